//
// Generated by NVIDIA NVVM Compiler
//
// Compiler Build ID: CL-36424714
// Cuda compilation tools, release 13.0, V13.0.88
// Based on NVVM 20.0.0
//

.version 9.0
.target sm_100
.address_size 64

	// .globl	sum_reduction_kernel
.extern .func  (.param .b32 func_retval0) vprintf
(
	.param .b64 vprintf_param_0,
	.param .b64 vprintf_param_1
)
;
.extern .shared .align 16 .b8 sdata[];
.global .align 1 .b8 $str[44] = {75, 69, 82, 78, 69, 76, 32, 68, 69, 66, 85, 71, 58, 32, 109, 97, 120, 95, 114, 101, 100, 117, 99, 116, 105, 111, 110, 95, 107, 101, 114, 110, 101, 108, 32, 115, 116, 97, 114, 116, 101, 100, 10};
.global .align 1 .b8 $str$1[35] = {75, 69, 82, 78, 69, 76, 32, 68, 69, 66, 85, 71, 58, 32, 100, 105, 109, 115, 91, 48, 93, 61, 37, 100, 44, 32, 110, 100, 105, 109, 61, 37, 100, 10};
.global .align 1 .b8 $str$2[43] = {75, 69, 82, 78, 69, 76, 32, 68, 69, 66, 85, 71, 58, 32, 98, 108, 111, 99, 107, 68, 105, 109, 46, 120, 61, 37, 100, 44, 32, 103, 114, 105, 100, 68, 105, 109, 46, 120, 61, 37, 100, 10};
.global .align 1 .b8 $str$3[33] = {75, 69, 82, 78, 69, 76, 32, 68, 69, 66, 85, 71, 58, 32, 84, 111, 116, 97, 108, 32, 116, 104, 114, 101, 97, 100, 115, 58, 32, 37, 100, 10};
.global .align 1 .b8 $str$4[37] = {75, 69, 82, 78, 69, 76, 32, 68, 69, 66, 85, 71, 58, 32, 70, 105, 114, 115, 116, 32, 53, 32, 105, 110, 112, 117, 116, 32, 118, 97, 108, 117, 101, 115, 58, 32};
.global .align 1 .b8 $str$5[6] = {37, 46, 50, 102, 32};
.global .align 1 .b8 $str$6[2] = {10};
.global .align 1 .b8 $str$7[48] = {66, 108, 111, 99, 107, 32, 48, 44, 32, 84, 104, 114, 101, 97, 100, 32, 37, 100, 58, 32, 108, 111, 97, 100, 101, 100, 32, 118, 97, 108, 117, 101, 32, 37, 102, 32, 40, 105, 110, 100, 101, 120, 32, 37, 100, 41, 10};
.global .align 1 .b8 $str$8[32] = {66, 108, 111, 99, 107, 32, 37, 100, 58, 32, 70, 105, 110, 97, 108, 32, 109, 97, 120, 32, 118, 97, 108, 117, 101, 32, 61, 32, 37, 102, 10};
.global .align 1 .b8 $str$9[60] = {75, 69, 82, 78, 69, 76, 32, 68, 69, 66, 85, 71, 58, 32, 50, 68, 32, 84, 101, 110, 115, 111, 114, 32, 82, 101, 100, 117, 99, 116, 105, 111, 110, 32, 45, 32, 115, 104, 97, 112, 101, 61, 91, 37, 100, 44, 37, 100, 93, 44, 32, 97, 120, 105, 115, 61, 37, 100, 10};
.global .align 1 .b8 $str$10[29] = {82, 101, 100, 117, 99, 101, 100, 32, 99, 111, 108, 117, 109, 110, 32, 37, 100, 58, 32, 109, 97, 120, 32, 61, 32, 37, 102, 10};
.global .align 1 .b8 $str$11[26] = {82, 101, 100, 117, 99, 101, 100, 32, 114, 111, 119, 32, 37, 100, 58, 32, 109, 97, 120, 32, 61, 32, 37, 102, 10};
.global .align 1 .b8 $str$12[79] = {87, 65, 82, 78, 73, 78, 71, 58, 32, 67, 111, 109, 112, 108, 101, 120, 32, 116, 101, 110, 115, 111, 114, 32, 115, 104, 97, 112, 101, 32, 111, 114, 32, 97, 120, 105, 115, 32, 110, 111, 116, 32, 105, 109, 112, 108, 101, 109, 101, 110, 116, 101, 100, 32, 105, 110, 32, 109, 97, 120, 95, 114, 101, 100, 117, 99, 116, 105, 111, 110, 95, 107, 101, 114, 110, 101, 108, 10};
.global .align 1 .b8 $str$13[44] = {75, 69, 82, 78, 69, 76, 32, 68, 69, 66, 85, 71, 58, 32, 109, 105, 110, 95, 114, 101, 100, 117, 99, 116, 105, 111, 110, 95, 107, 101, 114, 110, 101, 108, 32, 115, 116, 97, 114, 116, 101, 100, 10};
.global .align 1 .b8 $str$14[32] = {66, 108, 111, 99, 107, 32, 37, 100, 58, 32, 70, 105, 110, 97, 108, 32, 109, 105, 110, 32, 118, 97, 108, 117, 101, 32, 61, 32, 37, 102, 10};
.global .align 1 .b8 $str$15[29] = {82, 101, 100, 117, 99, 101, 100, 32, 99, 111, 108, 117, 109, 110, 32, 37, 100, 58, 32, 109, 105, 110, 32, 61, 32, 37, 102, 10};
.global .align 1 .b8 $str$16[26] = {82, 101, 100, 117, 99, 101, 100, 32, 114, 111, 119, 32, 37, 100, 58, 32, 109, 105, 110, 32, 61, 32, 37, 102, 10};
.global .align 1 .b8 $str$17[79] = {87, 65, 82, 78, 73, 78, 71, 58, 32, 67, 111, 109, 112, 108, 101, 120, 32, 116, 101, 110, 115, 111, 114, 32, 115, 104, 97, 112, 101, 32, 111, 114, 32, 97, 120, 105, 115, 32, 110, 111, 116, 32, 105, 109, 112, 108, 101, 109, 101, 110, 116, 101, 100, 32, 105, 110, 32, 109, 105, 110, 95, 114, 101, 100, 117, 99, 116, 105, 111, 110, 95, 107, 101, 114, 110, 101, 108, 10};
.global .align 1 .b8 $str$18[45] = {75, 69, 82, 78, 69, 76, 32, 68, 69, 66, 85, 71, 58, 32, 112, 114, 111, 100, 95, 114, 101, 100, 117, 99, 116, 105, 111, 110, 95, 107, 101, 114, 110, 101, 108, 32, 115, 116, 97, 114, 116, 101, 100, 10};
.global .align 1 .b8 $str$19[36] = {66, 108, 111, 99, 107, 32, 37, 100, 58, 32, 70, 105, 110, 97, 108, 32, 112, 114, 111, 100, 117, 99, 116, 32, 118, 97, 108, 117, 101, 32, 61, 32, 37, 102, 10};
.global .align 1 .b8 $str$20[33] = {82, 101, 100, 117, 99, 101, 100, 32, 99, 111, 108, 117, 109, 110, 32, 37, 100, 58, 32, 112, 114, 111, 100, 117, 99, 116, 32, 61, 32, 37, 102, 10};
.global .align 1 .b8 $str$21[30] = {82, 101, 100, 117, 99, 101, 100, 32, 114, 111, 119, 32, 37, 100, 58, 32, 112, 114, 111, 100, 117, 99, 116, 32, 61, 32, 37, 102, 10};
.global .align 1 .b8 $str$22[80] = {87, 65, 82, 78, 73, 78, 71, 58, 32, 67, 111, 109, 112, 108, 101, 120, 32, 116, 101, 110, 115, 111, 114, 32, 115, 104, 97, 112, 101, 32, 111, 114, 32, 97, 120, 105, 115, 32, 110, 111, 116, 32, 105, 109, 112, 108, 101, 109, 101, 110, 116, 101, 100, 32, 105, 110, 32, 112, 114, 111, 100, 95, 114, 101, 100, 117, 99, 116, 105, 111, 110, 95, 107, 101, 114, 110, 101, 108, 10};
.global .align 1 .b8 $str$23[59] = {69, 114, 114, 111, 114, 58, 32, 97, 114, 103, 109, 97, 120, 95, 97, 108, 111, 110, 103, 95, 97, 120, 105, 115, 95, 107, 101, 114, 110, 101, 108, 32, 100, 105, 109, 101, 110, 115, 105, 111, 110, 32, 108, 105, 109, 105, 116, 32, 101, 120, 99, 101, 101, 100, 101, 100, 46, 10};
.global .align 1 .b8 $str$24[59] = {69, 114, 114, 111, 114, 58, 32, 97, 114, 103, 109, 105, 110, 95, 97, 108, 111, 110, 103, 95, 97, 120, 105, 115, 95, 107, 101, 114, 110, 101, 108, 32, 100, 105, 109, 101, 110, 115, 105, 111, 110, 32, 108, 105, 109, 105, 116, 32, 101, 120, 99, 101, 101, 100, 101, 100, 46, 10};

.visible .entry sum_reduction_kernel(
	.param .u64 .ptr .align 1 sum_reduction_kernel_param_0,
	.param .u64 .ptr .align 1 sum_reduction_kernel_param_1,
	.param .u64 .ptr .align 1 sum_reduction_kernel_param_2,
	.param .u32 sum_reduction_kernel_param_3
)
{
	.reg .pred 	%p<6>;
	.reg .b32 	%r<14>;
	.reg .b32 	%f<9>;
	.reg .b64 	%rd<11>;

	ld.param.u64 	%rd1, [sum_reduction_kernel_param_0];
	ld.param.u64 	%rd2, [sum_reduction_kernel_param_1];
	ld.param.u64 	%rd3, [sum_reduction_kernel_param_2];
	cvta.to.global.u64 	%rd4, %rd3;
	mov.u32 	%r1, %tid.x;
	mov.u32 	%r2, %ctaid.x;
	mov.u32 	%r13, %ntid.x;
	mad.lo.s32 	%r4, %r2, %r13, %r1;
	ld.global.u32 	%r8, [%rd4];
	setp.ge.u32 	%p1, %r4, %r8;
	mov.f32 	%f8, 0f00000000;
	@%p1 bra 	$L__BB0_2;
	cvta.to.global.u64 	%rd5, %rd1;
	mul.wide.u32 	%rd6, %r4, 4;
	add.s64 	%rd7, %rd5, %rd6;
	ld.global.f32 	%f8, [%rd7];
$L__BB0_2:
	shl.b32 	%r9, %r1, 2;
	mov.u32 	%r10, sdata;
	add.s32 	%r5, %r10, %r9;
	st.shared.f32 	[%r5], %f8;
	bar.sync 	0;
	setp.lt.u32 	%p2, %r13, 2;
	@%p2 bra 	$L__BB0_6;
$L__BB0_3:
	shr.u32 	%r7, %r13, 1;
	setp.ge.u32 	%p3, %r1, %r7;
	@%p3 bra 	$L__BB0_5;
	shl.b32 	%r11, %r7, 2;
	add.s32 	%r12, %r5, %r11;
	ld.shared.f32 	%f4, [%r12];
	ld.shared.f32 	%f5, [%r5];
	add.f32 	%f6, %f4, %f5;
	st.shared.f32 	[%r5], %f6;
$L__BB0_5:
	bar.sync 	0;
	setp.gt.u32 	%p4, %r13, 3;
	mov.u32 	%r13, %r7;
	@%p4 bra 	$L__BB0_3;
$L__BB0_6:
	setp.ne.s32 	%p5, %r1, 0;
	@%p5 bra 	$L__BB0_8;
	ld.shared.f32 	%f7, [sdata];
	cvta.to.global.u64 	%rd8, %rd2;
	mul.wide.u32 	%rd9, %r2, 4;
	add.s64 	%rd10, %rd8, %rd9;
	st.global.f32 	[%rd10], %f7;
$L__BB0_8:
	ret;

}
	// .globl	max_reduction_kernel
.visible .entry max_reduction_kernel(
	.param .u64 .ptr .align 1 max_reduction_kernel_param_0,
	.param .u64 .ptr .align 1 max_reduction_kernel_param_1,
	.param .u64 .ptr .align 1 max_reduction_kernel_param_2,
	.param .u32 max_reduction_kernel_param_3
)
{
	.local .align 8 .b8 	__local_depot1[24];
	.reg .b64 	%SP;
	.reg .b64 	%SPL;
	.reg .pred 	%p<44>;
	.reg .b32 	%r<126>;
	.reg .b32 	%f<179>;
	.reg .b64 	%rd<107>;
	.reg .b64 	%fd<10>;

	mov.u64 	%SPL, __local_depot1;
	cvta.local.u64 	%SP, %SPL;
	ld.param.u64 	%rd6, [max_reduction_kernel_param_0];
	ld.param.u64 	%rd7, [max_reduction_kernel_param_1];
	ld.param.u64 	%rd8, [max_reduction_kernel_param_2];
	ld.param.u32 	%r54, [max_reduction_kernel_param_3];
	cvta.to.global.u64 	%rd1, %rd6;
	cvta.to.global.u64 	%rd2, %rd7;
	cvta.to.global.u64 	%rd3, %rd8;
	add.u64 	%rd9, %SP, 0;
	add.u64 	%rd4, %SPL, 0;
	mov.u32 	%r1, %tid.x;
	mov.u32 	%r2, %ctaid.x;
	mov.u32 	%r111, %ntid.x;
	mad.lo.s32 	%r4, %r2, %r111, %r1;
	or.b32  	%r5, %r1, %r2;
	setp.ne.s32 	%p1, %r5, 0;
	@%p1 bra 	$L__BB1_8;
	mov.u64 	%rd10, $str;
	cvta.global.u64 	%rd11, %rd10;
	{ // callseq 0, 0
	.param .b64 param0;
	st.param.b64 	[param0], %rd11;
	.param .b64 param1;
	st.param.b64 	[param1], 0;
	.param .b32 retval0;
	call.uni (retval0), 
	vprintf, 
	(
	param0, 
	param1
	);
	ld.param.b32 	%r55, [retval0];
	} // callseq 0
	ld.global.u32 	%r57, [%rd3];
	st.local.v2.u32 	[%rd4], {%r57, %r54};
	mov.u64 	%rd12, $str$1;
	cvta.global.u64 	%rd13, %rd12;
	{ // callseq 1, 0
	.param .b64 param0;
	st.param.b64 	[param0], %rd13;
	.param .b64 param1;
	st.param.b64 	[param1], %rd9;
	.param .b32 retval0;
	call.uni (retval0), 
	vprintf, 
	(
	param0, 
	param1
	);
	ld.param.b32 	%r58, [retval0];
	} // callseq 1
	mov.u32 	%r60, %nctaid.x;
	st.local.v2.u32 	[%rd4], {%r111, %r60};
	mov.u64 	%rd15, $str$2;
	cvta.global.u64 	%rd16, %rd15;
	{ // callseq 2, 0
	.param .b64 param0;
	st.param.b64 	[param0], %rd16;
	.param .b64 param1;
	st.param.b64 	[param1], %rd9;
	.param .b32 retval0;
	call.uni (retval0), 
	vprintf, 
	(
	param0, 
	param1
	);
	ld.param.b32 	%r61, [retval0];
	} // callseq 2
	mul.lo.s32 	%r63, %r111, %r60;
	st.local.u32 	[%rd4], %r63;
	mov.u64 	%rd17, $str$3;
	cvta.global.u64 	%rd18, %rd17;
	{ // callseq 3, 0
	.param .b64 param0;
	st.param.b64 	[param0], %rd18;
	.param .b64 param1;
	st.param.b64 	[param1], %rd9;
	.param .b32 retval0;
	call.uni (retval0), 
	vprintf, 
	(
	param0, 
	param1
	);
	ld.param.b32 	%r64, [retval0];
	} // callseq 3
	mov.u64 	%rd19, $str$4;
	cvta.global.u64 	%rd20, %rd19;
	{ // callseq 4, 0
	.param .b64 param0;
	st.param.b64 	[param0], %rd20;
	.param .b64 param1;
	st.param.b64 	[param1], 0;
	.param .b32 retval0;
	call.uni (retval0), 
	vprintf, 
	(
	param0, 
	param1
	);
	ld.param.b32 	%r66, [retval0];
	} // callseq 4
	ld.global.u32 	%r68, [%rd3];
	setp.lt.s32 	%p2, %r68, 1;
	@%p2 bra 	$L__BB1_7;
	ld.global.f32 	%f29, [%rd1];
	cvt.f64.f32 	%fd1, %f29;
	st.local.f64 	[%rd4], %fd1;
	mov.u64 	%rd21, $str$5;
	cvta.global.u64 	%rd22, %rd21;
	{ // callseq 5, 0
	.param .b64 param0;
	st.param.b64 	[param0], %rd22;
	.param .b64 param1;
	st.param.b64 	[param1], %rd9;
	.param .b32 retval0;
	call.uni (retval0), 
	vprintf, 
	(
	param0, 
	param1
	);
	ld.param.b32 	%r69, [retval0];
	} // callseq 5
	ld.global.u32 	%r71, [%rd3];
	setp.lt.s32 	%p3, %r71, 2;
	@%p3 bra 	$L__BB1_7;
	ld.global.f32 	%f30, [%rd1+4];
	cvt.f64.f32 	%fd2, %f30;
	st.local.f64 	[%rd4], %fd2;
	cvta.global.u64 	%rd25, %rd21;
	{ // callseq 6, 0
	.param .b64 param0;
	st.param.b64 	[param0], %rd25;
	.param .b64 param1;
	st.param.b64 	[param1], %rd9;
	.param .b32 retval0;
	call.uni (retval0), 
	vprintf, 
	(
	param0, 
	param1
	);
	ld.param.b32 	%r72, [retval0];
	} // callseq 6
	ld.global.u32 	%r74, [%rd3];
	setp.lt.s32 	%p4, %r74, 3;
	@%p4 bra 	$L__BB1_7;
	ld.global.f32 	%f31, [%rd1+8];
	cvt.f64.f32 	%fd3, %f31;
	st.local.f64 	[%rd4], %fd3;
	cvta.global.u64 	%rd28, %rd21;
	{ // callseq 7, 0
	.param .b64 param0;
	st.param.b64 	[param0], %rd28;
	.param .b64 param1;
	st.param.b64 	[param1], %rd9;
	.param .b32 retval0;
	call.uni (retval0), 
	vprintf, 
	(
	param0, 
	param1
	);
	ld.param.b32 	%r75, [retval0];
	} // callseq 7
	ld.global.u32 	%r77, [%rd3];
	setp.lt.s32 	%p5, %r77, 4;
	@%p5 bra 	$L__BB1_7;
	ld.global.f32 	%f32, [%rd1+12];
	cvt.f64.f32 	%fd4, %f32;
	st.local.f64 	[%rd4], %fd4;
	cvta.global.u64 	%rd31, %rd21;
	{ // callseq 8, 0
	.param .b64 param0;
	st.param.b64 	[param0], %rd31;
	.param .b64 param1;
	st.param.b64 	[param1], %rd9;
	.param .b32 retval0;
	call.uni (retval0), 
	vprintf, 
	(
	param0, 
	param1
	);
	ld.param.b32 	%r78, [retval0];
	} // callseq 8
	ld.global.u32 	%r80, [%rd3];
	setp.lt.s32 	%p6, %r80, 5;
	@%p6 bra 	$L__BB1_7;
	ld.global.f32 	%f33, [%rd1+16];
	cvt.f64.f32 	%fd5, %f33;
	st.local.f64 	[%rd4], %fd5;
	cvta.global.u64 	%rd34, %rd21;
	{ // callseq 9, 0
	.param .b64 param0;
	st.param.b64 	[param0], %rd34;
	.param .b64 param1;
	st.param.b64 	[param1], %rd9;
	.param .b32 retval0;
	call.uni (retval0), 
	vprintf, 
	(
	param0, 
	param1
	);
	ld.param.b32 	%r81, [retval0];
	} // callseq 9
$L__BB1_7:
	mov.u64 	%rd36, $str$6;
	cvta.global.u64 	%rd37, %rd36;
	{ // callseq 10, 0
	.param .b64 param0;
	st.param.b64 	[param0], %rd37;
	.param .b64 param1;
	st.param.b64 	[param1], 0;
	.param .b32 retval0;
	call.uni (retval0), 
	vprintf, 
	(
	param0, 
	param1
	);
	ld.param.b32 	%r83, [retval0];
	} // callseq 10
$L__BB1_8:
	setp.gt.s32 	%p7, %r54, 1;
	@%p7 bra 	$L__BB1_19;
	ld.global.u32 	%r101, [%rd3];
	setp.ge.u32 	%p36, %r4, %r101;
	mov.f32 	%f160, 0fFF800000;
	@%p36 bra 	$L__BB1_11;
	mul.wide.u32 	%rd97, %r4, 4;
	add.s64 	%rd98, %rd1, %rd97;
	ld.global.f32 	%f160, [%rd98];
$L__BB1_11:
	shl.b32 	%r103, %r1, 2;
	mov.u32 	%r104, sdata;
	add.s32 	%r6, %r104, %r103;
	st.shared.f32 	[%r6], %f160;
	bar.sync 	0;
	setp.ne.s32 	%p37, %r2, 0;
	setp.gt.u32 	%p38, %r1, 7;
	or.pred  	%p39, %p37, %p38;
	@%p39 bra 	$L__BB1_13;
	ld.shared.f32 	%f155, [%r6];
	cvt.f64.f32 	%fd8, %f155;
	st.local.u32 	[%rd4], %r1;
	st.local.f64 	[%rd4+8], %fd8;
	st.local.u32 	[%rd4+16], %r4;
	mov.u64 	%rd99, $str$7;
	cvta.global.u64 	%rd100, %rd99;
	{ // callseq 15, 0
	.param .b64 param0;
	st.param.b64 	[param0], %rd100;
	.param .b64 param1;
	st.param.b64 	[param1], %rd9;
	.param .b32 retval0;
	call.uni (retval0), 
	vprintf, 
	(
	param0, 
	param1
	);
	ld.param.b32 	%r105, [retval0];
	} // callseq 15
$L__BB1_13:
	setp.lt.u32 	%p40, %r111, 2;
	@%p40 bra 	$L__BB1_17;
$L__BB1_14:
	shr.u32 	%r8, %r111, 1;
	setp.ge.u32 	%p41, %r1, %r8;
	@%p41 bra 	$L__BB1_16;
	ld.shared.f32 	%f156, [%r6];
	shl.b32 	%r107, %r8, 2;
	add.s32 	%r108, %r6, %r107;
	ld.shared.f32 	%f157, [%r108];
	max.f32 	%f158, %f156, %f157;
	st.shared.f32 	[%r6], %f158;
$L__BB1_16:
	bar.sync 	0;
	setp.gt.u32 	%p42, %r111, 3;
	mov.u32 	%r111, %r8;
	@%p42 bra 	$L__BB1_14;
$L__BB1_17:
	setp.ne.s32 	%p43, %r1, 0;
	@%p43 bra 	$L__BB1_59;
	ld.shared.f32 	%f159, [sdata];
	mul.wide.u32 	%rd102, %r2, 4;
	add.s64 	%rd103, %rd2, %rd102;
	st.global.f32 	[%rd103], %f159;
	cvt.f64.f32 	%fd9, %f159;
	st.local.u32 	[%rd4], %r2;
	st.local.f64 	[%rd4+8], %fd9;
	mov.u64 	%rd104, $str$8;
	cvta.global.u64 	%rd105, %rd104;
	{ // callseq 16, 0
	.param .b64 param0;
	st.param.b64 	[param0], %rd105;
	.param .b64 param1;
	st.param.b64 	[param1], %rd9;
	.param .b32 retval0;
	call.uni (retval0), 
	vprintf, 
	(
	param0, 
	param1
	);
	ld.param.b32 	%r109, [retval0];
	} // callseq 16
	bra.uni 	$L__BB1_59;
$L__BB1_19:
	setp.ne.s32 	%p8, %r54, 2;
	@%p8 bra 	$L__BB1_57;
	ld.global.u32 	%r85, [%rd3];
	setp.ge.u32 	%p9, %r4, %r85;
	@%p9 bra 	$L__BB1_57;
	setp.ne.s32 	%p11, %r5, 0;
	ld.global.u32 	%r9, [%rd3+4];
	ld.global.u32 	%r10, [%rd3+8];
	ld.global.u32 	%r11, [%rd3+12];
	@%p11 bra 	$L__BB1_23;
	st.local.v2.u32 	[%rd4], {%r9, %r10};
	st.local.u32 	[%rd4+8], %r11;
	mov.u64 	%rd40, $str$9;
	cvta.global.u64 	%rd41, %rd40;
	{ // callseq 12, 0
	.param .b64 param0;
	st.param.b64 	[param0], %rd41;
	.param .b64 param1;
	st.param.b64 	[param1], %rd9;
	.param .b32 retval0;
	call.uni (retval0), 
	vprintf, 
	(
	param0, 
	param1
	);
	ld.param.b32 	%r88, [retval0];
	} // callseq 12
$L__BB1_23:
	setp.eq.s32 	%p12, %r11, 1;
	@%p12 bra 	$L__BB1_41;
	setp.ne.s32 	%p13, %r11, 0;
	@%p13 bra 	$L__BB1_59;
	setp.ge.s32 	%p25, %r4, %r10;
	@%p25 bra 	$L__BB1_59;
	setp.lt.s32 	%p26, %r9, 1;
	mov.f32 	%f169, 0fFF800000;
	@%p26 bra 	$L__BB1_39;
	and.b32  	%r12, %r9, 15;
	setp.lt.u32 	%p27, %r9, 16;
	mov.f32 	%f169, 0fFF800000;
	mov.b32 	%r115, 0;
	@%p27 bra 	$L__BB1_30;
	and.b32  	%r115, %r9, 2147483632;
	neg.s32 	%r113, %r115;
	shl.b32 	%r15, %r10, 4;
	mov.f32 	%f169, 0fFF800000;
	mul.wide.s32 	%rd58, %r10, 4;
	mov.u32 	%r112, %r4;
$L__BB1_29:
	.pragma "nounroll";
	mul.wide.s32 	%rd56, %r112, 4;
	add.s64 	%rd57, %rd1, %rd56;
	ld.global.f32 	%f98, [%rd57];
	max.f32 	%f99, %f169, %f98;
	add.s64 	%rd59, %rd57, %rd58;
	ld.global.f32 	%f100, [%rd59];
	max.f32 	%f101, %f99, %f100;
	add.s64 	%rd60, %rd59, %rd58;
	ld.global.f32 	%f102, [%rd60];
	max.f32 	%f103, %f101, %f102;
	add.s64 	%rd61, %rd60, %rd58;
	ld.global.f32 	%f104, [%rd61];
	max.f32 	%f105, %f103, %f104;
	add.s64 	%rd62, %rd61, %rd58;
	ld.global.f32 	%f106, [%rd62];
	max.f32 	%f107, %f105, %f106;
	add.s64 	%rd63, %rd62, %rd58;
	ld.global.f32 	%f108, [%rd63];
	max.f32 	%f109, %f107, %f108;
	add.s64 	%rd64, %rd63, %rd58;
	ld.global.f32 	%f110, [%rd64];
	max.f32 	%f111, %f109, %f110;
	add.s64 	%rd65, %rd64, %rd58;
	ld.global.f32 	%f112, [%rd65];
	max.f32 	%f113, %f111, %f112;
	add.s64 	%rd66, %rd65, %rd58;
	ld.global.f32 	%f114, [%rd66];
	max.f32 	%f115, %f113, %f114;
	add.s64 	%rd67, %rd66, %rd58;
	ld.global.f32 	%f116, [%rd67];
	max.f32 	%f117, %f115, %f116;
	add.s64 	%rd68, %rd67, %rd58;
	ld.global.f32 	%f118, [%rd68];
	max.f32 	%f119, %f117, %f118;
	add.s64 	%rd69, %rd68, %rd58;
	ld.global.f32 	%f120, [%rd69];
	max.f32 	%f121, %f119, %f120;
	add.s64 	%rd70, %rd69, %rd58;
	ld.global.f32 	%f122, [%rd70];
	max.f32 	%f123, %f121, %f122;
	add.s64 	%rd71, %rd70, %rd58;
	ld.global.f32 	%f124, [%rd71];
	max.f32 	%f125, %f123, %f124;
	add.s64 	%rd72, %rd71, %rd58;
	ld.global.f32 	%f126, [%rd72];
	max.f32 	%f127, %f125, %f126;
	add.s64 	%rd73, %rd72, %rd58;
	ld.global.f32 	%f128, [%rd73];
	max.f32 	%f169, %f127, %f128;
	add.s32 	%r113, %r113, 16;
	add.s32 	%r112, %r112, %r15;
	setp.ne.s32 	%p28, %r113, 0;
	@%p28 bra 	$L__BB1_29;
$L__BB1_30:
	setp.eq.s32 	%p29, %r12, 0;
	@%p29 bra 	$L__BB1_39;
	and.b32  	%r21, %r9, 7;
	setp.lt.u32 	%p30, %r12, 8;
	@%p30 bra 	$L__BB1_33;
	mad.lo.s32 	%r97, %r115, %r10, %r4;
	mul.wide.s32 	%rd74, %r97, 4;
	add.s64 	%rd75, %rd1, %rd74;
	ld.global.f32 	%f130, [%rd75];
	max.f32 	%f131, %f169, %f130;
	mul.wide.s32 	%rd76, %r10, 4;
	add.s64 	%rd77, %rd75, %rd76;
	ld.global.f32 	%f132, [%rd77];
	max.f32 	%f133, %f131, %f132;
	add.s64 	%rd78, %rd77, %rd76;
	ld.global.f32 	%f134, [%rd78];
	max.f32 	%f135, %f133, %f134;
	add.s64 	%rd79, %rd78, %rd76;
	ld.global.f32 	%f136, [%rd79];
	max.f32 	%f137, %f135, %f136;
	add.s64 	%rd80, %rd79, %rd76;
	ld.global.f32 	%f138, [%rd80];
	max.f32 	%f139, %f137, %f138;
	add.s64 	%rd81, %rd80, %rd76;
	ld.global.f32 	%f140, [%rd81];
	max.f32 	%f141, %f139, %f140;
	add.s64 	%rd82, %rd81, %rd76;
	ld.global.f32 	%f142, [%rd82];
	max.f32 	%f143, %f141, %f142;
	add.s64 	%rd83, %rd82, %rd76;
	ld.global.f32 	%f144, [%rd83];
	max.f32 	%f169, %f143, %f144;
	add.s32 	%r115, %r115, 8;
$L__BB1_33:
	setp.eq.s32 	%p31, %r21, 0;
	@%p31 bra 	$L__BB1_39;
	and.b32  	%r24, %r9, 3;
	setp.lt.u32 	%p32, %r21, 4;
	@%p32 bra 	$L__BB1_36;
	mad.lo.s32 	%r98, %r115, %r10, %r4;
	mul.wide.s32 	%rd84, %r98, 4;
	add.s64 	%rd85, %rd1, %rd84;
	ld.global.f32 	%f146, [%rd85];
	max.f32 	%f147, %f169, %f146;
	mul.wide.s32 	%rd86, %r10, 4;
	add.s64 	%rd87, %rd85, %rd86;
	ld.global.f32 	%f148, [%rd87];
	max.f32 	%f149, %f147, %f148;
	add.s64 	%rd88, %rd87, %rd86;
	ld.global.f32 	%f150, [%rd88];
	max.f32 	%f151, %f149, %f150;
	add.s64 	%rd89, %rd88, %rd86;
	ld.global.f32 	%f152, [%rd89];
	max.f32 	%f169, %f151, %f152;
	add.s32 	%r115, %r115, 4;
$L__BB1_36:
	setp.eq.s32 	%p33, %r24, 0;
	@%p33 bra 	$L__BB1_39;
	mad.lo.s32 	%r118, %r115, %r10, %r4;
	neg.s32 	%r117, %r24;
$L__BB1_38:
	.pragma "nounroll";
	mul.wide.s32 	%rd90, %r118, 4;
	add.s64 	%rd91, %rd1, %rd90;
	ld.global.f32 	%f153, [%rd91];
	max.f32 	%f169, %f169, %f153;
	add.s32 	%r118, %r118, %r10;
	add.s32 	%r117, %r117, 1;
	setp.ne.s32 	%p34, %r117, 0;
	@%p34 bra 	$L__BB1_38;
$L__BB1_39:
	mul.wide.s32 	%rd92, %r4, 4;
	add.s64 	%rd93, %rd2, %rd92;
	st.global.f32 	[%rd93], %f169;
	setp.gt.s32 	%p35, %r4, 4;
	@%p35 bra 	$L__BB1_59;
	cvt.f64.f32 	%fd7, %f169;
	st.local.u32 	[%rd4], %r4;
	st.local.f64 	[%rd4+8], %fd7;
	mov.u64 	%rd94, $str$10;
	cvta.global.u64 	%rd95, %rd94;
	{ // callseq 14, 0
	.param .b64 param0;
	st.param.b64 	[param0], %rd95;
	.param .b64 param1;
	st.param.b64 	[param1], %rd9;
	.param .b32 retval0;
	call.uni (retval0), 
	vprintf, 
	(
	param0, 
	param1
	);
	ld.param.b32 	%r99, [retval0];
	} // callseq 14
	bra.uni 	$L__BB1_59;
$L__BB1_41:
	setp.ge.s32 	%p14, %r4, %r9;
	@%p14 bra 	$L__BB1_59;
	setp.lt.s32 	%p15, %r10, 1;
	mov.f32 	%f178, 0fFF800000;
	@%p15 bra 	$L__BB1_55;
	mul.lo.s32 	%r33, %r10, %r4;
	add.s32 	%r91, %r10, -1;
	and.b32  	%r34, %r10, 15;
	setp.lt.u32 	%p16, %r91, 15;
	mov.f32 	%f178, 0fFF800000;
	mov.b32 	%r122, 0;
	@%p16 bra 	$L__BB1_46;
	and.b32  	%r122, %r10, 2147483632;
	neg.s32 	%r120, %r122;
	add.s64 	%rd5, %rd1, 32;
	mov.f32 	%f178, 0fFF800000;
	mov.u32 	%r119, %r33;
$L__BB1_45:
	.pragma "nounroll";
	mul.wide.s32 	%rd43, %r119, 4;
	add.s64 	%rd44, %rd5, %rd43;
	ld.global.f32 	%f38, [%rd44+-32];
	max.f32 	%f39, %f178, %f38;
	ld.global.f32 	%f40, [%rd44+-28];
	max.f32 	%f41, %f39, %f40;
	ld.global.f32 	%f42, [%rd44+-24];
	max.f32 	%f43, %f41, %f42;
	ld.global.f32 	%f44, [%rd44+-20];
	max.f32 	%f45, %f43, %f44;
	ld.global.f32 	%f46, [%rd44+-16];
	max.f32 	%f47, %f45, %f46;
	ld.global.f32 	%f48, [%rd44+-12];
	max.f32 	%f49, %f47, %f48;
	ld.global.f32 	%f50, [%rd44+-8];
	max.f32 	%f51, %f49, %f50;
	ld.global.f32 	%f52, [%rd44+-4];
	max.f32 	%f53, %f51, %f52;
	ld.global.f32 	%f54, [%rd44];
	max.f32 	%f55, %f53, %f54;
	ld.global.f32 	%f56, [%rd44+4];
	max.f32 	%f57, %f55, %f56;
	ld.global.f32 	%f58, [%rd44+8];
	max.f32 	%f59, %f57, %f58;
	ld.global.f32 	%f60, [%rd44+12];
	max.f32 	%f61, %f59, %f60;
	ld.global.f32 	%f62, [%rd44+16];
	max.f32 	%f63, %f61, %f62;
	ld.global.f32 	%f64, [%rd44+20];
	max.f32 	%f65, %f63, %f64;
	ld.global.f32 	%f66, [%rd44+24];
	max.f32 	%f67, %f65, %f66;
	ld.global.f32 	%f68, [%rd44+28];
	max.f32 	%f178, %f67, %f68;
	add.s32 	%r120, %r120, 16;
	add.s32 	%r119, %r119, 16;
	setp.ne.s32 	%p17, %r120, 0;
	@%p17 bra 	$L__BB1_45;
$L__BB1_46:
	setp.eq.s32 	%p18, %r34, 0;
	@%p18 bra 	$L__BB1_55;
	and.b32  	%r42, %r10, 7;
	setp.lt.u32 	%p19, %r34, 8;
	@%p19 bra 	$L__BB1_49;
	add.s32 	%r92, %r122, %r33;
	mul.wide.s32 	%rd45, %r92, 4;
	add.s64 	%rd46, %rd1, %rd45;
	ld.global.f32 	%f70, [%rd46];
	max.f32 	%f71, %f178, %f70;
	ld.global.f32 	%f72, [%rd46+4];
	max.f32 	%f73, %f71, %f72;
	ld.global.f32 	%f74, [%rd46+8];
	max.f32 	%f75, %f73, %f74;
	ld.global.f32 	%f76, [%rd46+12];
	max.f32 	%f77, %f75, %f76;
	ld.global.f32 	%f78, [%rd46+16];
	max.f32 	%f79, %f77, %f78;
	ld.global.f32 	%f80, [%rd46+20];
	max.f32 	%f81, %f79, %f80;
	ld.global.f32 	%f82, [%rd46+24];
	max.f32 	%f83, %f81, %f82;
	ld.global.f32 	%f84, [%rd46+28];
	max.f32 	%f178, %f83, %f84;
	add.s32 	%r122, %r122, 8;
$L__BB1_49:
	setp.eq.s32 	%p20, %r42, 0;
	@%p20 bra 	$L__BB1_55;
	and.b32  	%r45, %r10, 3;
	setp.lt.u32 	%p21, %r42, 4;
	@%p21 bra 	$L__BB1_52;
	add.s32 	%r93, %r122, %r33;
	mul.wide.s32 	%rd47, %r93, 4;
	add.s64 	%rd48, %rd1, %rd47;
	ld.global.f32 	%f86, [%rd48];
	max.f32 	%f87, %f178, %f86;
	ld.global.f32 	%f88, [%rd48+4];
	max.f32 	%f89, %f87, %f88;
	ld.global.f32 	%f90, [%rd48+8];
	max.f32 	%f91, %f89, %f90;
	ld.global.f32 	%f92, [%rd48+12];
	max.f32 	%f178, %f91, %f92;
	add.s32 	%r122, %r122, 4;
$L__BB1_52:
	setp.eq.s32 	%p22, %r45, 0;
	@%p22 bra 	$L__BB1_55;
	add.s32 	%r125, %r122, %r33;
	neg.s32 	%r124, %r45;
$L__BB1_54:
	.pragma "nounroll";
	mul.wide.s32 	%rd49, %r125, 4;
	add.s64 	%rd50, %rd1, %rd49;
	ld.global.f32 	%f93, [%rd50];
	max.f32 	%f178, %f178, %f93;
	add.s32 	%r125, %r125, 1;
	add.s32 	%r124, %r124, 1;
	setp.ne.s32 	%p23, %r124, 0;
	@%p23 bra 	$L__BB1_54;
$L__BB1_55:
	mul.wide.s32 	%rd51, %r4, 4;
	add.s64 	%rd52, %rd2, %rd51;
	st.global.f32 	[%rd52], %f178;
	setp.gt.s32 	%p24, %r4, 4;
	@%p24 bra 	$L__BB1_59;
	cvt.f64.f32 	%fd6, %f178;
	st.local.u32 	[%rd4], %r4;
	st.local.f64 	[%rd4+8], %fd6;
	mov.u64 	%rd53, $str$11;
	cvta.global.u64 	%rd54, %rd53;
	{ // callseq 13, 0
	.param .b64 param0;
	st.param.b64 	[param0], %rd54;
	.param .b64 param1;
	st.param.b64 	[param1], %rd9;
	.param .b32 retval0;
	call.uni (retval0), 
	vprintf, 
	(
	param0, 
	param1
	);
	ld.param.b32 	%r94, [retval0];
	} // callseq 13
	bra.uni 	$L__BB1_59;
$L__BB1_57:
	setp.ne.s32 	%p10, %r5, 0;
	@%p10 bra 	$L__BB1_59;
	mov.u64 	%rd38, $str$12;
	cvta.global.u64 	%rd39, %rd38;
	{ // callseq 11, 0
	.param .b64 param0;
	st.param.b64 	[param0], %rd39;
	.param .b64 param1;
	st.param.b64 	[param1], 0;
	.param .b32 retval0;
	call.uni (retval0), 
	vprintf, 
	(
	param0, 
	param1
	);
	ld.param.b32 	%r86, [retval0];
	} // callseq 11
$L__BB1_59:
	ret;

}
	// .globl	min_reduction_kernel
.visible .entry min_reduction_kernel(
	.param .u64 .ptr .align 1 min_reduction_kernel_param_0,
	.param .u64 .ptr .align 1 min_reduction_kernel_param_1,
	.param .u64 .ptr .align 1 min_reduction_kernel_param_2,
	.param .u32 min_reduction_kernel_param_3
)
{
	.local .align 8 .b8 	__local_depot2[24];
	.reg .b64 	%SP;
	.reg .b64 	%SPL;
	.reg .pred 	%p<44>;
	.reg .b32 	%r<126>;
	.reg .b32 	%f<179>;
	.reg .b64 	%rd<107>;
	.reg .b64 	%fd<10>;

	mov.u64 	%SPL, __local_depot2;
	cvta.local.u64 	%SP, %SPL;
	ld.param.u64 	%rd6, [min_reduction_kernel_param_0];
	ld.param.u64 	%rd7, [min_reduction_kernel_param_1];
	ld.param.u64 	%rd8, [min_reduction_kernel_param_2];
	ld.param.u32 	%r54, [min_reduction_kernel_param_3];
	cvta.to.global.u64 	%rd1, %rd6;
	cvta.to.global.u64 	%rd2, %rd7;
	cvta.to.global.u64 	%rd3, %rd8;
	add.u64 	%rd9, %SP, 0;
	add.u64 	%rd4, %SPL, 0;
	mov.u32 	%r1, %tid.x;
	mov.u32 	%r2, %ctaid.x;
	mov.u32 	%r111, %ntid.x;
	mad.lo.s32 	%r4, %r2, %r111, %r1;
	or.b32  	%r5, %r1, %r2;
	setp.ne.s32 	%p1, %r5, 0;
	@%p1 bra 	$L__BB2_8;
	mov.u64 	%rd10, $str$13;
	cvta.global.u64 	%rd11, %rd10;
	{ // callseq 17, 0
	.param .b64 param0;
	st.param.b64 	[param0], %rd11;
	.param .b64 param1;
	st.param.b64 	[param1], 0;
	.param .b32 retval0;
	call.uni (retval0), 
	vprintf, 
	(
	param0, 
	param1
	);
	ld.param.b32 	%r55, [retval0];
	} // callseq 17
	ld.global.u32 	%r57, [%rd3];
	st.local.v2.u32 	[%rd4], {%r57, %r54};
	mov.u64 	%rd12, $str$1;
	cvta.global.u64 	%rd13, %rd12;
	{ // callseq 18, 0
	.param .b64 param0;
	st.param.b64 	[param0], %rd13;
	.param .b64 param1;
	st.param.b64 	[param1], %rd9;
	.param .b32 retval0;
	call.uni (retval0), 
	vprintf, 
	(
	param0, 
	param1
	);
	ld.param.b32 	%r58, [retval0];
	} // callseq 18
	mov.u32 	%r60, %nctaid.x;
	st.local.v2.u32 	[%rd4], {%r111, %r60};
	mov.u64 	%rd15, $str$2;
	cvta.global.u64 	%rd16, %rd15;
	{ // callseq 19, 0
	.param .b64 param0;
	st.param.b64 	[param0], %rd16;
	.param .b64 param1;
	st.param.b64 	[param1], %rd9;
	.param .b32 retval0;
	call.uni (retval0), 
	vprintf, 
	(
	param0, 
	param1
	);
	ld.param.b32 	%r61, [retval0];
	} // callseq 19
	mul.lo.s32 	%r63, %r111, %r60;
	st.local.u32 	[%rd4], %r63;
	mov.u64 	%rd17, $str$3;
	cvta.global.u64 	%rd18, %rd17;
	{ // callseq 20, 0
	.param .b64 param0;
	st.param.b64 	[param0], %rd18;
	.param .b64 param1;
	st.param.b64 	[param1], %rd9;
	.param .b32 retval0;
	call.uni (retval0), 
	vprintf, 
	(
	param0, 
	param1
	);
	ld.param.b32 	%r64, [retval0];
	} // callseq 20
	mov.u64 	%rd19, $str$4;
	cvta.global.u64 	%rd20, %rd19;
	{ // callseq 21, 0
	.param .b64 param0;
	st.param.b64 	[param0], %rd20;
	.param .b64 param1;
	st.param.b64 	[param1], 0;
	.param .b32 retval0;
	call.uni (retval0), 
	vprintf, 
	(
	param0, 
	param1
	);
	ld.param.b32 	%r66, [retval0];
	} // callseq 21
	ld.global.u32 	%r68, [%rd3];
	setp.lt.s32 	%p2, %r68, 1;
	@%p2 bra 	$L__BB2_7;
	ld.global.f32 	%f29, [%rd1];
	cvt.f64.f32 	%fd1, %f29;
	st.local.f64 	[%rd4], %fd1;
	mov.u64 	%rd21, $str$5;
	cvta.global.u64 	%rd22, %rd21;
	{ // callseq 22, 0
	.param .b64 param0;
	st.param.b64 	[param0], %rd22;
	.param .b64 param1;
	st.param.b64 	[param1], %rd9;
	.param .b32 retval0;
	call.uni (retval0), 
	vprintf, 
	(
	param0, 
	param1
	);
	ld.param.b32 	%r69, [retval0];
	} // callseq 22
	ld.global.u32 	%r71, [%rd3];
	setp.lt.s32 	%p3, %r71, 2;
	@%p3 bra 	$L__BB2_7;
	ld.global.f32 	%f30, [%rd1+4];
	cvt.f64.f32 	%fd2, %f30;
	st.local.f64 	[%rd4], %fd2;
	cvta.global.u64 	%rd25, %rd21;
	{ // callseq 23, 0
	.param .b64 param0;
	st.param.b64 	[param0], %rd25;
	.param .b64 param1;
	st.param.b64 	[param1], %rd9;
	.param .b32 retval0;
	call.uni (retval0), 
	vprintf, 
	(
	param0, 
	param1
	);
	ld.param.b32 	%r72, [retval0];
	} // callseq 23
	ld.global.u32 	%r74, [%rd3];
	setp.lt.s32 	%p4, %r74, 3;
	@%p4 bra 	$L__BB2_7;
	ld.global.f32 	%f31, [%rd1+8];
	cvt.f64.f32 	%fd3, %f31;
	st.local.f64 	[%rd4], %fd3;
	cvta.global.u64 	%rd28, %rd21;
	{ // callseq 24, 0
	.param .b64 param0;
	st.param.b64 	[param0], %rd28;
	.param .b64 param1;
	st.param.b64 	[param1], %rd9;
	.param .b32 retval0;
	call.uni (retval0), 
	vprintf, 
	(
	param0, 
	param1
	);
	ld.param.b32 	%r75, [retval0];
	} // callseq 24
	ld.global.u32 	%r77, [%rd3];
	setp.lt.s32 	%p5, %r77, 4;
	@%p5 bra 	$L__BB2_7;
	ld.global.f32 	%f32, [%rd1+12];
	cvt.f64.f32 	%fd4, %f32;
	st.local.f64 	[%rd4], %fd4;
	cvta.global.u64 	%rd31, %rd21;
	{ // callseq 25, 0
	.param .b64 param0;
	st.param.b64 	[param0], %rd31;
	.param .b64 param1;
	st.param.b64 	[param1], %rd9;
	.param .b32 retval0;
	call.uni (retval0), 
	vprintf, 
	(
	param0, 
	param1
	);
	ld.param.b32 	%r78, [retval0];
	} // callseq 25
	ld.global.u32 	%r80, [%rd3];
	setp.lt.s32 	%p6, %r80, 5;
	@%p6 bra 	$L__BB2_7;
	ld.global.f32 	%f33, [%rd1+16];
	cvt.f64.f32 	%fd5, %f33;
	st.local.f64 	[%rd4], %fd5;
	cvta.global.u64 	%rd34, %rd21;
	{ // callseq 26, 0
	.param .b64 param0;
	st.param.b64 	[param0], %rd34;
	.param .b64 param1;
	st.param.b64 	[param1], %rd9;
	.param .b32 retval0;
	call.uni (retval0), 
	vprintf, 
	(
	param0, 
	param1
	);
	ld.param.b32 	%r81, [retval0];
	} // callseq 26
$L__BB2_7:
	mov.u64 	%rd36, $str$6;
	cvta.global.u64 	%rd37, %rd36;
	{ // callseq 27, 0
	.param .b64 param0;
	st.param.b64 	[param0], %rd37;
	.param .b64 param1;
	st.param.b64 	[param1], 0;
	.param .b32 retval0;
	call.uni (retval0), 
	vprintf, 
	(
	param0, 
	param1
	);
	ld.param.b32 	%r83, [retval0];
	} // callseq 27
$L__BB2_8:
	setp.gt.s32 	%p7, %r54, 1;
	@%p7 bra 	$L__BB2_19;
	ld.global.u32 	%r101, [%rd3];
	setp.ge.u32 	%p36, %r4, %r101;
	mov.f32 	%f160, 0f7F800000;
	@%p36 bra 	$L__BB2_11;
	mul.wide.u32 	%rd97, %r4, 4;
	add.s64 	%rd98, %rd1, %rd97;
	ld.global.f32 	%f160, [%rd98];
$L__BB2_11:
	shl.b32 	%r103, %r1, 2;
	mov.u32 	%r104, sdata;
	add.s32 	%r6, %r104, %r103;
	st.shared.f32 	[%r6], %f160;
	bar.sync 	0;
	setp.ne.s32 	%p37, %r2, 0;
	setp.gt.u32 	%p38, %r1, 7;
	or.pred  	%p39, %p37, %p38;
	@%p39 bra 	$L__BB2_13;
	ld.shared.f32 	%f155, [%r6];
	cvt.f64.f32 	%fd8, %f155;
	st.local.u32 	[%rd4], %r1;
	st.local.f64 	[%rd4+8], %fd8;
	st.local.u32 	[%rd4+16], %r4;
	mov.u64 	%rd99, $str$7;
	cvta.global.u64 	%rd100, %rd99;
	{ // callseq 32, 0
	.param .b64 param0;
	st.param.b64 	[param0], %rd100;
	.param .b64 param1;
	st.param.b64 	[param1], %rd9;
	.param .b32 retval0;
	call.uni (retval0), 
	vprintf, 
	(
	param0, 
	param1
	);
	ld.param.b32 	%r105, [retval0];
	} // callseq 32
$L__BB2_13:
	setp.lt.u32 	%p40, %r111, 2;
	@%p40 bra 	$L__BB2_17;
$L__BB2_14:
	shr.u32 	%r8, %r111, 1;
	setp.ge.u32 	%p41, %r1, %r8;
	@%p41 bra 	$L__BB2_16;
	ld.shared.f32 	%f156, [%r6];
	shl.b32 	%r107, %r8, 2;
	add.s32 	%r108, %r6, %r107;
	ld.shared.f32 	%f157, [%r108];
	min.f32 	%f158, %f156, %f157;
	st.shared.f32 	[%r6], %f158;
$L__BB2_16:
	bar.sync 	0;
	setp.gt.u32 	%p42, %r111, 3;
	mov.u32 	%r111, %r8;
	@%p42 bra 	$L__BB2_14;
$L__BB2_17:
	setp.ne.s32 	%p43, %r1, 0;
	@%p43 bra 	$L__BB2_59;
	ld.shared.f32 	%f159, [sdata];
	mul.wide.u32 	%rd102, %r2, 4;
	add.s64 	%rd103, %rd2, %rd102;
	st.global.f32 	[%rd103], %f159;
	cvt.f64.f32 	%fd9, %f159;
	st.local.u32 	[%rd4], %r2;
	st.local.f64 	[%rd4+8], %fd9;
	mov.u64 	%rd104, $str$14;
	cvta.global.u64 	%rd105, %rd104;
	{ // callseq 33, 0
	.param .b64 param0;
	st.param.b64 	[param0], %rd105;
	.param .b64 param1;
	st.param.b64 	[param1], %rd9;
	.param .b32 retval0;
	call.uni (retval0), 
	vprintf, 
	(
	param0, 
	param1
	);
	ld.param.b32 	%r109, [retval0];
	} // callseq 33
	bra.uni 	$L__BB2_59;
$L__BB2_19:
	setp.ne.s32 	%p8, %r54, 2;
	@%p8 bra 	$L__BB2_57;
	ld.global.u32 	%r85, [%rd3];
	setp.ge.u32 	%p9, %r4, %r85;
	@%p9 bra 	$L__BB2_57;
	setp.ne.s32 	%p11, %r5, 0;
	ld.global.u32 	%r9, [%rd3+4];
	ld.global.u32 	%r10, [%rd3+8];
	ld.global.u32 	%r11, [%rd3+12];
	@%p11 bra 	$L__BB2_23;
	st.local.v2.u32 	[%rd4], {%r9, %r10};
	st.local.u32 	[%rd4+8], %r11;
	mov.u64 	%rd40, $str$9;
	cvta.global.u64 	%rd41, %rd40;
	{ // callseq 29, 0
	.param .b64 param0;
	st.param.b64 	[param0], %rd41;
	.param .b64 param1;
	st.param.b64 	[param1], %rd9;
	.param .b32 retval0;
	call.uni (retval0), 
	vprintf, 
	(
	param0, 
	param1
	);
	ld.param.b32 	%r88, [retval0];
	} // callseq 29
$L__BB2_23:
	setp.eq.s32 	%p12, %r11, 1;
	@%p12 bra 	$L__BB2_41;
	setp.ne.s32 	%p13, %r11, 0;
	@%p13 bra 	$L__BB2_59;
	setp.ge.s32 	%p25, %r4, %r10;
	@%p25 bra 	$L__BB2_59;
	setp.lt.s32 	%p26, %r9, 1;
	mov.f32 	%f169, 0f7F800000;
	@%p26 bra 	$L__BB2_39;
	and.b32  	%r12, %r9, 15;
	setp.lt.u32 	%p27, %r9, 16;
	mov.f32 	%f169, 0f7F800000;
	mov.b32 	%r115, 0;
	@%p27 bra 	$L__BB2_30;
	and.b32  	%r115, %r9, 2147483632;
	neg.s32 	%r113, %r115;
	shl.b32 	%r15, %r10, 4;
	mov.f32 	%f169, 0f7F800000;
	mul.wide.s32 	%rd58, %r10, 4;
	mov.u32 	%r112, %r4;
$L__BB2_29:
	.pragma "nounroll";
	mul.wide.s32 	%rd56, %r112, 4;
	add.s64 	%rd57, %rd1, %rd56;
	ld.global.f32 	%f98, [%rd57];
	min.f32 	%f99, %f169, %f98;
	add.s64 	%rd59, %rd57, %rd58;
	ld.global.f32 	%f100, [%rd59];
	min.f32 	%f101, %f99, %f100;
	add.s64 	%rd60, %rd59, %rd58;
	ld.global.f32 	%f102, [%rd60];
	min.f32 	%f103, %f101, %f102;
	add.s64 	%rd61, %rd60, %rd58;
	ld.global.f32 	%f104, [%rd61];
	min.f32 	%f105, %f103, %f104;
	add.s64 	%rd62, %rd61, %rd58;
	ld.global.f32 	%f106, [%rd62];
	min.f32 	%f107, %f105, %f106;
	add.s64 	%rd63, %rd62, %rd58;
	ld.global.f32 	%f108, [%rd63];
	min.f32 	%f109, %f107, %f108;
	add.s64 	%rd64, %rd63, %rd58;
	ld.global.f32 	%f110, [%rd64];
	min.f32 	%f111, %f109, %f110;
	add.s64 	%rd65, %rd64, %rd58;
	ld.global.f32 	%f112, [%rd65];
	min.f32 	%f113, %f111, %f112;
	add.s64 	%rd66, %rd65, %rd58;
	ld.global.f32 	%f114, [%rd66];
	min.f32 	%f115, %f113, %f114;
	add.s64 	%rd67, %rd66, %rd58;
	ld.global.f32 	%f116, [%rd67];
	min.f32 	%f117, %f115, %f116;
	add.s64 	%rd68, %rd67, %rd58;
	ld.global.f32 	%f118, [%rd68];
	min.f32 	%f119, %f117, %f118;
	add.s64 	%rd69, %rd68, %rd58;
	ld.global.f32 	%f120, [%rd69];
	min.f32 	%f121, %f119, %f120;
	add.s64 	%rd70, %rd69, %rd58;
	ld.global.f32 	%f122, [%rd70];
	min.f32 	%f123, %f121, %f122;
	add.s64 	%rd71, %rd70, %rd58;
	ld.global.f32 	%f124, [%rd71];
	min.f32 	%f125, %f123, %f124;
	add.s64 	%rd72, %rd71, %rd58;
	ld.global.f32 	%f126, [%rd72];
	min.f32 	%f127, %f125, %f126;
	add.s64 	%rd73, %rd72, %rd58;
	ld.global.f32 	%f128, [%rd73];
	min.f32 	%f169, %f127, %f128;
	add.s32 	%r113, %r113, 16;
	add.s32 	%r112, %r112, %r15;
	setp.ne.s32 	%p28, %r113, 0;
	@%p28 bra 	$L__BB2_29;
$L__BB2_30:
	setp.eq.s32 	%p29, %r12, 0;
	@%p29 bra 	$L__BB2_39;
	and.b32  	%r21, %r9, 7;
	setp.lt.u32 	%p30, %r12, 8;
	@%p30 bra 	$L__BB2_33;
	mad.lo.s32 	%r97, %r115, %r10, %r4;
	mul.wide.s32 	%rd74, %r97, 4;
	add.s64 	%rd75, %rd1, %rd74;
	ld.global.f32 	%f130, [%rd75];
	min.f32 	%f131, %f169, %f130;
	mul.wide.s32 	%rd76, %r10, 4;
	add.s64 	%rd77, %rd75, %rd76;
	ld.global.f32 	%f132, [%rd77];
	min.f32 	%f133, %f131, %f132;
	add.s64 	%rd78, %rd77, %rd76;
	ld.global.f32 	%f134, [%rd78];
	min.f32 	%f135, %f133, %f134;
	add.s64 	%rd79, %rd78, %rd76;
	ld.global.f32 	%f136, [%rd79];
	min.f32 	%f137, %f135, %f136;
	add.s64 	%rd80, %rd79, %rd76;
	ld.global.f32 	%f138, [%rd80];
	min.f32 	%f139, %f137, %f138;
	add.s64 	%rd81, %rd80, %rd76;
	ld.global.f32 	%f140, [%rd81];
	min.f32 	%f141, %f139, %f140;
	add.s64 	%rd82, %rd81, %rd76;
	ld.global.f32 	%f142, [%rd82];
	min.f32 	%f143, %f141, %f142;
	add.s64 	%rd83, %rd82, %rd76;
	ld.global.f32 	%f144, [%rd83];
	min.f32 	%f169, %f143, %f144;
	add.s32 	%r115, %r115, 8;
$L__BB2_33:
	setp.eq.s32 	%p31, %r21, 0;
	@%p31 bra 	$L__BB2_39;
	and.b32  	%r24, %r9, 3;
	setp.lt.u32 	%p32, %r21, 4;
	@%p32 bra 	$L__BB2_36;
	mad.lo.s32 	%r98, %r115, %r10, %r4;
	mul.wide.s32 	%rd84, %r98, 4;
	add.s64 	%rd85, %rd1, %rd84;
	ld.global.f32 	%f146, [%rd85];
	min.f32 	%f147, %f169, %f146;
	mul.wide.s32 	%rd86, %r10, 4;
	add.s64 	%rd87, %rd85, %rd86;
	ld.global.f32 	%f148, [%rd87];
	min.f32 	%f149, %f147, %f148;
	add.s64 	%rd88, %rd87, %rd86;
	ld.global.f32 	%f150, [%rd88];
	min.f32 	%f151, %f149, %f150;
	add.s64 	%rd89, %rd88, %rd86;
	ld.global.f32 	%f152, [%rd89];
	min.f32 	%f169, %f151, %f152;
	add.s32 	%r115, %r115, 4;
$L__BB2_36:
	setp.eq.s32 	%p33, %r24, 0;
	@%p33 bra 	$L__BB2_39;
	mad.lo.s32 	%r118, %r115, %r10, %r4;
	neg.s32 	%r117, %r24;
$L__BB2_38:
	.pragma "nounroll";
	mul.wide.s32 	%rd90, %r118, 4;
	add.s64 	%rd91, %rd1, %rd90;
	ld.global.f32 	%f153, [%rd91];
	min.f32 	%f169, %f169, %f153;
	add.s32 	%r118, %r118, %r10;
	add.s32 	%r117, %r117, 1;
	setp.ne.s32 	%p34, %r117, 0;
	@%p34 bra 	$L__BB2_38;
$L__BB2_39:
	mul.wide.s32 	%rd92, %r4, 4;
	add.s64 	%rd93, %rd2, %rd92;
	st.global.f32 	[%rd93], %f169;
	setp.gt.s32 	%p35, %r4, 4;
	@%p35 bra 	$L__BB2_59;
	cvt.f64.f32 	%fd7, %f169;
	st.local.u32 	[%rd4], %r4;
	st.local.f64 	[%rd4+8], %fd7;
	mov.u64 	%rd94, $str$15;
	cvta.global.u64 	%rd95, %rd94;
	{ // callseq 31, 0
	.param .b64 param0;
	st.param.b64 	[param0], %rd95;
	.param .b64 param1;
	st.param.b64 	[param1], %rd9;
	.param .b32 retval0;
	call.uni (retval0), 
	vprintf, 
	(
	param0, 
	param1
	);
	ld.param.b32 	%r99, [retval0];
	} // callseq 31
	bra.uni 	$L__BB2_59;
$L__BB2_41:
	setp.ge.s32 	%p14, %r4, %r9;
	@%p14 bra 	$L__BB2_59;
	setp.lt.s32 	%p15, %r10, 1;
	mov.f32 	%f178, 0f7F800000;
	@%p15 bra 	$L__BB2_55;
	mul.lo.s32 	%r33, %r10, %r4;
	add.s32 	%r91, %r10, -1;
	and.b32  	%r34, %r10, 15;
	setp.lt.u32 	%p16, %r91, 15;
	mov.f32 	%f178, 0f7F800000;
	mov.b32 	%r122, 0;
	@%p16 bra 	$L__BB2_46;
	and.b32  	%r122, %r10, 2147483632;
	neg.s32 	%r120, %r122;
	add.s64 	%rd5, %rd1, 32;
	mov.f32 	%f178, 0f7F800000;
	mov.u32 	%r119, %r33;
$L__BB2_45:
	.pragma "nounroll";
	mul.wide.s32 	%rd43, %r119, 4;
	add.s64 	%rd44, %rd5, %rd43;
	ld.global.f32 	%f38, [%rd44+-32];
	min.f32 	%f39, %f178, %f38;
	ld.global.f32 	%f40, [%rd44+-28];
	min.f32 	%f41, %f39, %f40;
	ld.global.f32 	%f42, [%rd44+-24];
	min.f32 	%f43, %f41, %f42;
	ld.global.f32 	%f44, [%rd44+-20];
	min.f32 	%f45, %f43, %f44;
	ld.global.f32 	%f46, [%rd44+-16];
	min.f32 	%f47, %f45, %f46;
	ld.global.f32 	%f48, [%rd44+-12];
	min.f32 	%f49, %f47, %f48;
	ld.global.f32 	%f50, [%rd44+-8];
	min.f32 	%f51, %f49, %f50;
	ld.global.f32 	%f52, [%rd44+-4];
	min.f32 	%f53, %f51, %f52;
	ld.global.f32 	%f54, [%rd44];
	min.f32 	%f55, %f53, %f54;
	ld.global.f32 	%f56, [%rd44+4];
	min.f32 	%f57, %f55, %f56;
	ld.global.f32 	%f58, [%rd44+8];
	min.f32 	%f59, %f57, %f58;
	ld.global.f32 	%f60, [%rd44+12];
	min.f32 	%f61, %f59, %f60;
	ld.global.f32 	%f62, [%rd44+16];
	min.f32 	%f63, %f61, %f62;
	ld.global.f32 	%f64, [%rd44+20];
	min.f32 	%f65, %f63, %f64;
	ld.global.f32 	%f66, [%rd44+24];
	min.f32 	%f67, %f65, %f66;
	ld.global.f32 	%f68, [%rd44+28];
	min.f32 	%f178, %f67, %f68;
	add.s32 	%r120, %r120, 16;
	add.s32 	%r119, %r119, 16;
	setp.ne.s32 	%p17, %r120, 0;
	@%p17 bra 	$L__BB2_45;
$L__BB2_46:
	setp.eq.s32 	%p18, %r34, 0;
	@%p18 bra 	$L__BB2_55;
	and.b32  	%r42, %r10, 7;
	setp.lt.u32 	%p19, %r34, 8;
	@%p19 bra 	$L__BB2_49;
	add.s32 	%r92, %r122, %r33;
	mul.wide.s32 	%rd45, %r92, 4;
	add.s64 	%rd46, %rd1, %rd45;
	ld.global.f32 	%f70, [%rd46];
	min.f32 	%f71, %f178, %f70;
	ld.global.f32 	%f72, [%rd46+4];
	min.f32 	%f73, %f71, %f72;
	ld.global.f32 	%f74, [%rd46+8];
	min.f32 	%f75, %f73, %f74;
	ld.global.f32 	%f76, [%rd46+12];
	min.f32 	%f77, %f75, %f76;
	ld.global.f32 	%f78, [%rd46+16];
	min.f32 	%f79, %f77, %f78;
	ld.global.f32 	%f80, [%rd46+20];
	min.f32 	%f81, %f79, %f80;
	ld.global.f32 	%f82, [%rd46+24];
	min.f32 	%f83, %f81, %f82;
	ld.global.f32 	%f84, [%rd46+28];
	min.f32 	%f178, %f83, %f84;
	add.s32 	%r122, %r122, 8;
$L__BB2_49:
	setp.eq.s32 	%p20, %r42, 0;
	@%p20 bra 	$L__BB2_55;
	and.b32  	%r45, %r10, 3;
	setp.lt.u32 	%p21, %r42, 4;
	@%p21 bra 	$L__BB2_52;
	add.s32 	%r93, %r122, %r33;
	mul.wide.s32 	%rd47, %r93, 4;
	add.s64 	%rd48, %rd1, %rd47;
	ld.global.f32 	%f86, [%rd48];
	min.f32 	%f87, %f178, %f86;
	ld.global.f32 	%f88, [%rd48+4];
	min.f32 	%f89, %f87, %f88;
	ld.global.f32 	%f90, [%rd48+8];
	min.f32 	%f91, %f89, %f90;
	ld.global.f32 	%f92, [%rd48+12];
	min.f32 	%f178, %f91, %f92;
	add.s32 	%r122, %r122, 4;
$L__BB2_52:
	setp.eq.s32 	%p22, %r45, 0;
	@%p22 bra 	$L__BB2_55;
	add.s32 	%r125, %r122, %r33;
	neg.s32 	%r124, %r45;
$L__BB2_54:
	.pragma "nounroll";
	mul.wide.s32 	%rd49, %r125, 4;
	add.s64 	%rd50, %rd1, %rd49;
	ld.global.f32 	%f93, [%rd50];
	min.f32 	%f178, %f178, %f93;
	add.s32 	%r125, %r125, 1;
	add.s32 	%r124, %r124, 1;
	setp.ne.s32 	%p23, %r124, 0;
	@%p23 bra 	$L__BB2_54;
$L__BB2_55:
	mul.wide.s32 	%rd51, %r4, 4;
	add.s64 	%rd52, %rd2, %rd51;
	st.global.f32 	[%rd52], %f178;
	setp.gt.s32 	%p24, %r4, 4;
	@%p24 bra 	$L__BB2_59;
	cvt.f64.f32 	%fd6, %f178;
	st.local.u32 	[%rd4], %r4;
	st.local.f64 	[%rd4+8], %fd6;
	mov.u64 	%rd53, $str$16;
	cvta.global.u64 	%rd54, %rd53;
	{ // callseq 30, 0
	.param .b64 param0;
	st.param.b64 	[param0], %rd54;
	.param .b64 param1;
	st.param.b64 	[param1], %rd9;
	.param .b32 retval0;
	call.uni (retval0), 
	vprintf, 
	(
	param0, 
	param1
	);
	ld.param.b32 	%r94, [retval0];
	} // callseq 30
	bra.uni 	$L__BB2_59;
$L__BB2_57:
	setp.ne.s32 	%p10, %r5, 0;
	@%p10 bra 	$L__BB2_59;
	mov.u64 	%rd38, $str$17;
	cvta.global.u64 	%rd39, %rd38;
	{ // callseq 28, 0
	.param .b64 param0;
	st.param.b64 	[param0], %rd39;
	.param .b64 param1;
	st.param.b64 	[param1], 0;
	.param .b32 retval0;
	call.uni (retval0), 
	vprintf, 
	(
	param0, 
	param1
	);
	ld.param.b32 	%r86, [retval0];
	} // callseq 28
$L__BB2_59:
	ret;

}
	// .globl	prod_reduction_kernel
.visible .entry prod_reduction_kernel(
	.param .u64 .ptr .align 1 prod_reduction_kernel_param_0,
	.param .u64 .ptr .align 1 prod_reduction_kernel_param_1,
	.param .u64 .ptr .align 1 prod_reduction_kernel_param_2,
	.param .u32 prod_reduction_kernel_param_3
)
{
	.local .align 8 .b8 	__local_depot3[24];
	.reg .b64 	%SP;
	.reg .b64 	%SPL;
	.reg .pred 	%p<44>;
	.reg .b32 	%r<126>;
	.reg .b32 	%f<179>;
	.reg .b64 	%rd<107>;
	.reg .b64 	%fd<10>;

	mov.u64 	%SPL, __local_depot3;
	cvta.local.u64 	%SP, %SPL;
	ld.param.u64 	%rd6, [prod_reduction_kernel_param_0];
	ld.param.u64 	%rd7, [prod_reduction_kernel_param_1];
	ld.param.u64 	%rd8, [prod_reduction_kernel_param_2];
	ld.param.u32 	%r54, [prod_reduction_kernel_param_3];
	cvta.to.global.u64 	%rd1, %rd6;
	cvta.to.global.u64 	%rd2, %rd7;
	cvta.to.global.u64 	%rd3, %rd8;
	add.u64 	%rd9, %SP, 0;
	add.u64 	%rd4, %SPL, 0;
	mov.u32 	%r1, %tid.x;
	mov.u32 	%r2, %ctaid.x;
	mov.u32 	%r111, %ntid.x;
	mad.lo.s32 	%r4, %r2, %r111, %r1;
	or.b32  	%r5, %r1, %r2;
	setp.ne.s32 	%p1, %r5, 0;
	@%p1 bra 	$L__BB3_8;
	mov.u64 	%rd10, $str$18;
	cvta.global.u64 	%rd11, %rd10;
	{ // callseq 34, 0
	.param .b64 param0;
	st.param.b64 	[param0], %rd11;
	.param .b64 param1;
	st.param.b64 	[param1], 0;
	.param .b32 retval0;
	call.uni (retval0), 
	vprintf, 
	(
	param0, 
	param1
	);
	ld.param.b32 	%r55, [retval0];
	} // callseq 34
	ld.global.u32 	%r57, [%rd3];
	st.local.v2.u32 	[%rd4], {%r57, %r54};
	mov.u64 	%rd12, $str$1;
	cvta.global.u64 	%rd13, %rd12;
	{ // callseq 35, 0
	.param .b64 param0;
	st.param.b64 	[param0], %rd13;
	.param .b64 param1;
	st.param.b64 	[param1], %rd9;
	.param .b32 retval0;
	call.uni (retval0), 
	vprintf, 
	(
	param0, 
	param1
	);
	ld.param.b32 	%r58, [retval0];
	} // callseq 35
	mov.u32 	%r60, %nctaid.x;
	st.local.v2.u32 	[%rd4], {%r111, %r60};
	mov.u64 	%rd15, $str$2;
	cvta.global.u64 	%rd16, %rd15;
	{ // callseq 36, 0
	.param .b64 param0;
	st.param.b64 	[param0], %rd16;
	.param .b64 param1;
	st.param.b64 	[param1], %rd9;
	.param .b32 retval0;
	call.uni (retval0), 
	vprintf, 
	(
	param0, 
	param1
	);
	ld.param.b32 	%r61, [retval0];
	} // callseq 36
	mul.lo.s32 	%r63, %r111, %r60;
	st.local.u32 	[%rd4], %r63;
	mov.u64 	%rd17, $str$3;
	cvta.global.u64 	%rd18, %rd17;
	{ // callseq 37, 0
	.param .b64 param0;
	st.param.b64 	[param0], %rd18;
	.param .b64 param1;
	st.param.b64 	[param1], %rd9;
	.param .b32 retval0;
	call.uni (retval0), 
	vprintf, 
	(
	param0, 
	param1
	);
	ld.param.b32 	%r64, [retval0];
	} // callseq 37
	mov.u64 	%rd19, $str$4;
	cvta.global.u64 	%rd20, %rd19;
	{ // callseq 38, 0
	.param .b64 param0;
	st.param.b64 	[param0], %rd20;
	.param .b64 param1;
	st.param.b64 	[param1], 0;
	.param .b32 retval0;
	call.uni (retval0), 
	vprintf, 
	(
	param0, 
	param1
	);
	ld.param.b32 	%r66, [retval0];
	} // callseq 38
	ld.global.u32 	%r68, [%rd3];
	setp.lt.s32 	%p2, %r68, 1;
	@%p2 bra 	$L__BB3_7;
	ld.global.f32 	%f29, [%rd1];
	cvt.f64.f32 	%fd1, %f29;
	st.local.f64 	[%rd4], %fd1;
	mov.u64 	%rd21, $str$5;
	cvta.global.u64 	%rd22, %rd21;
	{ // callseq 39, 0
	.param .b64 param0;
	st.param.b64 	[param0], %rd22;
	.param .b64 param1;
	st.param.b64 	[param1], %rd9;
	.param .b32 retval0;
	call.uni (retval0), 
	vprintf, 
	(
	param0, 
	param1
	);
	ld.param.b32 	%r69, [retval0];
	} // callseq 39
	ld.global.u32 	%r71, [%rd3];
	setp.lt.s32 	%p3, %r71, 2;
	@%p3 bra 	$L__BB3_7;
	ld.global.f32 	%f30, [%rd1+4];
	cvt.f64.f32 	%fd2, %f30;
	st.local.f64 	[%rd4], %fd2;
	cvta.global.u64 	%rd25, %rd21;
	{ // callseq 40, 0
	.param .b64 param0;
	st.param.b64 	[param0], %rd25;
	.param .b64 param1;
	st.param.b64 	[param1], %rd9;
	.param .b32 retval0;
	call.uni (retval0), 
	vprintf, 
	(
	param0, 
	param1
	);
	ld.param.b32 	%r72, [retval0];
	} // callseq 40
	ld.global.u32 	%r74, [%rd3];
	setp.lt.s32 	%p4, %r74, 3;
	@%p4 bra 	$L__BB3_7;
	ld.global.f32 	%f31, [%rd1+8];
	cvt.f64.f32 	%fd3, %f31;
	st.local.f64 	[%rd4], %fd3;
	cvta.global.u64 	%rd28, %rd21;
	{ // callseq 41, 0
	.param .b64 param0;
	st.param.b64 	[param0], %rd28;
	.param .b64 param1;
	st.param.b64 	[param1], %rd9;
	.param .b32 retval0;
	call.uni (retval0), 
	vprintf, 
	(
	param0, 
	param1
	);
	ld.param.b32 	%r75, [retval0];
	} // callseq 41
	ld.global.u32 	%r77, [%rd3];
	setp.lt.s32 	%p5, %r77, 4;
	@%p5 bra 	$L__BB3_7;
	ld.global.f32 	%f32, [%rd1+12];
	cvt.f64.f32 	%fd4, %f32;
	st.local.f64 	[%rd4], %fd4;
	cvta.global.u64 	%rd31, %rd21;
	{ // callseq 42, 0
	.param .b64 param0;
	st.param.b64 	[param0], %rd31;
	.param .b64 param1;
	st.param.b64 	[param1], %rd9;
	.param .b32 retval0;
	call.uni (retval0), 
	vprintf, 
	(
	param0, 
	param1
	);
	ld.param.b32 	%r78, [retval0];
	} // callseq 42
	ld.global.u32 	%r80, [%rd3];
	setp.lt.s32 	%p6, %r80, 5;
	@%p6 bra 	$L__BB3_7;
	ld.global.f32 	%f33, [%rd1+16];
	cvt.f64.f32 	%fd5, %f33;
	st.local.f64 	[%rd4], %fd5;
	cvta.global.u64 	%rd34, %rd21;
	{ // callseq 43, 0
	.param .b64 param0;
	st.param.b64 	[param0], %rd34;
	.param .b64 param1;
	st.param.b64 	[param1], %rd9;
	.param .b32 retval0;
	call.uni (retval0), 
	vprintf, 
	(
	param0, 
	param1
	);
	ld.param.b32 	%r81, [retval0];
	} // callseq 43
$L__BB3_7:
	mov.u64 	%rd36, $str$6;
	cvta.global.u64 	%rd37, %rd36;
	{ // callseq 44, 0
	.param .b64 param0;
	st.param.b64 	[param0], %rd37;
	.param .b64 param1;
	st.param.b64 	[param1], 0;
	.param .b32 retval0;
	call.uni (retval0), 
	vprintf, 
	(
	param0, 
	param1
	);
	ld.param.b32 	%r83, [retval0];
	} // callseq 44
$L__BB3_8:
	setp.gt.s32 	%p7, %r54, 1;
	@%p7 bra 	$L__BB3_19;
	ld.global.u32 	%r101, [%rd3];
	setp.ge.u32 	%p36, %r4, %r101;
	mov.f32 	%f160, 0f3F800000;
	@%p36 bra 	$L__BB3_11;
	mul.wide.u32 	%rd97, %r4, 4;
	add.s64 	%rd98, %rd1, %rd97;
	ld.global.f32 	%f160, [%rd98];
$L__BB3_11:
	shl.b32 	%r103, %r1, 2;
	mov.u32 	%r104, sdata;
	add.s32 	%r6, %r104, %r103;
	st.shared.f32 	[%r6], %f160;
	bar.sync 	0;
	setp.ne.s32 	%p37, %r2, 0;
	setp.gt.u32 	%p38, %r1, 7;
	or.pred  	%p39, %p37, %p38;
	@%p39 bra 	$L__BB3_13;
	ld.shared.f32 	%f155, [%r6];
	cvt.f64.f32 	%fd8, %f155;
	st.local.u32 	[%rd4], %r1;
	st.local.f64 	[%rd4+8], %fd8;
	st.local.u32 	[%rd4+16], %r4;
	mov.u64 	%rd99, $str$7;
	cvta.global.u64 	%rd100, %rd99;
	{ // callseq 49, 0
	.param .b64 param0;
	st.param.b64 	[param0], %rd100;
	.param .b64 param1;
	st.param.b64 	[param1], %rd9;
	.param .b32 retval0;
	call.uni (retval0), 
	vprintf, 
	(
	param0, 
	param1
	);
	ld.param.b32 	%r105, [retval0];
	} // callseq 49
$L__BB3_13:
	setp.lt.u32 	%p40, %r111, 2;
	@%p40 bra 	$L__BB3_17;
$L__BB3_14:
	shr.u32 	%r8, %r111, 1;
	setp.ge.u32 	%p41, %r1, %r8;
	@%p41 bra 	$L__BB3_16;
	shl.b32 	%r107, %r8, 2;
	add.s32 	%r108, %r6, %r107;
	ld.shared.f32 	%f156, [%r108];
	ld.shared.f32 	%f157, [%r6];
	mul.f32 	%f158, %f156, %f157;
	st.shared.f32 	[%r6], %f158;
$L__BB3_16:
	bar.sync 	0;
	setp.gt.u32 	%p42, %r111, 3;
	mov.u32 	%r111, %r8;
	@%p42 bra 	$L__BB3_14;
$L__BB3_17:
	setp.ne.s32 	%p43, %r1, 0;
	@%p43 bra 	$L__BB3_59;
	ld.shared.f32 	%f159, [sdata];
	mul.wide.u32 	%rd102, %r2, 4;
	add.s64 	%rd103, %rd2, %rd102;
	st.global.f32 	[%rd103], %f159;
	cvt.f64.f32 	%fd9, %f159;
	st.local.u32 	[%rd4], %r2;
	st.local.f64 	[%rd4+8], %fd9;
	mov.u64 	%rd104, $str$19;
	cvta.global.u64 	%rd105, %rd104;
	{ // callseq 50, 0
	.param .b64 param0;
	st.param.b64 	[param0], %rd105;
	.param .b64 param1;
	st.param.b64 	[param1], %rd9;
	.param .b32 retval0;
	call.uni (retval0), 
	vprintf, 
	(
	param0, 
	param1
	);
	ld.param.b32 	%r109, [retval0];
	} // callseq 50
	bra.uni 	$L__BB3_59;
$L__BB3_19:
	setp.ne.s32 	%p8, %r54, 2;
	@%p8 bra 	$L__BB3_57;
	ld.global.u32 	%r85, [%rd3];
	setp.ge.u32 	%p9, %r4, %r85;
	@%p9 bra 	$L__BB3_57;
	setp.ne.s32 	%p11, %r5, 0;
	ld.global.u32 	%r9, [%rd3+4];
	ld.global.u32 	%r10, [%rd3+8];
	ld.global.u32 	%r11, [%rd3+12];
	@%p11 bra 	$L__BB3_23;
	st.local.v2.u32 	[%rd4], {%r9, %r10};
	st.local.u32 	[%rd4+8], %r11;
	mov.u64 	%rd40, $str$9;
	cvta.global.u64 	%rd41, %rd40;
	{ // callseq 46, 0
	.param .b64 param0;
	st.param.b64 	[param0], %rd41;
	.param .b64 param1;
	st.param.b64 	[param1], %rd9;
	.param .b32 retval0;
	call.uni (retval0), 
	vprintf, 
	(
	param0, 
	param1
	);
	ld.param.b32 	%r88, [retval0];
	} // callseq 46
$L__BB3_23:
	setp.eq.s32 	%p12, %r11, 1;
	@%p12 bra 	$L__BB3_41;
	setp.ne.s32 	%p13, %r11, 0;
	@%p13 bra 	$L__BB3_59;
	setp.ge.s32 	%p25, %r4, %r10;
	@%p25 bra 	$L__BB3_59;
	setp.lt.s32 	%p26, %r9, 1;
	mov.f32 	%f169, 0f3F800000;
	@%p26 bra 	$L__BB3_39;
	and.b32  	%r12, %r9, 15;
	setp.lt.u32 	%p27, %r9, 16;
	mov.f32 	%f169, 0f3F800000;
	mov.b32 	%r115, 0;
	@%p27 bra 	$L__BB3_30;
	and.b32  	%r115, %r9, 2147483632;
	neg.s32 	%r113, %r115;
	shl.b32 	%r15, %r10, 4;
	mov.f32 	%f169, 0f3F800000;
	mul.wide.s32 	%rd58, %r10, 4;
	mov.u32 	%r112, %r4;
$L__BB3_29:
	.pragma "nounroll";
	mul.wide.s32 	%rd56, %r112, 4;
	add.s64 	%rd57, %rd1, %rd56;
	ld.global.f32 	%f98, [%rd57];
	mul.f32 	%f99, %f169, %f98;
	add.s64 	%rd59, %rd57, %rd58;
	ld.global.f32 	%f100, [%rd59];
	mul.f32 	%f101, %f99, %f100;
	add.s64 	%rd60, %rd59, %rd58;
	ld.global.f32 	%f102, [%rd60];
	mul.f32 	%f103, %f101, %f102;
	add.s64 	%rd61, %rd60, %rd58;
	ld.global.f32 	%f104, [%rd61];
	mul.f32 	%f105, %f103, %f104;
	add.s64 	%rd62, %rd61, %rd58;
	ld.global.f32 	%f106, [%rd62];
	mul.f32 	%f107, %f105, %f106;
	add.s64 	%rd63, %rd62, %rd58;
	ld.global.f32 	%f108, [%rd63];
	mul.f32 	%f109, %f107, %f108;
	add.s64 	%rd64, %rd63, %rd58;
	ld.global.f32 	%f110, [%rd64];
	mul.f32 	%f111, %f109, %f110;
	add.s64 	%rd65, %rd64, %rd58;
	ld.global.f32 	%f112, [%rd65];
	mul.f32 	%f113, %f111, %f112;
	add.s64 	%rd66, %rd65, %rd58;
	ld.global.f32 	%f114, [%rd66];
	mul.f32 	%f115, %f113, %f114;
	add.s64 	%rd67, %rd66, %rd58;
	ld.global.f32 	%f116, [%rd67];
	mul.f32 	%f117, %f115, %f116;
	add.s64 	%rd68, %rd67, %rd58;
	ld.global.f32 	%f118, [%rd68];
	mul.f32 	%f119, %f117, %f118;
	add.s64 	%rd69, %rd68, %rd58;
	ld.global.f32 	%f120, [%rd69];
	mul.f32 	%f121, %f119, %f120;
	add.s64 	%rd70, %rd69, %rd58;
	ld.global.f32 	%f122, [%rd70];
	mul.f32 	%f123, %f121, %f122;
	add.s64 	%rd71, %rd70, %rd58;
	ld.global.f32 	%f124, [%rd71];
	mul.f32 	%f125, %f123, %f124;
	add.s64 	%rd72, %rd71, %rd58;
	ld.global.f32 	%f126, [%rd72];
	mul.f32 	%f127, %f125, %f126;
	add.s64 	%rd73, %rd72, %rd58;
	ld.global.f32 	%f128, [%rd73];
	mul.f32 	%f169, %f127, %f128;
	add.s32 	%r113, %r113, 16;
	add.s32 	%r112, %r112, %r15;
	setp.ne.s32 	%p28, %r113, 0;
	@%p28 bra 	$L__BB3_29;
$L__BB3_30:
	setp.eq.s32 	%p29, %r12, 0;
	@%p29 bra 	$L__BB3_39;
	and.b32  	%r21, %r9, 7;
	setp.lt.u32 	%p30, %r12, 8;
	@%p30 bra 	$L__BB3_33;
	mad.lo.s32 	%r97, %r115, %r10, %r4;
	mul.wide.s32 	%rd74, %r97, 4;
	add.s64 	%rd75, %rd1, %rd74;
	ld.global.f32 	%f130, [%rd75];
	mul.f32 	%f131, %f169, %f130;
	mul.wide.s32 	%rd76, %r10, 4;
	add.s64 	%rd77, %rd75, %rd76;
	ld.global.f32 	%f132, [%rd77];
	mul.f32 	%f133, %f131, %f132;
	add.s64 	%rd78, %rd77, %rd76;
	ld.global.f32 	%f134, [%rd78];
	mul.f32 	%f135, %f133, %f134;
	add.s64 	%rd79, %rd78, %rd76;
	ld.global.f32 	%f136, [%rd79];
	mul.f32 	%f137, %f135, %f136;
	add.s64 	%rd80, %rd79, %rd76;
	ld.global.f32 	%f138, [%rd80];
	mul.f32 	%f139, %f137, %f138;
	add.s64 	%rd81, %rd80, %rd76;
	ld.global.f32 	%f140, [%rd81];
	mul.f32 	%f141, %f139, %f140;
	add.s64 	%rd82, %rd81, %rd76;
	ld.global.f32 	%f142, [%rd82];
	mul.f32 	%f143, %f141, %f142;
	add.s64 	%rd83, %rd82, %rd76;
	ld.global.f32 	%f144, [%rd83];
	mul.f32 	%f169, %f143, %f144;
	add.s32 	%r115, %r115, 8;
$L__BB3_33:
	setp.eq.s32 	%p31, %r21, 0;
	@%p31 bra 	$L__BB3_39;
	and.b32  	%r24, %r9, 3;
	setp.lt.u32 	%p32, %r21, 4;
	@%p32 bra 	$L__BB3_36;
	mad.lo.s32 	%r98, %r115, %r10, %r4;
	mul.wide.s32 	%rd84, %r98, 4;
	add.s64 	%rd85, %rd1, %rd84;
	ld.global.f32 	%f146, [%rd85];
	mul.f32 	%f147, %f169, %f146;
	mul.wide.s32 	%rd86, %r10, 4;
	add.s64 	%rd87, %rd85, %rd86;
	ld.global.f32 	%f148, [%rd87];
	mul.f32 	%f149, %f147, %f148;
	add.s64 	%rd88, %rd87, %rd86;
	ld.global.f32 	%f150, [%rd88];
	mul.f32 	%f151, %f149, %f150;
	add.s64 	%rd89, %rd88, %rd86;
	ld.global.f32 	%f152, [%rd89];
	mul.f32 	%f169, %f151, %f152;
	add.s32 	%r115, %r115, 4;
$L__BB3_36:
	setp.eq.s32 	%p33, %r24, 0;
	@%p33 bra 	$L__BB3_39;
	mad.lo.s32 	%r118, %r115, %r10, %r4;
	neg.s32 	%r117, %r24;
$L__BB3_38:
	.pragma "nounroll";
	mul.wide.s32 	%rd90, %r118, 4;
	add.s64 	%rd91, %rd1, %rd90;
	ld.global.f32 	%f153, [%rd91];
	mul.f32 	%f169, %f169, %f153;
	add.s32 	%r118, %r118, %r10;
	add.s32 	%r117, %r117, 1;
	setp.ne.s32 	%p34, %r117, 0;
	@%p34 bra 	$L__BB3_38;
$L__BB3_39:
	mul.wide.s32 	%rd92, %r4, 4;
	add.s64 	%rd93, %rd2, %rd92;
	st.global.f32 	[%rd93], %f169;
	setp.gt.s32 	%p35, %r4, 4;
	@%p35 bra 	$L__BB3_59;
	cvt.f64.f32 	%fd7, %f169;
	st.local.u32 	[%rd4], %r4;
	st.local.f64 	[%rd4+8], %fd7;
	mov.u64 	%rd94, $str$20;
	cvta.global.u64 	%rd95, %rd94;
	{ // callseq 48, 0
	.param .b64 param0;
	st.param.b64 	[param0], %rd95;
	.param .b64 param1;
	st.param.b64 	[param1], %rd9;
	.param .b32 retval0;
	call.uni (retval0), 
	vprintf, 
	(
	param0, 
	param1
	);
	ld.param.b32 	%r99, [retval0];
	} // callseq 48
	bra.uni 	$L__BB3_59;
$L__BB3_41:
	setp.ge.s32 	%p14, %r4, %r9;
	@%p14 bra 	$L__BB3_59;
	setp.lt.s32 	%p15, %r10, 1;
	mov.f32 	%f178, 0f3F800000;
	@%p15 bra 	$L__BB3_55;
	mul.lo.s32 	%r33, %r10, %r4;
	add.s32 	%r91, %r10, -1;
	and.b32  	%r34, %r10, 15;
	setp.lt.u32 	%p16, %r91, 15;
	mov.f32 	%f178, 0f3F800000;
	mov.b32 	%r122, 0;
	@%p16 bra 	$L__BB3_46;
	and.b32  	%r122, %r10, 2147483632;
	neg.s32 	%r120, %r122;
	add.s64 	%rd5, %rd1, 32;
	mov.f32 	%f178, 0f3F800000;
	mov.u32 	%r119, %r33;
$L__BB3_45:
	.pragma "nounroll";
	mul.wide.s32 	%rd43, %r119, 4;
	add.s64 	%rd44, %rd5, %rd43;
	ld.global.f32 	%f38, [%rd44+-32];
	mul.f32 	%f39, %f178, %f38;
	ld.global.f32 	%f40, [%rd44+-28];
	mul.f32 	%f41, %f39, %f40;
	ld.global.f32 	%f42, [%rd44+-24];
	mul.f32 	%f43, %f41, %f42;
	ld.global.f32 	%f44, [%rd44+-20];
	mul.f32 	%f45, %f43, %f44;
	ld.global.f32 	%f46, [%rd44+-16];
	mul.f32 	%f47, %f45, %f46;
	ld.global.f32 	%f48, [%rd44+-12];
	mul.f32 	%f49, %f47, %f48;
	ld.global.f32 	%f50, [%rd44+-8];
	mul.f32 	%f51, %f49, %f50;
	ld.global.f32 	%f52, [%rd44+-4];
	mul.f32 	%f53, %f51, %f52;
	ld.global.f32 	%f54, [%rd44];
	mul.f32 	%f55, %f53, %f54;
	ld.global.f32 	%f56, [%rd44+4];
	mul.f32 	%f57, %f55, %f56;
	ld.global.f32 	%f58, [%rd44+8];
	mul.f32 	%f59, %f57, %f58;
	ld.global.f32 	%f60, [%rd44+12];
	mul.f32 	%f61, %f59, %f60;
	ld.global.f32 	%f62, [%rd44+16];
	mul.f32 	%f63, %f61, %f62;
	ld.global.f32 	%f64, [%rd44+20];
	mul.f32 	%f65, %f63, %f64;
	ld.global.f32 	%f66, [%rd44+24];
	mul.f32 	%f67, %f65, %f66;
	ld.global.f32 	%f68, [%rd44+28];
	mul.f32 	%f178, %f67, %f68;
	add.s32 	%r120, %r120, 16;
	add.s32 	%r119, %r119, 16;
	setp.ne.s32 	%p17, %r120, 0;
	@%p17 bra 	$L__BB3_45;
$L__BB3_46:
	setp.eq.s32 	%p18, %r34, 0;
	@%p18 bra 	$L__BB3_55;
	and.b32  	%r42, %r10, 7;
	setp.lt.u32 	%p19, %r34, 8;
	@%p19 bra 	$L__BB3_49;
	add.s32 	%r92, %r122, %r33;
	mul.wide.s32 	%rd45, %r92, 4;
	add.s64 	%rd46, %rd1, %rd45;
	ld.global.f32 	%f70, [%rd46];
	mul.f32 	%f71, %f178, %f70;
	ld.global.f32 	%f72, [%rd46+4];
	mul.f32 	%f73, %f71, %f72;
	ld.global.f32 	%f74, [%rd46+8];
	mul.f32 	%f75, %f73, %f74;
	ld.global.f32 	%f76, [%rd46+12];
	mul.f32 	%f77, %f75, %f76;
	ld.global.f32 	%f78, [%rd46+16];
	mul.f32 	%f79, %f77, %f78;
	ld.global.f32 	%f80, [%rd46+20];
	mul.f32 	%f81, %f79, %f80;
	ld.global.f32 	%f82, [%rd46+24];
	mul.f32 	%f83, %f81, %f82;
	ld.global.f32 	%f84, [%rd46+28];
	mul.f32 	%f178, %f83, %f84;
	add.s32 	%r122, %r122, 8;
$L__BB3_49:
	setp.eq.s32 	%p20, %r42, 0;
	@%p20 bra 	$L__BB3_55;
	and.b32  	%r45, %r10, 3;
	setp.lt.u32 	%p21, %r42, 4;
	@%p21 bra 	$L__BB3_52;
	add.s32 	%r93, %r122, %r33;
	mul.wide.s32 	%rd47, %r93, 4;
	add.s64 	%rd48, %rd1, %rd47;
	ld.global.f32 	%f86, [%rd48];
	mul.f32 	%f87, %f178, %f86;
	ld.global.f32 	%f88, [%rd48+4];
	mul.f32 	%f89, %f87, %f88;
	ld.global.f32 	%f90, [%rd48+8];
	mul.f32 	%f91, %f89, %f90;
	ld.global.f32 	%f92, [%rd48+12];
	mul.f32 	%f178, %f91, %f92;
	add.s32 	%r122, %r122, 4;
$L__BB3_52:
	setp.eq.s32 	%p22, %r45, 0;
	@%p22 bra 	$L__BB3_55;
	add.s32 	%r125, %r122, %r33;
	neg.s32 	%r124, %r45;
$L__BB3_54:
	.pragma "nounroll";
	mul.wide.s32 	%rd49, %r125, 4;
	add.s64 	%rd50, %rd1, %rd49;
	ld.global.f32 	%f93, [%rd50];
	mul.f32 	%f178, %f178, %f93;
	add.s32 	%r125, %r125, 1;
	add.s32 	%r124, %r124, 1;
	setp.ne.s32 	%p23, %r124, 0;
	@%p23 bra 	$L__BB3_54;
$L__BB3_55:
	mul.wide.s32 	%rd51, %r4, 4;
	add.s64 	%rd52, %rd2, %rd51;
	st.global.f32 	[%rd52], %f178;
	setp.gt.s32 	%p24, %r4, 4;
	@%p24 bra 	$L__BB3_59;
	cvt.f64.f32 	%fd6, %f178;
	st.local.u32 	[%rd4], %r4;
	st.local.f64 	[%rd4+8], %fd6;
	mov.u64 	%rd53, $str$21;
	cvta.global.u64 	%rd54, %rd53;
	{ // callseq 47, 0
	.param .b64 param0;
	st.param.b64 	[param0], %rd54;
	.param .b64 param1;
	st.param.b64 	[param1], %rd9;
	.param .b32 retval0;
	call.uni (retval0), 
	vprintf, 
	(
	param0, 
	param1
	);
	ld.param.b32 	%r94, [retval0];
	} // callseq 47
	bra.uni 	$L__BB3_59;
$L__BB3_57:
	setp.ne.s32 	%p10, %r5, 0;
	@%p10 bra 	$L__BB3_59;
	mov.u64 	%rd38, $str$22;
	cvta.global.u64 	%rd39, %rd38;
	{ // callseq 45, 0
	.param .b64 param0;
	st.param.b64 	[param0], %rd39;
	.param .b64 param1;
	st.param.b64 	[param1], 0;
	.param .b32 retval0;
	call.uni (retval0), 
	vprintf, 
	(
	param0, 
	param1
	);
	ld.param.b32 	%r86, [retval0];
	} // callseq 45
$L__BB3_59:
	ret;

}
	// .globl	reduction_kernel
.visible .entry reduction_kernel(
	.param .u64 .ptr .align 1 reduction_kernel_param_0,
	.param .u64 .ptr .align 1 reduction_kernel_param_1,
	.param .u32 reduction_kernel_param_2,
	.param .u32 reduction_kernel_param_3
)
{


	ret;

}
	// .globl	logsumexp_reduction_kernel
.visible .entry logsumexp_reduction_kernel(
	.param .u64 .ptr .align 1 logsumexp_reduction_kernel_param_0,
	.param .u64 .ptr .align 1 logsumexp_reduction_kernel_param_1,
	.param .u64 .ptr .align 1 logsumexp_reduction_kernel_param_2,
	.param .u32 logsumexp_reduction_kernel_param_3
)
{
	.reg .pred 	%p<14>;
	.reg .b32 	%r<25>;
	.reg .b32 	%f<53>;
	.reg .b64 	%rd<11>;

	ld.param.u64 	%rd5, [logsumexp_reduction_kernel_param_0];
	ld.param.u64 	%rd3, [logsumexp_reduction_kernel_param_1];
	ld.param.u64 	%rd4, [logsumexp_reduction_kernel_param_2];
	ld.param.u32 	%r10, [logsumexp_reduction_kernel_param_3];
	cvta.to.global.u64 	%rd6, %rd5;
	mov.u32 	%r1, %tid.x;
	mov.u32 	%r2, %ctaid.x;
	mov.u32 	%r24, %ntid.x;
	mad.lo.s32 	%r4, %r2, %r24, %r1;
	setp.ge.u32 	%p1, %r4, %r10;
	mul.wide.u32 	%rd7, %r4, 4;
	add.s64 	%rd1, %rd6, %rd7;
	mov.f32 	%f51, 0fFF800000;
	@%p1 bra 	$L__BB5_2;
	ld.global.f32 	%f51, [%rd1];
$L__BB5_2:
	shl.b32 	%r11, %r1, 2;
	mov.u32 	%r12, sdata;
	add.s32 	%r5, %r12, %r11;
	st.shared.f32 	[%r5], %f51;
	bar.sync 	0;
	setp.lt.u32 	%p2, %r24, 2;
	@%p2 bra 	$L__BB5_7;
	mov.u32 	%r23, %r24;
$L__BB5_4:
	shr.u32 	%r7, %r23, 1;
	setp.ge.u32 	%p3, %r1, %r7;
	@%p3 bra 	$L__BB5_6;
	ld.shared.f32 	%f7, [%r5];
	shl.b32 	%r13, %r7, 2;
	add.s32 	%r14, %r5, %r13;
	ld.shared.f32 	%f8, [%r14];
	max.f32 	%f9, %f7, %f8;
	st.shared.f32 	[%r5], %f9;
$L__BB5_6:
	bar.sync 	0;
	setp.gt.u32 	%p4, %r23, 3;
	mov.u32 	%r23, %r7;
	@%p4 bra 	$L__BB5_4;
$L__BB5_7:
	setp.ne.s32 	%p5, %r1, 0;
	cvta.to.global.u64 	%rd8, %rd4;
	mul.wide.u32 	%rd9, %r2, 4;
	add.s64 	%rd2, %rd8, %rd9;
	@%p5 bra 	$L__BB5_9;
	ld.shared.f32 	%f10, [sdata];
	st.global.f32 	[%rd2], %f10;
$L__BB5_9:
	setp.ge.u32 	%p6, %r4, %r10;
	bar.sync 	0;
	ld.global.f32 	%f3, [%rd2];
	mov.f32 	%f52, 0f00000000;
	@%p6 bra 	$L__BB5_11;
	ld.global.f32 	%f12, [%rd1];
	sub.f32 	%f13, %f12, %f3;
	fma.rn.f32 	%f14, %f13, 0f3BBB989D, 0f3F000000;
	cvt.sat.f32.f32 	%f15, %f14;
	mov.f32 	%f16, 0f4B400001;
	mov.f32 	%f17, 0f437C0000;
	fma.rm.f32 	%f18, %f15, %f17, %f16;
	add.f32 	%f19, %f18, 0fCB40007F;
	neg.f32 	%f20, %f19;
	fma.rn.f32 	%f21, %f13, 0f3FB8AA3B, %f20;
	fma.rn.f32 	%f22, %f13, 0f32A57060, %f21;
	mov.b32 	%r15, %f18;
	shl.b32 	%r16, %r15, 23;
	mov.b32 	%f23, %r16;
	ex2.approx.ftz.f32 	%f24, %f22;
	mul.f32 	%f52, %f24, %f23;
$L__BB5_11:
	setp.lt.u32 	%p7, %r24, 2;
	st.shared.f32 	[%r5], %f52;
	bar.sync 	0;
	@%p7 bra 	$L__BB5_15;
$L__BB5_12:
	shr.u32 	%r9, %r24, 1;
	setp.ge.u32 	%p8, %r1, %r9;
	@%p8 bra 	$L__BB5_14;
	shl.b32 	%r17, %r9, 2;
	add.s32 	%r18, %r5, %r17;
	ld.shared.f32 	%f25, [%r18];
	ld.shared.f32 	%f26, [%r5];
	add.f32 	%f27, %f25, %f26;
	st.shared.f32 	[%r5], %f27;
$L__BB5_14:
	bar.sync 	0;
	setp.gt.u32 	%p9, %r24, 3;
	mov.u32 	%r24, %r9;
	@%p9 bra 	$L__BB5_12;
$L__BB5_15:
	setp.ne.s32 	%p10, %r1, 0;
	@%p10 bra 	$L__BB5_17;
	ld.shared.f32 	%f28, [sdata];
	setp.lt.f32 	%p11, %f28, 0f00800000;
	mul.f32 	%f29, %f28, 0f4B000000;
	selp.f32 	%f30, %f29, %f28, %p11;
	selp.f32 	%f31, 0fC1B80000, 0f00000000, %p11;
	mov.b32 	%r19, %f30;
	add.s32 	%r20, %r19, -1059760811;
	and.b32  	%r21, %r20, -8388608;
	sub.s32 	%r22, %r19, %r21;
	mov.b32 	%f32, %r22;
	cvt.rn.f32.s32 	%f33, %r21;
	fma.rn.f32 	%f34, %f33, 0f34000000, %f31;
	add.f32 	%f35, %f32, 0fBF800000;
	fma.rn.f32 	%f36, %f35, 0fBE055027, 0f3E1039F6;
	fma.rn.f32 	%f37, %f36, %f35, 0fBDF8CDCC;
	fma.rn.f32 	%f38, %f37, %f35, 0f3E0F2955;
	fma.rn.f32 	%f39, %f38, %f35, 0fBE2AD8B9;
	fma.rn.f32 	%f40, %f39, %f35, 0f3E4CED0B;
	fma.rn.f32 	%f41, %f40, %f35, 0fBE7FFF22;
	fma.rn.f32 	%f42, %f41, %f35, 0f3EAAAA78;
	fma.rn.f32 	%f43, %f42, %f35, 0fBF000000;
	mul.f32 	%f44, %f35, %f43;
	fma.rn.f32 	%f45, %f44, %f35, %f35;
	fma.rn.f32 	%f46, %f34, 0f3F317218, %f45;
	setp.gt.u32 	%p12, %r19, 2139095039;
	fma.rn.f32 	%f47, %f30, 0f7F800000, 0f7F800000;
	selp.f32 	%f48, %f47, %f46, %p12;
	setp.eq.f32 	%p13, %f30, 0f00000000;
	selp.f32 	%f49, 0fFF800000, %f48, %p13;
	add.f32 	%f50, %f3, %f49;
	cvta.to.global.u64 	%rd10, %rd3;
	st.global.f32 	[%rd10], %f50;
$L__BB5_17:
	ret;

}
	// .globl	argmax_along_axis_kernel
.visible .entry argmax_along_axis_kernel(
	.param .u64 .ptr .align 1 argmax_along_axis_kernel_param_0,
	.param .u64 .ptr .align 1 argmax_along_axis_kernel_param_1,
	.param .u64 .ptr .align 1 argmax_along_axis_kernel_param_2,
	.param .u64 .ptr .align 1 argmax_along_axis_kernel_param_3,
	.param .u64 .ptr .align 1 argmax_along_axis_kernel_param_4,
	.param .u64 .ptr .align 1 argmax_along_axis_kernel_param_5,
	.param .u32 argmax_along_axis_kernel_param_6,
	.param .u32 argmax_along_axis_kernel_param_7,
	.param .u32 argmax_along_axis_kernel_param_8,
	.param .u32 argmax_along_axis_kernel_param_9,
	.param .u32 argmax_along_axis_kernel_param_10
)
{
	.local .align 16 .b8 	__local_depot6[64];
	.reg .b64 	%SP;
	.reg .b64 	%SPL;
	.reg .pred 	%p<119>;
	.reg .b32 	%r<475>;
	.reg .b32 	%f<72>;
	.reg .b64 	%rd<186>;

	mov.u64 	%SPL, __local_depot6;
	ld.param.u64 	%rd27, [argmax_along_axis_kernel_param_0];
	ld.param.u64 	%rd25, [argmax_along_axis_kernel_param_1];
	ld.param.u64 	%rd26, [argmax_along_axis_kernel_param_2];
	ld.param.u64 	%rd28, [argmax_along_axis_kernel_param_3];
	ld.param.u64 	%rd29, [argmax_along_axis_kernel_param_4];
	ld.param.u32 	%r208, [argmax_along_axis_kernel_param_6];
	ld.param.u32 	%r209, [argmax_along_axis_kernel_param_7];
	ld.param.u32 	%r210, [argmax_along_axis_kernel_param_8];
	ld.param.u32 	%r212, [argmax_along_axis_kernel_param_9];
	ld.param.u32 	%r211, [argmax_along_axis_kernel_param_10];
	cvta.to.global.u64 	%rd1, %rd29;
	cvta.to.global.u64 	%rd2, %rd27;
	cvta.to.global.u64 	%rd3, %rd28;
	add.u64 	%rd4, %SPL, 0;
	add.u64 	%rd5, %SPL, 32;
	mov.u32 	%r213, %ctaid.x;
	mov.u32 	%r214, %ntid.x;
	mov.u32 	%r215, %tid.x;
	mad.lo.s32 	%r1, %r213, %r214, %r215;
	setp.ge.s32 	%p1, %r1, %r212;
	@%p1 bra 	$L__BB6_124;
	max.s32 	%r216, %r208, %r209;
	setp.lt.s32 	%p2, %r216, 9;
	@%p2 bra 	$L__BB6_4;
	setp.ne.s32 	%p118, %r1, 0;
	@%p118 bra 	$L__BB6_124;
	mov.u64 	%rd178, $str$23;
	cvta.global.u64 	%rd179, %rd178;
	{ // callseq 51, 0
	.param .b64 param0;
	st.param.b64 	[param0], %rd179;
	.param .b64 param1;
	st.param.b64 	[param1], 0;
	.param .b32 retval0;
	call.uni (retval0), 
	vprintf, 
	(
	param0, 
	param1
	);
	ld.param.b32 	%r394, [retval0];
	} // callseq 51
	bra.uni 	$L__BB6_124;
$L__BB6_4:
	mov.b32 	%r217, 0;
	st.local.v4.u32 	[%rd4], {%r217, %r217, %r217, %r217};
	st.local.v4.u32 	[%rd4+16], {%r217, %r217, %r217, %r217};
	st.local.v4.u32 	[%rd5], {%r217, %r217, %r217, %r217};
	st.local.v4.u32 	[%rd5+16], {%r217, %r217, %r217, %r217};
	setp.lt.s32 	%p3, %r209, 1;
	@%p3 bra 	$L__BB6_32;
	and.b32  	%r2, %r209, 7;
	setp.gt.u32 	%p4, %r209, 7;
	mov.u32 	%r401, %r209;
	mov.u32 	%r402, %r1;
	@%p4 bra 	$L__BB6_37;
$L__BB6_6:
	setp.eq.s32 	%p13, %r2, 0;
	@%p13 bra 	$L__BB6_32;
	and.b32  	%r5, %r209, 3;
	setp.lt.u32 	%p14, %r2, 4;
	@%p14 bra 	$L__BB6_20;
	add.s32 	%r6, %r401, -1;
	mul.wide.u32 	%rd80, %r6, 4;
	add.s64 	%rd81, %rd1, %rd80;
	ld.global.u32 	%r7, [%rd81];
	setp.gt.s32 	%p15, %r7, 0;
	@%p15 bra 	$L__BB6_10;
	add.s64 	%rd83, %rd4, %rd80;
	mov.b32 	%r243, 0;
	st.local.u32 	[%rd83], %r243;
	bra.uni 	$L__BB6_11;
$L__BB6_10:
	div.s32 	%r8, %r402, %r7;
	mul.lo.s32 	%r244, %r8, %r7;
	sub.s32 	%r245, %r402, %r244;
	add.s64 	%rd85, %rd4, %rd80;
	st.local.u32 	[%rd85], %r245;
	mov.u32 	%r402, %r8;
$L__BB6_11:
	add.s32 	%r10, %r401, -2;
	mul.wide.u32 	%rd86, %r10, 4;
	add.s64 	%rd87, %rd1, %rd86;
	ld.global.u32 	%r11, [%rd87];
	setp.gt.s32 	%p16, %r11, 0;
	@%p16 bra 	$L__BB6_13;
	add.s64 	%rd89, %rd4, %rd86;
	mov.b32 	%r246, 0;
	st.local.u32 	[%rd89], %r246;
	bra.uni 	$L__BB6_14;
$L__BB6_13:
	div.s32 	%r12, %r402, %r11;
	mul.lo.s32 	%r247, %r12, %r11;
	sub.s32 	%r248, %r402, %r247;
	add.s64 	%rd91, %rd4, %rd86;
	st.local.u32 	[%rd91], %r248;
	mov.u32 	%r402, %r12;
$L__BB6_14:
	add.s32 	%r14, %r401, -3;
	mul.wide.u32 	%rd92, %r14, 4;
	add.s64 	%rd93, %rd1, %rd92;
	ld.global.u32 	%r15, [%rd93];
	setp.gt.s32 	%p17, %r15, 0;
	@%p17 bra 	$L__BB6_16;
	add.s64 	%rd95, %rd4, %rd92;
	mov.b32 	%r249, 0;
	st.local.u32 	[%rd95], %r249;
	bra.uni 	$L__BB6_17;
$L__BB6_16:
	div.s32 	%r16, %r402, %r15;
	mul.lo.s32 	%r250, %r16, %r15;
	sub.s32 	%r251, %r402, %r250;
	add.s64 	%rd97, %rd4, %rd92;
	st.local.u32 	[%rd97], %r251;
	mov.u32 	%r402, %r16;
$L__BB6_17:
	add.s32 	%r401, %r401, -4;
	mul.wide.u32 	%rd98, %r401, 4;
	add.s64 	%rd99, %rd1, %rd98;
	ld.global.u32 	%r19, [%rd99];
	setp.gt.s32 	%p18, %r19, 0;
	@%p18 bra 	$L__BB6_19;
	add.s64 	%rd101, %rd4, %rd98;
	mov.b32 	%r252, 0;
	st.local.u32 	[%rd101], %r252;
	bra.uni 	$L__BB6_20;
$L__BB6_19:
	div.s32 	%r20, %r402, %r19;
	mul.lo.s32 	%r253, %r20, %r19;
	sub.s32 	%r254, %r402, %r253;
	add.s64 	%rd103, %rd4, %rd98;
	st.local.u32 	[%rd103], %r254;
	mov.u32 	%r402, %r20;
$L__BB6_20:
	setp.eq.s32 	%p19, %r5, 0;
	@%p19 bra 	$L__BB6_32;
	setp.eq.s32 	%p20, %r5, 1;
	@%p20 bra 	$L__BB6_28;
	add.s32 	%r23, %r401, -1;
	mul.wide.u32 	%rd104, %r23, 4;
	add.s64 	%rd105, %rd1, %rd104;
	ld.global.u32 	%r24, [%rd105];
	setp.gt.s32 	%p21, %r24, 0;
	@%p21 bra 	$L__BB6_24;
	add.s64 	%rd107, %rd4, %rd104;
	mov.b32 	%r255, 0;
	st.local.u32 	[%rd107], %r255;
	bra.uni 	$L__BB6_25;
$L__BB6_24:
	div.s32 	%r25, %r402, %r24;
	mul.lo.s32 	%r256, %r25, %r24;
	sub.s32 	%r257, %r402, %r256;
	add.s64 	%rd109, %rd4, %rd104;
	st.local.u32 	[%rd109], %r257;
	mov.u32 	%r402, %r25;
$L__BB6_25:
	add.s32 	%r401, %r401, -2;
	mul.wide.u32 	%rd110, %r401, 4;
	add.s64 	%rd111, %rd1, %rd110;
	ld.global.u32 	%r28, [%rd111];
	setp.gt.s32 	%p22, %r28, 0;
	@%p22 bra 	$L__BB6_27;
	add.s64 	%rd113, %rd4, %rd110;
	mov.b32 	%r258, 0;
	st.local.u32 	[%rd113], %r258;
	bra.uni 	$L__BB6_28;
$L__BB6_27:
	div.s32 	%r29, %r402, %r28;
	mul.lo.s32 	%r259, %r29, %r28;
	sub.s32 	%r260, %r402, %r259;
	add.s64 	%rd115, %rd4, %rd110;
	st.local.u32 	[%rd115], %r260;
	mov.u32 	%r402, %r29;
$L__BB6_28:
	and.b32  	%r261, %r209, 1;
	setp.eq.b32 	%p23, %r261, 1;
	not.pred 	%p24, %p23;
	@%p24 bra 	$L__BB6_32;
	add.s32 	%r32, %r401, -1;
	mul.wide.u32 	%rd116, %r32, 4;
	add.s64 	%rd117, %rd1, %rd116;
	ld.global.u32 	%r33, [%rd117];
	setp.gt.s32 	%p25, %r33, 0;
	@%p25 bra 	$L__BB6_31;
	add.s64 	%rd119, %rd4, %rd116;
	mov.b32 	%r262, 0;
	st.local.u32 	[%rd119], %r262;
	bra.uni 	$L__BB6_32;
$L__BB6_31:
	rem.s32 	%r263, %r402, %r33;
	add.s64 	%rd121, %rd4, %rd116;
	st.local.u32 	[%rd121], %r263;
$L__BB6_32:
	setp.lt.s32 	%p26, %r208, 1;
	mov.b32 	%r439, 0;
	@%p26 bra 	$L__BB6_81;
	mul.wide.u32 	%rd122, %r210, 4;
	add.s64 	%rd6, %rd5, %rd122;
	and.b32  	%r34, %r208, 3;
	setp.lt.u32 	%p27, %r208, 4;
	mov.b32 	%r413, 0;
	mov.u32 	%r425, %r413;
	@%p27 bra 	$L__BB6_61;
	and.b32  	%r413, %r208, 2147483644;
	neg.s32 	%r419, %r210;
	add.s64 	%rd181, %rd5, 8;
	mov.b32 	%r420, 0;
	mov.u32 	%r425, %r420;
$L__BB6_35:
	setp.ne.s32 	%p28, %r419, 0;
	@%p28 bra 	$L__BB6_125;
	mov.b32 	%r269, 0;
	st.local.u32 	[%rd6], %r269;
	bra.uni 	$L__BB6_128;
$L__BB6_37:
	add.s32 	%r37, %r209, -1;
	mul.wide.u32 	%rd32, %r37, 4;
	add.s64 	%rd33, %rd1, %rd32;
	ld.global.u32 	%r38, [%rd33];
	setp.lt.s32 	%p5, %r38, 1;
	@%p5 bra 	$L__BB6_39;
	div.s32 	%r402, %r1, %r38;
	mul.lo.s32 	%r219, %r402, %r38;
	sub.s32 	%r220, %r1, %r219;
	add.s64 	%rd37, %rd4, %rd32;
	st.local.u32 	[%rd37], %r220;
	bra.uni 	$L__BB6_40;
$L__BB6_39:
	add.s64 	%rd35, %rd4, %rd32;
	mov.b32 	%r218, 0;
	st.local.u32 	[%rd35], %r218;
	mov.u32 	%r402, %r1;
$L__BB6_40:
	add.s32 	%r41, %r209, -2;
	mul.wide.u32 	%rd38, %r41, 4;
	add.s64 	%rd39, %rd1, %rd38;
	ld.global.u32 	%r42, [%rd39];
	setp.gt.s32 	%p6, %r42, 0;
	@%p6 bra 	$L__BB6_42;
	add.s64 	%rd41, %rd4, %rd38;
	mov.b32 	%r221, 0;
	st.local.u32 	[%rd41], %r221;
	bra.uni 	$L__BB6_43;
$L__BB6_42:
	div.s32 	%r43, %r402, %r42;
	mul.lo.s32 	%r222, %r43, %r42;
	sub.s32 	%r223, %r402, %r222;
	add.s64 	%rd43, %rd4, %rd38;
	st.local.u32 	[%rd43], %r223;
	mov.u32 	%r402, %r43;
$L__BB6_43:
	add.s32 	%r45, %r209, -3;
	mul.wide.u32 	%rd44, %r45, 4;
	add.s64 	%rd45, %rd1, %rd44;
	ld.global.u32 	%r46, [%rd45];
	setp.gt.s32 	%p7, %r46, 0;
	@%p7 bra 	$L__BB6_45;
	add.s64 	%rd47, %rd4, %rd44;
	mov.b32 	%r224, 0;
	st.local.u32 	[%rd47], %r224;
	bra.uni 	$L__BB6_46;
$L__BB6_45:
	div.s32 	%r47, %r402, %r46;
	mul.lo.s32 	%r225, %r47, %r46;
	sub.s32 	%r226, %r402, %r225;
	add.s64 	%rd49, %rd4, %rd44;
	st.local.u32 	[%rd49], %r226;
	mov.u32 	%r402, %r47;
$L__BB6_46:
	add.s32 	%r49, %r209, -4;
	mul.wide.u32 	%rd50, %r49, 4;
	add.s64 	%rd51, %rd1, %rd50;
	ld.global.u32 	%r50, [%rd51];
	setp.gt.s32 	%p8, %r50, 0;
	@%p8 bra 	$L__BB6_48;
	add.s64 	%rd53, %rd4, %rd50;
	mov.b32 	%r227, 0;
	st.local.u32 	[%rd53], %r227;
	bra.uni 	$L__BB6_49;
$L__BB6_48:
	div.s32 	%r51, %r402, %r50;
	mul.lo.s32 	%r228, %r51, %r50;
	sub.s32 	%r229, %r402, %r228;
	add.s64 	%rd55, %rd4, %rd50;
	st.local.u32 	[%rd55], %r229;
	mov.u32 	%r402, %r51;
$L__BB6_49:
	add.s32 	%r53, %r209, -5;
	mul.wide.u32 	%rd56, %r53, 4;
	add.s64 	%rd57, %rd1, %rd56;
	ld.global.u32 	%r54, [%rd57];
	setp.gt.s32 	%p9, %r54, 0;
	@%p9 bra 	$L__BB6_51;
	add.s64 	%rd59, %rd4, %rd56;
	mov.b32 	%r230, 0;
	st.local.u32 	[%rd59], %r230;
	bra.uni 	$L__BB6_52;
$L__BB6_51:
	div.s32 	%r55, %r402, %r54;
	mul.lo.s32 	%r231, %r55, %r54;
	sub.s32 	%r232, %r402, %r231;
	add.s64 	%rd61, %rd4, %rd56;
	st.local.u32 	[%rd61], %r232;
	mov.u32 	%r402, %r55;
$L__BB6_52:
	add.s32 	%r57, %r209, -6;
	mul.wide.u32 	%rd62, %r57, 4;
	add.s64 	%rd63, %rd1, %rd62;
	ld.global.u32 	%r58, [%rd63];
	setp.gt.s32 	%p10, %r58, 0;
	@%p10 bra 	$L__BB6_54;
	add.s64 	%rd65, %rd4, %rd62;
	mov.b32 	%r233, 0;
	st.local.u32 	[%rd65], %r233;
	bra.uni 	$L__BB6_55;
$L__BB6_54:
	div.s32 	%r59, %r402, %r58;
	mul.lo.s32 	%r234, %r59, %r58;
	sub.s32 	%r235, %r402, %r234;
	add.s64 	%rd67, %rd4, %rd62;
	st.local.u32 	[%rd67], %r235;
	mov.u32 	%r402, %r59;
$L__BB6_55:
	add.s32 	%r61, %r209, -7;
	mul.wide.u32 	%rd68, %r61, 4;
	add.s64 	%rd69, %rd1, %rd68;
	ld.global.u32 	%r62, [%rd69];
	setp.gt.s32 	%p11, %r62, 0;
	@%p11 bra 	$L__BB6_57;
	add.s64 	%rd71, %rd4, %rd68;
	mov.b32 	%r236, 0;
	st.local.u32 	[%rd71], %r236;
	bra.uni 	$L__BB6_58;
$L__BB6_57:
	div.s32 	%r63, %r402, %r62;
	mul.lo.s32 	%r237, %r63, %r62;
	sub.s32 	%r238, %r402, %r237;
	add.s64 	%rd73, %rd4, %rd68;
	st.local.u32 	[%rd73], %r238;
	mov.u32 	%r402, %r63;
$L__BB6_58:
	add.s32 	%r65, %r209, -8;
	mul.wide.u32 	%rd74, %r65, 4;
	add.s64 	%rd75, %rd1, %rd74;
	ld.global.u32 	%r66, [%rd75];
	setp.gt.s32 	%p12, %r66, 0;
	@%p12 bra 	$L__BB6_60;
	add.s64 	%rd77, %rd4, %rd74;
	mov.b32 	%r401, 0;
	st.local.u32 	[%rd77], %r401;
	bra.uni 	$L__BB6_6;
$L__BB6_60:
	div.s32 	%r67, %r402, %r66;
	mul.lo.s32 	%r241, %r67, %r66;
	sub.s32 	%r242, %r402, %r241;
	add.s64 	%rd79, %rd4, %rd74;
	st.local.u32 	[%rd79], %r242;
	mov.b32 	%r401, 0;
	mov.u32 	%r402, %r67;
	bra.uni 	$L__BB6_6;
$L__BB6_61:
	setp.eq.s32 	%p37, %r34, 0;
	@%p37 bra 	$L__BB6_69;
	mul.wide.u32 	%rd131, %r413, 4;
	add.s64 	%rd180, %rd5, %rd131;
	sub.s32 	%r416, %r413, %r210;
	neg.s32 	%r415, %r34;
$L__BB6_63:
	.pragma "nounroll";
	setp.eq.s32 	%p38, %r416, 0;
	@%p38 bra 	$L__BB6_67;
	setp.lt.s32 	%p39, %r425, %r209;
	@%p39 bra 	$L__BB6_66;
	mov.b32 	%r282, 0;
	st.local.u32 	[%rd180], %r282;
	bra.uni 	$L__BB6_68;
$L__BB6_66:
	mul.wide.s32 	%rd132, %r425, 4;
	add.s64 	%rd133, %rd4, %rd132;
	ld.local.u32 	%r283, [%rd133];
	st.local.u32 	[%rd180], %r283;
	add.s32 	%r425, %r425, 1;
	bra.uni 	$L__BB6_68;
$L__BB6_67:
	mov.b32 	%r284, 0;
	st.local.u32 	[%rd6], %r284;
$L__BB6_68:
	add.s64 	%rd180, %rd180, 4;
	add.s32 	%r416, %r416, 1;
	add.s32 	%r415, %r415, 1;
	setp.ne.s32 	%p40, %r415, 0;
	@%p40 bra 	$L__BB6_63;
$L__BB6_69:
	and.b32  	%r79, %r208, 15;
	setp.lt.u32 	%p41, %r208, 16;
	mov.b32 	%r429, 0;
	mov.u32 	%r439, %r429;
	@%p41 bra 	$L__BB6_72;
	and.b32  	%r429, %r208, 2147483632;
	neg.s32 	%r426, %r429;
	add.s64 	%rd183, %rd5, 32;
	add.s64 	%rd182, %rd3, 32;
	mov.b32 	%r439, 0;
$L__BB6_71:
	.pragma "nounroll";
	ld.local.v4.u32 	{%r288, %r289, %r290, %r291}, [%rd183+-32];
	ld.global.u32 	%r292, [%rd182+-32];
	mad.lo.s32 	%r293, %r292, %r288, %r439;
	ld.global.u32 	%r294, [%rd182+-28];
	mad.lo.s32 	%r295, %r294, %r289, %r293;
	ld.global.u32 	%r296, [%rd182+-24];
	mad.lo.s32 	%r297, %r296, %r290, %r295;
	ld.global.u32 	%r298, [%rd182+-20];
	mad.lo.s32 	%r299, %r298, %r291, %r297;
	ld.local.v4.u32 	{%r300, %r301, %r302, %r303}, [%rd183+-16];
	ld.global.u32 	%r304, [%rd182+-16];
	mad.lo.s32 	%r305, %r304, %r300, %r299;
	ld.global.u32 	%r306, [%rd182+-12];
	mad.lo.s32 	%r307, %r306, %r301, %r305;
	ld.global.u32 	%r308, [%rd182+-8];
	mad.lo.s32 	%r309, %r308, %r302, %r307;
	ld.global.u32 	%r310, [%rd182+-4];
	mad.lo.s32 	%r311, %r310, %r303, %r309;
	ld.local.v4.u32 	{%r312, %r313, %r314, %r315}, [%rd183];
	ld.global.u32 	%r316, [%rd182];
	mad.lo.s32 	%r317, %r316, %r312, %r311;
	ld.global.u32 	%r318, [%rd182+4];
	mad.lo.s32 	%r319, %r318, %r313, %r317;
	ld.global.u32 	%r320, [%rd182+8];
	mad.lo.s32 	%r321, %r320, %r314, %r319;
	ld.global.u32 	%r322, [%rd182+12];
	mad.lo.s32 	%r323, %r322, %r315, %r321;
	ld.local.v4.u32 	{%r324, %r325, %r326, %r327}, [%rd183+16];
	ld.global.u32 	%r328, [%rd182+16];
	mad.lo.s32 	%r329, %r328, %r324, %r323;
	ld.global.u32 	%r330, [%rd182+20];
	mad.lo.s32 	%r331, %r330, %r325, %r329;
	ld.global.u32 	%r332, [%rd182+24];
	mad.lo.s32 	%r333, %r332, %r326, %r331;
	ld.global.u32 	%r334, [%rd182+28];
	mad.lo.s32 	%r439, %r334, %r327, %r333;
	add.s32 	%r426, %r426, 16;
	add.s64 	%rd183, %rd183, 64;
	add.s64 	%rd182, %rd182, 64;
	setp.ne.s32 	%p42, %r426, 0;
	@%p42 bra 	$L__BB6_71;
$L__BB6_72:
	setp.eq.s32 	%p43, %r79, 0;
	@%p43 bra 	$L__BB6_81;
	and.b32  	%r102, %r208, 7;
	setp.lt.u32 	%p44, %r79, 8;
	@%p44 bra 	$L__BB6_75;
	mul.wide.u32 	%rd134, %r429, 4;
	add.s64 	%rd135, %rd5, %rd134;
	ld.local.u32 	%r336, [%rd135];
	add.s64 	%rd136, %rd3, %rd134;
	ld.global.u32 	%r337, [%rd136];
	mad.lo.s32 	%r338, %r337, %r336, %r439;
	ld.local.u32 	%r339, [%rd135+4];
	ld.global.u32 	%r340, [%rd136+4];
	mad.lo.s32 	%r341, %r340, %r339, %r338;
	ld.local.u32 	%r342, [%rd135+8];
	ld.global.u32 	%r343, [%rd136+8];
	mad.lo.s32 	%r344, %r343, %r342, %r341;
	ld.local.u32 	%r345, [%rd135+12];
	ld.global.u32 	%r346, [%rd136+12];
	mad.lo.s32 	%r347, %r346, %r345, %r344;
	ld.local.u32 	%r348, [%rd135+16];
	ld.global.u32 	%r349, [%rd136+16];
	mad.lo.s32 	%r350, %r349, %r348, %r347;
	ld.local.u32 	%r351, [%rd135+20];
	ld.global.u32 	%r352, [%rd136+20];
	mad.lo.s32 	%r353, %r352, %r351, %r350;
	ld.local.u32 	%r354, [%rd135+24];
	ld.global.u32 	%r355, [%rd136+24];
	mad.lo.s32 	%r356, %r355, %r354, %r353;
	ld.local.u32 	%r357, [%rd135+28];
	ld.global.u32 	%r358, [%rd136+28];
	mad.lo.s32 	%r439, %r358, %r357, %r356;
	add.s32 	%r429, %r429, 8;
$L__BB6_75:
	setp.eq.s32 	%p45, %r102, 0;
	@%p45 bra 	$L__BB6_81;
	setp.lt.u32 	%p46, %r102, 4;
	@%p46 bra 	$L__BB6_78;
	mul.wide.u32 	%rd137, %r429, 4;
	add.s64 	%rd138, %rd5, %rd137;
	ld.local.u32 	%r360, [%rd138];
	add.s64 	%rd139, %rd3, %rd137;
	ld.global.u32 	%r361, [%rd139];
	mad.lo.s32 	%r362, %r361, %r360, %r439;
	ld.local.u32 	%r363, [%rd138+4];
	ld.global.u32 	%r364, [%rd139+4];
	mad.lo.s32 	%r365, %r364, %r363, %r362;
	ld.local.u32 	%r366, [%rd138+8];
	ld.global.u32 	%r367, [%rd139+8];
	mad.lo.s32 	%r368, %r367, %r366, %r365;
	ld.local.u32 	%r369, [%rd138+12];
	ld.global.u32 	%r370, [%rd139+12];
	mad.lo.s32 	%r439, %r370, %r369, %r368;
	add.s32 	%r429, %r429, 4;
$L__BB6_78:
	setp.eq.s32 	%p47, %r34, 0;
	@%p47 bra 	$L__BB6_81;
	mul.wide.u32 	%rd140, %r429, 4;
	add.s64 	%rd185, %rd3, %rd140;
	add.s64 	%rd184, %rd5, %rd140;
	neg.s32 	%r437, %r34;
$L__BB6_80:
	.pragma "nounroll";
	ld.local.u32 	%r371, [%rd184];
	ld.global.u32 	%r372, [%rd185];
	mad.lo.s32 	%r439, %r372, %r371, %r439;
	add.s64 	%rd185, %rd185, 4;
	add.s64 	%rd184, %rd184, 4;
	add.s32 	%r437, %r437, 1;
	setp.ne.s32 	%p48, %r437, 0;
	@%p48 bra 	$L__BB6_80;
$L__BB6_81:
	mul.wide.s32 	%rd141, %r210, 4;
	add.s64 	%rd142, %rd3, %rd141;
	ld.global.u32 	%r119, [%rd142];
	cvta.to.global.u64 	%rd143, %rd26;
	add.s64 	%rd144, %rd143, %rd141;
	ld.global.u32 	%r120, [%rd144];
	setp.lt.s32 	%p49, %r120, 1;
	mov.f32 	%f71, 0f00000000;
	@%p49 bra 	$L__BB6_123;
	and.b32  	%r121, %r120, 7;
	setp.lt.u32 	%p50, %r120, 8;
	mov.f32 	%f54, 0fFF800000;
	mov.b32 	%r467, 0;
	mov.u32 	%r451, %r467;
	@%p50 bra 	$L__BB6_101;
	and.b32  	%r467, %r120, 2147483640;
	neg.s32 	%r449, %r467;
	add.s32 	%r447, %r439, %r119;
	shl.b32 	%r125, %r119, 3;
	shl.b32 	%r377, %r119, 1;
	add.s32 	%r446, %r439, %r377;
	mad.lo.s32 	%r445, %r119, 3, %r439;
	shl.b32 	%r378, %r119, 2;
	add.s32 	%r444, %r439, %r378;
	mad.lo.s32 	%r443, %r119, 5, %r439;
	mad.lo.s32 	%r442, %r119, 6, %r439;
	mad.lo.s32 	%r441, %r119, 7, %r439;
	mov.f32 	%f54, 0fFF800000;
	mov.b32 	%r451, 0;
	mov.b32 	%r448, 3;
	mov.u32 	%r440, %r439;
$L__BB6_84:
	.pragma "nounroll";
	setp.lt.s32 	%p51, %r440, 0;
	setp.ge.s32 	%p52, %r440, %r211;
	or.pred  	%p53, %p51, %p52;
	@%p53 bra 	$L__BB6_86;
	mul.wide.u32 	%rd145, %r440, 4;
	add.s64 	%rd146, %rd2, %rd145;
	ld.global.f32 	%f38, [%rd146];
	setp.gt.f32 	%p54, %f38, %f54;
	selp.f32 	%f54, %f38, %f54, %p54;
	add.s32 	%r379, %r448, -3;
	selp.b32 	%r451, %r379, %r451, %p54;
$L__BB6_86:
	add.s32 	%r145, %r119, %r440;
	setp.lt.s32 	%p55, %r145, 0;
	setp.ge.s32 	%p56, %r145, %r211;
	or.pred  	%p57, %p55, %p56;
	@%p57 bra 	$L__BB6_88;
	add.s32 	%r380, %r448, -2;
	mul.wide.u32 	%rd147, %r447, 4;
	add.s64 	%rd148, %rd2, %rd147;
	ld.global.f32 	%f39, [%rd148];
	setp.gt.f32 	%p58, %f39, %f54;
	selp.f32 	%f54, %f39, %f54, %p58;
	selp.b32 	%r451, %r380, %r451, %p58;
$L__BB6_88:
	add.s32 	%r148, %r119, %r145;
	setp.lt.s32 	%p59, %r148, 0;
	setp.ge.s32 	%p60, %r148, %r211;
	or.pred  	%p61, %p59, %p60;
	@%p61 bra 	$L__BB6_90;
	add.s32 	%r381, %r448, -1;
	mul.wide.u32 	%rd149, %r446, 4;
	add.s64 	%rd150, %rd2, %rd149;
	ld.global.f32 	%f40, [%rd150];
	setp.gt.f32 	%p62, %f40, %f54;
	selp.f32 	%f54, %f40, %f54, %p62;
	selp.b32 	%r451, %r381, %r451, %p62;
$L__BB6_90:
	add.s32 	%r151, %r119, %r148;
	setp.lt.s32 	%p63, %r151, 0;
	setp.ge.s32 	%p64, %r151, %r211;
	or.pred  	%p65, %p63, %p64;
	@%p65 bra 	$L__BB6_92;
	mul.wide.u32 	%rd151, %r445, 4;
	add.s64 	%rd152, %rd2, %rd151;
	ld.global.f32 	%f41, [%rd152];
	setp.gt.f32 	%p66, %f41, %f54;
	selp.f32 	%f54, %f41, %f54, %p66;
	selp.b32 	%r451, %r448, %r451, %p66;
$L__BB6_92:
	add.s32 	%r154, %r119, %r151;
	setp.lt.s32 	%p67, %r154, 0;
	setp.ge.s32 	%p68, %r154, %r211;
	or.pred  	%p69, %p67, %p68;
	@%p69 bra 	$L__BB6_94;
	add.s32 	%r382, %r448, 1;
	mul.wide.u32 	%rd153, %r444, 4;
	add.s64 	%rd154, %rd2, %rd153;
	ld.global.f32 	%f42, [%rd154];
	setp.gt.f32 	%p70, %f42, %f54;
	selp.f32 	%f54, %f42, %f54, %p70;
	selp.b32 	%r451, %r382, %r451, %p70;
$L__BB6_94:
	add.s32 	%r157, %r119, %r154;
	setp.lt.s32 	%p71, %r157, 0;
	setp.ge.s32 	%p72, %r157, %r211;
	or.pred  	%p73, %p71, %p72;
	@%p73 bra 	$L__BB6_96;
	add.s32 	%r383, %r448, 2;
	mul.wide.u32 	%rd155, %r443, 4;
	add.s64 	%rd156, %rd2, %rd155;
	ld.global.f32 	%f43, [%rd156];
	setp.gt.f32 	%p74, %f43, %f54;
	selp.f32 	%f54, %f43, %f54, %p74;
	selp.b32 	%r451, %r383, %r451, %p74;
$L__BB6_96:
	add.s32 	%r160, %r119, %r157;
	setp.lt.s32 	%p75, %r160, 0;
	setp.ge.s32 	%p76, %r160, %r211;
	or.pred  	%p77, %p75, %p76;
	@%p77 bra 	$L__BB6_98;
	add.s32 	%r384, %r448, 3;
	mul.wide.u32 	%rd157, %r442, 4;
	add.s64 	%rd158, %rd2, %rd157;
	ld.global.f32 	%f44, [%rd158];
	setp.gt.f32 	%p78, %f44, %f54;
	selp.f32 	%f54, %f44, %f54, %p78;
	selp.b32 	%r451, %r384, %r451, %p78;
$L__BB6_98:
	add.s32 	%r385, %r119, %r160;
	setp.lt.s32 	%p79, %r385, 0;
	setp.ge.s32 	%p80, %r385, %r211;
	or.pred  	%p81, %p79, %p80;
	@%p81 bra 	$L__BB6_100;
	add.s32 	%r386, %r448, 4;
	mul.wide.u32 	%rd159, %r441, 4;
	add.s64 	%rd160, %rd2, %rd159;
	ld.global.f32 	%f45, [%rd160];
	setp.gt.f32 	%p82, %f45, %f54;
	selp.f32 	%f54, %f45, %f54, %p82;
	selp.b32 	%r451, %r386, %r451, %p82;
$L__BB6_100:
	add.s32 	%r449, %r449, 8;
	add.s32 	%r448, %r448, 8;
	add.s32 	%r447, %r447, %r125;
	add.s32 	%r446, %r446, %r125;
	add.s32 	%r445, %r445, %r125;
	add.s32 	%r444, %r444, %r125;
	add.s32 	%r443, %r443, %r125;
	add.s32 	%r442, %r442, %r125;
	add.s32 	%r441, %r441, %r125;
	add.s32 	%r440, %r440, %r125;
	setp.ne.s32 	%p83, %r449, 0;
	@%p83 bra 	$L__BB6_84;
$L__BB6_101:
	setp.eq.s32 	%p84, %r121, 0;
	@%p84 bra 	$L__BB6_122;
	and.b32  	%r178, %r120, 3;
	setp.lt.u32 	%p85, %r121, 4;
	@%p85 bra 	$L__BB6_112;
	mad.lo.s32 	%r179, %r467, %r119, %r439;
	setp.lt.s32 	%p86, %r179, 0;
	setp.ge.s32 	%p87, %r179, %r211;
	or.pred  	%p88, %p86, %p87;
	@%p88 bra 	$L__BB6_105;
	mul.wide.u32 	%rd161, %r179, 4;
	add.s64 	%rd162, %rd2, %rd161;
	ld.global.f32 	%f46, [%rd162];
	setp.gt.f32 	%p89, %f46, %f54;
	selp.f32 	%f54, %f46, %f54, %p89;
	selp.b32 	%r451, %r467, %r451, %p89;
$L__BB6_105:
	add.s32 	%r182, %r179, %r119;
	setp.lt.s32 	%p90, %r182, 0;
	setp.ge.s32 	%p91, %r182, %r211;
	or.pred  	%p92, %p90, %p91;
	@%p92 bra 	$L__BB6_107;
	add.s32 	%r388, %r467, 1;
	mul.wide.u32 	%rd163, %r182, 4;
	add.s64 	%rd164, %rd2, %rd163;
	ld.global.f32 	%f47, [%rd164];
	setp.gt.f32 	%p93, %f47, %f54;
	selp.f32 	%f54, %f47, %f54, %p93;
	selp.b32 	%r451, %r388, %r451, %p93;
$L__BB6_107:
	add.s32 	%r185, %r182, %r119;
	setp.lt.s32 	%p94, %r185, 0;
	setp.ge.s32 	%p95, %r185, %r211;
	or.pred  	%p96, %p94, %p95;
	@%p96 bra 	$L__BB6_109;
	add.s32 	%r389, %r467, 2;
	mul.wide.u32 	%rd165, %r185, 4;
	add.s64 	%rd166, %rd2, %rd165;
	ld.global.f32 	%f48, [%rd166];
	setp.gt.f32 	%p97, %f48, %f54;
	selp.f32 	%f54, %f48, %f54, %p97;
	selp.b32 	%r451, %r389, %r451, %p97;
$L__BB6_109:
	add.s32 	%r188, %r185, %r119;
	setp.lt.s32 	%p98, %r188, 0;
	setp.ge.s32 	%p99, %r188, %r211;
	or.pred  	%p100, %p98, %p99;
	@%p100 bra 	$L__BB6_111;
	add.s32 	%r390, %r467, 3;
	mul.wide.u32 	%rd167, %r188, 4;
	add.s64 	%rd168, %rd2, %rd167;
	ld.global.f32 	%f49, [%rd168];
	setp.gt.f32 	%p101, %f49, %f54;
	selp.f32 	%f54, %f49, %f54, %p101;
	selp.b32 	%r451, %r390, %r451, %p101;
$L__BB6_111:
	add.s32 	%r467, %r467, 4;
$L__BB6_112:
	setp.eq.s32 	%p102, %r178, 0;
	@%p102 bra 	$L__BB6_122;
	setp.eq.s32 	%p103, %r178, 1;
	@%p103 bra 	$L__BB6_119;
	mad.lo.s32 	%r195, %r467, %r119, %r439;
	setp.lt.s32 	%p104, %r195, 0;
	setp.ge.s32 	%p105, %r195, %r211;
	or.pred  	%p106, %p104, %p105;
	@%p106 bra 	$L__BB6_116;
	mul.wide.u32 	%rd169, %r195, 4;
	add.s64 	%rd170, %rd2, %rd169;
	ld.global.f32 	%f50, [%rd170];
	setp.gt.f32 	%p107, %f50, %f54;
	selp.f32 	%f54, %f50, %f54, %p107;
	selp.b32 	%r451, %r467, %r451, %p107;
$L__BB6_116:
	add.s32 	%r198, %r195, %r119;
	setp.lt.s32 	%p108, %r198, 0;
	setp.ge.s32 	%p109, %r198, %r211;
	or.pred  	%p110, %p108, %p109;
	@%p110 bra 	$L__BB6_118;
	add.s32 	%r392, %r467, 1;
	mul.wide.u32 	%rd171, %r198, 4;
	add.s64 	%rd172, %rd2, %rd171;
	ld.global.f32 	%f51, [%rd172];
	setp.gt.f32 	%p111, %f51, %f54;
	selp.f32 	%f54, %f51, %f54, %p111;
	selp.b32 	%r451, %r392, %r451, %p111;
$L__BB6_118:
	add.s32 	%r467, %r467, 2;
$L__BB6_119:
	and.b32  	%r393, %r120, 1;
	setp.eq.b32 	%p112, %r393, 1;
	not.pred 	%p113, %p112;
	@%p113 bra 	$L__BB6_122;
	mad.lo.s32 	%r205, %r467, %r119, %r439;
	setp.lt.s32 	%p114, %r205, 0;
	setp.ge.s32 	%p115, %r205, %r211;
	or.pred  	%p116, %p114, %p115;
	@%p116 bra 	$L__BB6_122;
	mul.wide.u32 	%rd173, %r205, 4;
	add.s64 	%rd174, %rd2, %rd173;
	ld.global.f32 	%f52, [%rd174];
	setp.gt.f32 	%p117, %f52, %f54;
	selp.b32 	%r451, %r467, %r451, %p117;
$L__BB6_122:
	cvt.rn.f32.s32 	%f71, %r451;
$L__BB6_123:
	cvta.to.global.u64 	%rd175, %rd25;
	mul.wide.s32 	%rd176, %r1, 4;
	add.s64 	%rd177, %rd175, %rd176;
	st.global.f32 	[%rd177], %f71;
$L__BB6_124:
	ret;
$L__BB6_125:
	setp.ge.s32 	%p29, %r425, %r209;
	@%p29 bra 	$L__BB6_127;
	mul.wide.s32 	%rd123, %r425, 4;
	add.s64 	%rd124, %rd4, %rd123;
	ld.local.u32 	%r268, [%rd124];
	st.local.u32 	[%rd181+-8], %r268;
	add.s32 	%r425, %r425, 1;
	bra.uni 	$L__BB6_128;
$L__BB6_127:
	mov.b32 	%r267, 0;
	st.local.u32 	[%rd181+-8], %r267;
$L__BB6_128:
	add.s32 	%r270, %r420, 1;
	setp.eq.s32 	%p30, %r270, %r210;
	@%p30 bra 	$L__BB6_132;
	setp.lt.s32 	%p31, %r425, %r209;
	@%p31 bra 	$L__BB6_131;
	mov.b32 	%r271, 0;
	st.local.u32 	[%rd181+-4], %r271;
	bra.uni 	$L__BB6_133;
$L__BB6_131:
	mul.wide.s32 	%rd125, %r425, 4;
	add.s64 	%rd126, %rd4, %rd125;
	ld.local.u32 	%r272, [%rd126];
	st.local.u32 	[%rd181+-4], %r272;
	add.s32 	%r425, %r425, 1;
	bra.uni 	$L__BB6_133;
$L__BB6_132:
	mov.b32 	%r273, 0;
	st.local.u32 	[%rd6], %r273;
$L__BB6_133:
	add.s32 	%r274, %r420, 2;
	setp.eq.s32 	%p32, %r274, %r210;
	@%p32 bra 	$L__BB6_137;
	setp.lt.s32 	%p33, %r425, %r209;
	@%p33 bra 	$L__BB6_136;
	mov.b32 	%r275, 0;
	st.local.u32 	[%rd181], %r275;
	bra.uni 	$L__BB6_138;
$L__BB6_136:
	mul.wide.s32 	%rd127, %r425, 4;
	add.s64 	%rd128, %rd4, %rd127;
	ld.local.u32 	%r276, [%rd128];
	st.local.u32 	[%rd181], %r276;
	add.s32 	%r425, %r425, 1;
	bra.uni 	$L__BB6_138;
$L__BB6_137:
	mov.b32 	%r277, 0;
	st.local.u32 	[%rd6], %r277;
$L__BB6_138:
	add.s32 	%r278, %r420, 3;
	setp.eq.s32 	%p34, %r278, %r210;
	@%p34 bra 	$L__BB6_142;
	setp.lt.s32 	%p35, %r425, %r209;
	@%p35 bra 	$L__BB6_141;
	mov.b32 	%r279, 0;
	st.local.u32 	[%rd181+4], %r279;
	bra.uni 	$L__BB6_143;
$L__BB6_141:
	mul.wide.s32 	%rd129, %r425, 4;
	add.s64 	%rd130, %rd4, %rd129;
	ld.local.u32 	%r280, [%rd130];
	st.local.u32 	[%rd181+4], %r280;
	add.s32 	%r425, %r425, 1;
	bra.uni 	$L__BB6_143;
$L__BB6_142:
	mov.b32 	%r281, 0;
	st.local.u32 	[%rd6], %r281;
$L__BB6_143:
	add.s32 	%r420, %r420, 4;
	add.s32 	%r419, %r419, 4;
	add.s64 	%rd181, %rd181, 16;
	setp.eq.s32 	%p36, %r420, %r413;
	@%p36 bra 	$L__BB6_61;
	bra.uni 	$L__BB6_35;

}
	// .globl	argmin_along_axis_kernel
.visible .entry argmin_along_axis_kernel(
	.param .u64 .ptr .align 1 argmin_along_axis_kernel_param_0,
	.param .u64 .ptr .align 1 argmin_along_axis_kernel_param_1,
	.param .u64 .ptr .align 1 argmin_along_axis_kernel_param_2,
	.param .u64 .ptr .align 1 argmin_along_axis_kernel_param_3,
	.param .u64 .ptr .align 1 argmin_along_axis_kernel_param_4,
	.param .u64 .ptr .align 1 argmin_along_axis_kernel_param_5,
	.param .u32 argmin_along_axis_kernel_param_6,
	.param .u32 argmin_along_axis_kernel_param_7,
	.param .u32 argmin_along_axis_kernel_param_8,
	.param .u32 argmin_along_axis_kernel_param_9,
	.param .u32 argmin_along_axis_kernel_param_10
)
{
	.local .align 16 .b8 	__local_depot7[64];
	.reg .b64 	%SP;
	.reg .b64 	%SPL;
	.reg .pred 	%p<119>;
	.reg .b32 	%r<475>;
	.reg .b32 	%f<72>;
	.reg .b64 	%rd<186>;

	mov.u64 	%SPL, __local_depot7;
	ld.param.u64 	%rd27, [argmin_along_axis_kernel_param_0];
	ld.param.u64 	%rd25, [argmin_along_axis_kernel_param_1];
	ld.param.u64 	%rd26, [argmin_along_axis_kernel_param_2];
	ld.param.u64 	%rd28, [argmin_along_axis_kernel_param_3];
	ld.param.u64 	%rd29, [argmin_along_axis_kernel_param_4];
	ld.param.u32 	%r208, [argmin_along_axis_kernel_param_6];
	ld.param.u32 	%r209, [argmin_along_axis_kernel_param_7];
	ld.param.u32 	%r210, [argmin_along_axis_kernel_param_8];
	ld.param.u32 	%r212, [argmin_along_axis_kernel_param_9];
	ld.param.u32 	%r211, [argmin_along_axis_kernel_param_10];
	cvta.to.global.u64 	%rd1, %rd29;
	cvta.to.global.u64 	%rd2, %rd27;
	cvta.to.global.u64 	%rd3, %rd28;
	add.u64 	%rd4, %SPL, 0;
	add.u64 	%rd5, %SPL, 32;
	mov.u32 	%r213, %ctaid.x;
	mov.u32 	%r214, %ntid.x;
	mov.u32 	%r215, %tid.x;
	mad.lo.s32 	%r1, %r213, %r214, %r215;
	setp.ge.s32 	%p1, %r1, %r212;
	@%p1 bra 	$L__BB7_124;
	max.s32 	%r216, %r208, %r209;
	setp.lt.s32 	%p2, %r216, 9;
	@%p2 bra 	$L__BB7_4;
	setp.ne.s32 	%p118, %r1, 0;
	@%p118 bra 	$L__BB7_124;
	mov.u64 	%rd178, $str$24;
	cvta.global.u64 	%rd179, %rd178;
	{ // callseq 52, 0
	.param .b64 param0;
	st.param.b64 	[param0], %rd179;
	.param .b64 param1;
	st.param.b64 	[param1], 0;
	.param .b32 retval0;
	call.uni (retval0), 
	vprintf, 
	(
	param0, 
	param1
	);
	ld.param.b32 	%r394, [retval0];
	} // callseq 52
	bra.uni 	$L__BB7_124;
$L__BB7_4:
	mov.b32 	%r217, 0;
	st.local.v4.u32 	[%rd4], {%r217, %r217, %r217, %r217};
	st.local.v4.u32 	[%rd4+16], {%r217, %r217, %r217, %r217};
	st.local.v4.u32 	[%rd5], {%r217, %r217, %r217, %r217};
	st.local.v4.u32 	[%rd5+16], {%r217, %r217, %r217, %r217};
	setp.lt.s32 	%p3, %r209, 1;
	@%p3 bra 	$L__BB7_32;
	and.b32  	%r2, %r209, 7;
	setp.gt.u32 	%p4, %r209, 7;
	mov.u32 	%r401, %r209;
	mov.u32 	%r402, %r1;
	@%p4 bra 	$L__BB7_37;
$L__BB7_6:
	setp.eq.s32 	%p13, %r2, 0;
	@%p13 bra 	$L__BB7_32;
	and.b32  	%r5, %r209, 3;
	setp.lt.u32 	%p14, %r2, 4;
	@%p14 bra 	$L__BB7_20;
	add.s32 	%r6, %r401, -1;
	mul.wide.u32 	%rd80, %r6, 4;
	add.s64 	%rd81, %rd1, %rd80;
	ld.global.u32 	%r7, [%rd81];
	setp.gt.s32 	%p15, %r7, 0;
	@%p15 bra 	$L__BB7_10;
	add.s64 	%rd83, %rd4, %rd80;
	mov.b32 	%r243, 0;
	st.local.u32 	[%rd83], %r243;
	bra.uni 	$L__BB7_11;
$L__BB7_10:
	div.s32 	%r8, %r402, %r7;
	mul.lo.s32 	%r244, %r8, %r7;
	sub.s32 	%r245, %r402, %r244;
	add.s64 	%rd85, %rd4, %rd80;
	st.local.u32 	[%rd85], %r245;
	mov.u32 	%r402, %r8;
$L__BB7_11:
	add.s32 	%r10, %r401, -2;
	mul.wide.u32 	%rd86, %r10, 4;
	add.s64 	%rd87, %rd1, %rd86;
	ld.global.u32 	%r11, [%rd87];
	setp.gt.s32 	%p16, %r11, 0;
	@%p16 bra 	$L__BB7_13;
	add.s64 	%rd89, %rd4, %rd86;
	mov.b32 	%r246, 0;
	st.local.u32 	[%rd89], %r246;
	bra.uni 	$L__BB7_14;
$L__BB7_13:
	div.s32 	%r12, %r402, %r11;
	mul.lo.s32 	%r247, %r12, %r11;
	sub.s32 	%r248, %r402, %r247;
	add.s64 	%rd91, %rd4, %rd86;
	st.local.u32 	[%rd91], %r248;
	mov.u32 	%r402, %r12;
$L__BB7_14:
	add.s32 	%r14, %r401, -3;
	mul.wide.u32 	%rd92, %r14, 4;
	add.s64 	%rd93, %rd1, %rd92;
	ld.global.u32 	%r15, [%rd93];
	setp.gt.s32 	%p17, %r15, 0;
	@%p17 bra 	$L__BB7_16;
	add.s64 	%rd95, %rd4, %rd92;
	mov.b32 	%r249, 0;
	st.local.u32 	[%rd95], %r249;
	bra.uni 	$L__BB7_17;
$L__BB7_16:
	div.s32 	%r16, %r402, %r15;
	mul.lo.s32 	%r250, %r16, %r15;
	sub.s32 	%r251, %r402, %r250;
	add.s64 	%rd97, %rd4, %rd92;
	st.local.u32 	[%rd97], %r251;
	mov.u32 	%r402, %r16;
$L__BB7_17:
	add.s32 	%r401, %r401, -4;
	mul.wide.u32 	%rd98, %r401, 4;
	add.s64 	%rd99, %rd1, %rd98;
	ld.global.u32 	%r19, [%rd99];
	setp.gt.s32 	%p18, %r19, 0;
	@%p18 bra 	$L__BB7_19;
	add.s64 	%rd101, %rd4, %rd98;
	mov.b32 	%r252, 0;
	st.local.u32 	[%rd101], %r252;
	bra.uni 	$L__BB7_20;
$L__BB7_19:
	div.s32 	%r20, %r402, %r19;
	mul.lo.s32 	%r253, %r20, %r19;
	sub.s32 	%r254, %r402, %r253;
	add.s64 	%rd103, %rd4, %rd98;
	st.local.u32 	[%rd103], %r254;
	mov.u32 	%r402, %r20;
$L__BB7_20:
	setp.eq.s32 	%p19, %r5, 0;
	@%p19 bra 	$L__BB7_32;
	setp.eq.s32 	%p20, %r5, 1;
	@%p20 bra 	$L__BB7_28;
	add.s32 	%r23, %r401, -1;
	mul.wide.u32 	%rd104, %r23, 4;
	add.s64 	%rd105, %rd1, %rd104;
	ld.global.u32 	%r24, [%rd105];
	setp.gt.s32 	%p21, %r24, 0;
	@%p21 bra 	$L__BB7_24;
	add.s64 	%rd107, %rd4, %rd104;
	mov.b32 	%r255, 0;
	st.local.u32 	[%rd107], %r255;
	bra.uni 	$L__BB7_25;
$L__BB7_24:
	div.s32 	%r25, %r402, %r24;
	mul.lo.s32 	%r256, %r25, %r24;
	sub.s32 	%r257, %r402, %r256;
	add.s64 	%rd109, %rd4, %rd104;
	st.local.u32 	[%rd109], %r257;
	mov.u32 	%r402, %r25;
$L__BB7_25:
	add.s32 	%r401, %r401, -2;
	mul.wide.u32 	%rd110, %r401, 4;
	add.s64 	%rd111, %rd1, %rd110;
	ld.global.u32 	%r28, [%rd111];
	setp.gt.s32 	%p22, %r28, 0;
	@%p22 bra 	$L__BB7_27;
	add.s64 	%rd113, %rd4, %rd110;
	mov.b32 	%r258, 0;
	st.local.u32 	[%rd113], %r258;
	bra.uni 	$L__BB7_28;
$L__BB7_27:
	div.s32 	%r29, %r402, %r28;
	mul.lo.s32 	%r259, %r29, %r28;
	sub.s32 	%r260, %r402, %r259;
	add.s64 	%rd115, %rd4, %rd110;
	st.local.u32 	[%rd115], %r260;
	mov.u32 	%r402, %r29;
$L__BB7_28:
	and.b32  	%r261, %r209, 1;
	setp.eq.b32 	%p23, %r261, 1;
	not.pred 	%p24, %p23;
	@%p24 bra 	$L__BB7_32;
	add.s32 	%r32, %r401, -1;
	mul.wide.u32 	%rd116, %r32, 4;
	add.s64 	%rd117, %rd1, %rd116;
	ld.global.u32 	%r33, [%rd117];
	setp.gt.s32 	%p25, %r33, 0;
	@%p25 bra 	$L__BB7_31;
	add.s64 	%rd119, %rd4, %rd116;
	mov.b32 	%r262, 0;
	st.local.u32 	[%rd119], %r262;
	bra.uni 	$L__BB7_32;
$L__BB7_31:
	rem.s32 	%r263, %r402, %r33;
	add.s64 	%rd121, %rd4, %rd116;
	st.local.u32 	[%rd121], %r263;
$L__BB7_32:
	setp.lt.s32 	%p26, %r208, 1;
	mov.b32 	%r439, 0;
	@%p26 bra 	$L__BB7_81;
	mul.wide.u32 	%rd122, %r210, 4;
	add.s64 	%rd6, %rd5, %rd122;
	and.b32  	%r34, %r208, 3;
	setp.lt.u32 	%p27, %r208, 4;
	mov.b32 	%r413, 0;
	mov.u32 	%r425, %r413;
	@%p27 bra 	$L__BB7_61;
	and.b32  	%r413, %r208, 2147483644;
	neg.s32 	%r419, %r210;
	add.s64 	%rd181, %rd5, 8;
	mov.b32 	%r420, 0;
	mov.u32 	%r425, %r420;
$L__BB7_35:
	setp.ne.s32 	%p28, %r419, 0;
	@%p28 bra 	$L__BB7_125;
	mov.b32 	%r269, 0;
	st.local.u32 	[%rd6], %r269;
	bra.uni 	$L__BB7_128;
$L__BB7_37:
	add.s32 	%r37, %r209, -1;
	mul.wide.u32 	%rd32, %r37, 4;
	add.s64 	%rd33, %rd1, %rd32;
	ld.global.u32 	%r38, [%rd33];
	setp.lt.s32 	%p5, %r38, 1;
	@%p5 bra 	$L__BB7_39;
	div.s32 	%r402, %r1, %r38;
	mul.lo.s32 	%r219, %r402, %r38;
	sub.s32 	%r220, %r1, %r219;
	add.s64 	%rd37, %rd4, %rd32;
	st.local.u32 	[%rd37], %r220;
	bra.uni 	$L__BB7_40;
$L__BB7_39:
	add.s64 	%rd35, %rd4, %rd32;
	mov.b32 	%r218, 0;
	st.local.u32 	[%rd35], %r218;
	mov.u32 	%r402, %r1;
$L__BB7_40:
	add.s32 	%r41, %r209, -2;
	mul.wide.u32 	%rd38, %r41, 4;
	add.s64 	%rd39, %rd1, %rd38;
	ld.global.u32 	%r42, [%rd39];
	setp.gt.s32 	%p6, %r42, 0;
	@%p6 bra 	$L__BB7_42;
	add.s64 	%rd41, %rd4, %rd38;
	mov.b32 	%r221, 0;
	st.local.u32 	[%rd41], %r221;
	bra.uni 	$L__BB7_43;
$L__BB7_42:
	div.s32 	%r43, %r402, %r42;
	mul.lo.s32 	%r222, %r43, %r42;
	sub.s32 	%r223, %r402, %r222;
	add.s64 	%rd43, %rd4, %rd38;
	st.local.u32 	[%rd43], %r223;
	mov.u32 	%r402, %r43;
$L__BB7_43:
	add.s32 	%r45, %r209, -3;
	mul.wide.u32 	%rd44, %r45, 4;
	add.s64 	%rd45, %rd1, %rd44;
	ld.global.u32 	%r46, [%rd45];
	setp.gt.s32 	%p7, %r46, 0;
	@%p7 bra 	$L__BB7_45;
	add.s64 	%rd47, %rd4, %rd44;
	mov.b32 	%r224, 0;
	st.local.u32 	[%rd47], %r224;
	bra.uni 	$L__BB7_46;
$L__BB7_45:
	div.s32 	%r47, %r402, %r46;
	mul.lo.s32 	%r225, %r47, %r46;
	sub.s32 	%r226, %r402, %r225;
	add.s64 	%rd49, %rd4, %rd44;
	st.local.u32 	[%rd49], %r226;
	mov.u32 	%r402, %r47;
$L__BB7_46:
	add.s32 	%r49, %r209, -4;
	mul.wide.u32 	%rd50, %r49, 4;
	add.s64 	%rd51, %rd1, %rd50;
	ld.global.u32 	%r50, [%rd51];
	setp.gt.s32 	%p8, %r50, 0;
	@%p8 bra 	$L__BB7_48;
	add.s64 	%rd53, %rd4, %rd50;
	mov.b32 	%r227, 0;
	st.local.u32 	[%rd53], %r227;
	bra.uni 	$L__BB7_49;
$L__BB7_48:
	div.s32 	%r51, %r402, %r50;
	mul.lo.s32 	%r228, %r51, %r50;
	sub.s32 	%r229, %r402, %r228;
	add.s64 	%rd55, %rd4, %rd50;
	st.local.u32 	[%rd55], %r229;
	mov.u32 	%r402, %r51;
$L__BB7_49:
	add.s32 	%r53, %r209, -5;
	mul.wide.u32 	%rd56, %r53, 4;
	add.s64 	%rd57, %rd1, %rd56;
	ld.global.u32 	%r54, [%rd57];
	setp.gt.s32 	%p9, %r54, 0;
	@%p9 bra 	$L__BB7_51;
	add.s64 	%rd59, %rd4, %rd56;
	mov.b32 	%r230, 0;
	st.local.u32 	[%rd59], %r230;
	bra.uni 	$L__BB7_52;
$L__BB7_51:
	div.s32 	%r55, %r402, %r54;
	mul.lo.s32 	%r231, %r55, %r54;
	sub.s32 	%r232, %r402, %r231;
	add.s64 	%rd61, %rd4, %rd56;
	st.local.u32 	[%rd61], %r232;
	mov.u32 	%r402, %r55;
$L__BB7_52:
	add.s32 	%r57, %r209, -6;
	mul.wide.u32 	%rd62, %r57, 4;
	add.s64 	%rd63, %rd1, %rd62;
	ld.global.u32 	%r58, [%rd63];
	setp.gt.s32 	%p10, %r58, 0;
	@%p10 bra 	$L__BB7_54;
	add.s64 	%rd65, %rd4, %rd62;
	mov.b32 	%r233, 0;
	st.local.u32 	[%rd65], %r233;
	bra.uni 	$L__BB7_55;
$L__BB7_54:
	div.s32 	%r59, %r402, %r58;
	mul.lo.s32 	%r234, %r59, %r58;
	sub.s32 	%r235, %r402, %r234;
	add.s64 	%rd67, %rd4, %rd62;
	st.local.u32 	[%rd67], %r235;
	mov.u32 	%r402, %r59;
$L__BB7_55:
	add.s32 	%r61, %r209, -7;
	mul.wide.u32 	%rd68, %r61, 4;
	add.s64 	%rd69, %rd1, %rd68;
	ld.global.u32 	%r62, [%rd69];
	setp.gt.s32 	%p11, %r62, 0;
	@%p11 bra 	$L__BB7_57;
	add.s64 	%rd71, %rd4, %rd68;
	mov.b32 	%r236, 0;
	st.local.u32 	[%rd71], %r236;
	bra.uni 	$L__BB7_58;
$L__BB7_57:
	div.s32 	%r63, %r402, %r62;
	mul.lo.s32 	%r237, %r63, %r62;
	sub.s32 	%r238, %r402, %r237;
	add.s64 	%rd73, %rd4, %rd68;
	st.local.u32 	[%rd73], %r238;
	mov.u32 	%r402, %r63;
$L__BB7_58:
	add.s32 	%r65, %r209, -8;
	mul.wide.u32 	%rd74, %r65, 4;
	add.s64 	%rd75, %rd1, %rd74;
	ld.global.u32 	%r66, [%rd75];
	setp.gt.s32 	%p12, %r66, 0;
	@%p12 bra 	$L__BB7_60;
	add.s64 	%rd77, %rd4, %rd74;
	mov.b32 	%r401, 0;
	st.local.u32 	[%rd77], %r401;
	bra.uni 	$L__BB7_6;
$L__BB7_60:
	div.s32 	%r67, %r402, %r66;
	mul.lo.s32 	%r241, %r67, %r66;
	sub.s32 	%r242, %r402, %r241;
	add.s64 	%rd79, %rd4, %rd74;
	st.local.u32 	[%rd79], %r242;
	mov.b32 	%r401, 0;
	mov.u32 	%r402, %r67;
	bra.uni 	$L__BB7_6;
$L__BB7_61:
	setp.eq.s32 	%p37, %r34, 0;
	@%p37 bra 	$L__BB7_69;
	mul.wide.u32 	%rd131, %r413, 4;
	add.s64 	%rd180, %rd5, %rd131;
	sub.s32 	%r416, %r413, %r210;
	neg.s32 	%r415, %r34;
$L__BB7_63:
	.pragma "nounroll";
	setp.eq.s32 	%p38, %r416, 0;
	@%p38 bra 	$L__BB7_67;
	setp.lt.s32 	%p39, %r425, %r209;
	@%p39 bra 	$L__BB7_66;
	mov.b32 	%r282, 0;
	st.local.u32 	[%rd180], %r282;
	bra.uni 	$L__BB7_68;
$L__BB7_66:
	mul.wide.s32 	%rd132, %r425, 4;
	add.s64 	%rd133, %rd4, %rd132;
	ld.local.u32 	%r283, [%rd133];
	st.local.u32 	[%rd180], %r283;
	add.s32 	%r425, %r425, 1;
	bra.uni 	$L__BB7_68;
$L__BB7_67:
	mov.b32 	%r284, 0;
	st.local.u32 	[%rd6], %r284;
$L__BB7_68:
	add.s64 	%rd180, %rd180, 4;
	add.s32 	%r416, %r416, 1;
	add.s32 	%r415, %r415, 1;
	setp.ne.s32 	%p40, %r415, 0;
	@%p40 bra 	$L__BB7_63;
$L__BB7_69:
	and.b32  	%r79, %r208, 15;
	setp.lt.u32 	%p41, %r208, 16;
	mov.b32 	%r429, 0;
	mov.u32 	%r439, %r429;
	@%p41 bra 	$L__BB7_72;
	and.b32  	%r429, %r208, 2147483632;
	neg.s32 	%r426, %r429;
	add.s64 	%rd183, %rd5, 32;
	add.s64 	%rd182, %rd3, 32;
	mov.b32 	%r439, 0;
$L__BB7_71:
	.pragma "nounroll";
	ld.local.v4.u32 	{%r288, %r289, %r290, %r291}, [%rd183+-32];
	ld.global.u32 	%r292, [%rd182+-32];
	mad.lo.s32 	%r293, %r292, %r288, %r439;
	ld.global.u32 	%r294, [%rd182+-28];
	mad.lo.s32 	%r295, %r294, %r289, %r293;
	ld.global.u32 	%r296, [%rd182+-24];
	mad.lo.s32 	%r297, %r296, %r290, %r295;
	ld.global.u32 	%r298, [%rd182+-20];
	mad.lo.s32 	%r299, %r298, %r291, %r297;
	ld.local.v4.u32 	{%r300, %r301, %r302, %r303}, [%rd183+-16];
	ld.global.u32 	%r304, [%rd182+-16];
	mad.lo.s32 	%r305, %r304, %r300, %r299;
	ld.global.u32 	%r306, [%rd182+-12];
	mad.lo.s32 	%r307, %r306, %r301, %r305;
	ld.global.u32 	%r308, [%rd182+-8];
	mad.lo.s32 	%r309, %r308, %r302, %r307;
	ld.global.u32 	%r310, [%rd182+-4];
	mad.lo.s32 	%r311, %r310, %r303, %r309;
	ld.local.v4.u32 	{%r312, %r313, %r314, %r315}, [%rd183];
	ld.global.u32 	%r316, [%rd182];
	mad.lo.s32 	%r317, %r316, %r312, %r311;
	ld.global.u32 	%r318, [%rd182+4];
	mad.lo.s32 	%r319, %r318, %r313, %r317;
	ld.global.u32 	%r320, [%rd182+8];
	mad.lo.s32 	%r321, %r320, %r314, %r319;
	ld.global.u32 	%r322, [%rd182+12];
	mad.lo.s32 	%r323, %r322, %r315, %r321;
	ld.local.v4.u32 	{%r324, %r325, %r326, %r327}, [%rd183+16];
	ld.global.u32 	%r328, [%rd182+16];
	mad.lo.s32 	%r329, %r328, %r324, %r323;
	ld.global.u32 	%r330, [%rd182+20];
	mad.lo.s32 	%r331, %r330, %r325, %r329;
	ld.global.u32 	%r332, [%rd182+24];
	mad.lo.s32 	%r333, %r332, %r326, %r331;
	ld.global.u32 	%r334, [%rd182+28];
	mad.lo.s32 	%r439, %r334, %r327, %r333;
	add.s32 	%r426, %r426, 16;
	add.s64 	%rd183, %rd183, 64;
	add.s64 	%rd182, %rd182, 64;
	setp.ne.s32 	%p42, %r426, 0;
	@%p42 bra 	$L__BB7_71;
$L__BB7_72:
	setp.eq.s32 	%p43, %r79, 0;
	@%p43 bra 	$L__BB7_81;
	and.b32  	%r102, %r208, 7;
	setp.lt.u32 	%p44, %r79, 8;
	@%p44 bra 	$L__BB7_75;
	mul.wide.u32 	%rd134, %r429, 4;
	add.s64 	%rd135, %rd5, %rd134;
	ld.local.u32 	%r336, [%rd135];
	add.s64 	%rd136, %rd3, %rd134;
	ld.global.u32 	%r337, [%rd136];
	mad.lo.s32 	%r338, %r337, %r336, %r439;
	ld.local.u32 	%r339, [%rd135+4];
	ld.global.u32 	%r340, [%rd136+4];
	mad.lo.s32 	%r341, %r340, %r339, %r338;
	ld.local.u32 	%r342, [%rd135+8];
	ld.global.u32 	%r343, [%rd136+8];
	mad.lo.s32 	%r344, %r343, %r342, %r341;
	ld.local.u32 	%r345, [%rd135+12];
	ld.global.u32 	%r346, [%rd136+12];
	mad.lo.s32 	%r347, %r346, %r345, %r344;
	ld.local.u32 	%r348, [%rd135+16];
	ld.global.u32 	%r349, [%rd136+16];
	mad.lo.s32 	%r350, %r349, %r348, %r347;
	ld.local.u32 	%r351, [%rd135+20];
	ld.global.u32 	%r352, [%rd136+20];
	mad.lo.s32 	%r353, %r352, %r351, %r350;
	ld.local.u32 	%r354, [%rd135+24];
	ld.global.u32 	%r355, [%rd136+24];
	mad.lo.s32 	%r356, %r355, %r354, %r353;
	ld.local.u32 	%r357, [%rd135+28];
	ld.global.u32 	%r358, [%rd136+28];
	mad.lo.s32 	%r439, %r358, %r357, %r356;
	add.s32 	%r429, %r429, 8;
$L__BB7_75:
	setp.eq.s32 	%p45, %r102, 0;
	@%p45 bra 	$L__BB7_81;
	setp.lt.u32 	%p46, %r102, 4;
	@%p46 bra 	$L__BB7_78;
	mul.wide.u32 	%rd137, %r429, 4;
	add.s64 	%rd138, %rd5, %rd137;
	ld.local.u32 	%r360, [%rd138];
	add.s64 	%rd139, %rd3, %rd137;
	ld.global.u32 	%r361, [%rd139];
	mad.lo.s32 	%r362, %r361, %r360, %r439;
	ld.local.u32 	%r363, [%rd138+4];
	ld.global.u32 	%r364, [%rd139+4];
	mad.lo.s32 	%r365, %r364, %r363, %r362;
	ld.local.u32 	%r366, [%rd138+8];
	ld.global.u32 	%r367, [%rd139+8];
	mad.lo.s32 	%r368, %r367, %r366, %r365;
	ld.local.u32 	%r369, [%rd138+12];
	ld.global.u32 	%r370, [%rd139+12];
	mad.lo.s32 	%r439, %r370, %r369, %r368;
	add.s32 	%r429, %r429, 4;
$L__BB7_78:
	setp.eq.s32 	%p47, %r34, 0;
	@%p47 bra 	$L__BB7_81;
	mul.wide.u32 	%rd140, %r429, 4;
	add.s64 	%rd185, %rd3, %rd140;
	add.s64 	%rd184, %rd5, %rd140;
	neg.s32 	%r437, %r34;
$L__BB7_80:
	.pragma "nounroll";
	ld.local.u32 	%r371, [%rd184];
	ld.global.u32 	%r372, [%rd185];
	mad.lo.s32 	%r439, %r372, %r371, %r439;
	add.s64 	%rd185, %rd185, 4;
	add.s64 	%rd184, %rd184, 4;
	add.s32 	%r437, %r437, 1;
	setp.ne.s32 	%p48, %r437, 0;
	@%p48 bra 	$L__BB7_80;
$L__BB7_81:
	mul.wide.s32 	%rd141, %r210, 4;
	add.s64 	%rd142, %rd3, %rd141;
	ld.global.u32 	%r119, [%rd142];
	cvta.to.global.u64 	%rd143, %rd26;
	add.s64 	%rd144, %rd143, %rd141;
	ld.global.u32 	%r120, [%rd144];
	setp.lt.s32 	%p49, %r120, 1;
	mov.f32 	%f71, 0f00000000;
	@%p49 bra 	$L__BB7_123;
	and.b32  	%r121, %r120, 7;
	setp.lt.u32 	%p50, %r120, 8;
	mov.f32 	%f54, 0f7F800000;
	mov.b32 	%r467, 0;
	mov.u32 	%r451, %r467;
	@%p50 bra 	$L__BB7_101;
	and.b32  	%r467, %r120, 2147483640;
	neg.s32 	%r449, %r467;
	add.s32 	%r447, %r439, %r119;
	shl.b32 	%r125, %r119, 3;
	shl.b32 	%r377, %r119, 1;
	add.s32 	%r446, %r439, %r377;
	mad.lo.s32 	%r445, %r119, 3, %r439;
	shl.b32 	%r378, %r119, 2;
	add.s32 	%r444, %r439, %r378;
	mad.lo.s32 	%r443, %r119, 5, %r439;
	mad.lo.s32 	%r442, %r119, 6, %r439;
	mad.lo.s32 	%r441, %r119, 7, %r439;
	mov.f32 	%f54, 0f7F800000;
	mov.b32 	%r451, 0;
	mov.b32 	%r448, 3;
	mov.u32 	%r440, %r439;
$L__BB7_84:
	.pragma "nounroll";
	setp.lt.s32 	%p51, %r440, 0;
	setp.ge.s32 	%p52, %r440, %r211;
	or.pred  	%p53, %p51, %p52;
	@%p53 bra 	$L__BB7_86;
	mul.wide.u32 	%rd145, %r440, 4;
	add.s64 	%rd146, %rd2, %rd145;
	ld.global.f32 	%f38, [%rd146];
	setp.lt.f32 	%p54, %f38, %f54;
	selp.f32 	%f54, %f38, %f54, %p54;
	add.s32 	%r379, %r448, -3;
	selp.b32 	%r451, %r379, %r451, %p54;
$L__BB7_86:
	add.s32 	%r145, %r119, %r440;
	setp.lt.s32 	%p55, %r145, 0;
	setp.ge.s32 	%p56, %r145, %r211;
	or.pred  	%p57, %p55, %p56;
	@%p57 bra 	$L__BB7_88;
	add.s32 	%r380, %r448, -2;
	mul.wide.u32 	%rd147, %r447, 4;
	add.s64 	%rd148, %rd2, %rd147;
	ld.global.f32 	%f39, [%rd148];
	setp.lt.f32 	%p58, %f39, %f54;
	selp.f32 	%f54, %f39, %f54, %p58;
	selp.b32 	%r451, %r380, %r451, %p58;
$L__BB7_88:
	add.s32 	%r148, %r119, %r145;
	setp.lt.s32 	%p59, %r148, 0;
	setp.ge.s32 	%p60, %r148, %r211;
	or.pred  	%p61, %p59, %p60;
	@%p61 bra 	$L__BB7_90;
	add.s32 	%r381, %r448, -1;
	mul.wide.u32 	%rd149, %r446, 4;
	add.s64 	%rd150, %rd2, %rd149;
	ld.global.f32 	%f40, [%rd150];
	setp.lt.f32 	%p62, %f40, %f54;
	selp.f32 	%f54, %f40, %f54, %p62;
	selp.b32 	%r451, %r381, %r451, %p62;
$L__BB7_90:
	add.s32 	%r151, %r119, %r148;
	setp.lt.s32 	%p63, %r151, 0;
	setp.ge.s32 	%p64, %r151, %r211;
	or.pred  	%p65, %p63, %p64;
	@%p65 bra 	$L__BB7_92;
	mul.wide.u32 	%rd151, %r445, 4;
	add.s64 	%rd152, %rd2, %rd151;
	ld.global.f32 	%f41, [%rd152];
	setp.lt.f32 	%p66, %f41, %f54;
	selp.f32 	%f54, %f41, %f54, %p66;
	selp.b32 	%r451, %r448, %r451, %p66;
$L__BB7_92:
	add.s32 	%r154, %r119, %r151;
	setp.lt.s32 	%p67, %r154, 0;
	setp.ge.s32 	%p68, %r154, %r211;
	or.pred  	%p69, %p67, %p68;
	@%p69 bra 	$L__BB7_94;
	add.s32 	%r382, %r448, 1;
	mul.wide.u32 	%rd153, %r444, 4;
	add.s64 	%rd154, %rd2, %rd153;
	ld.global.f32 	%f42, [%rd154];
	setp.lt.f32 	%p70, %f42, %f54;
	selp.f32 	%f54, %f42, %f54, %p70;
	selp.b32 	%r451, %r382, %r451, %p70;
$L__BB7_94:
	add.s32 	%r157, %r119, %r154;
	setp.lt.s32 	%p71, %r157, 0;
	setp.ge.s32 	%p72, %r157, %r211;
	or.pred  	%p73, %p71, %p72;
	@%p73 bra 	$L__BB7_96;
	add.s32 	%r383, %r448, 2;
	mul.wide.u32 	%rd155, %r443, 4;
	add.s64 	%rd156, %rd2, %rd155;
	ld.global.f32 	%f43, [%rd156];
	setp.lt.f32 	%p74, %f43, %f54;
	selp.f32 	%f54, %f43, %f54, %p74;
	selp.b32 	%r451, %r383, %r451, %p74;
$L__BB7_96:
	add.s32 	%r160, %r119, %r157;
	setp.lt.s32 	%p75, %r160, 0;
	setp.ge.s32 	%p76, %r160, %r211;
	or.pred  	%p77, %p75, %p76;
	@%p77 bra 	$L__BB7_98;
	add.s32 	%r384, %r448, 3;
	mul.wide.u32 	%rd157, %r442, 4;
	add.s64 	%rd158, %rd2, %rd157;
	ld.global.f32 	%f44, [%rd158];
	setp.lt.f32 	%p78, %f44, %f54;
	selp.f32 	%f54, %f44, %f54, %p78;
	selp.b32 	%r451, %r384, %r451, %p78;
$L__BB7_98:
	add.s32 	%r385, %r119, %r160;
	setp.lt.s32 	%p79, %r385, 0;
	setp.ge.s32 	%p80, %r385, %r211;
	or.pred  	%p81, %p79, %p80;
	@%p81 bra 	$L__BB7_100;
	add.s32 	%r386, %r448, 4;
	mul.wide.u32 	%rd159, %r441, 4;
	add.s64 	%rd160, %rd2, %rd159;
	ld.global.f32 	%f45, [%rd160];
	setp.lt.f32 	%p82, %f45, %f54;
	selp.f32 	%f54, %f45, %f54, %p82;
	selp.b32 	%r451, %r386, %r451, %p82;
$L__BB7_100:
	add.s32 	%r449, %r449, 8;
	add.s32 	%r448, %r448, 8;
	add.s32 	%r447, %r447, %r125;
	add.s32 	%r446, %r446, %r125;
	add.s32 	%r445, %r445, %r125;
	add.s32 	%r444, %r444, %r125;
	add.s32 	%r443, %r443, %r125;
	add.s32 	%r442, %r442, %r125;
	add.s32 	%r441, %r441, %r125;
	add.s32 	%r440, %r440, %r125;
	setp.ne.s32 	%p83, %r449, 0;
	@%p83 bra 	$L__BB7_84;
$L__BB7_101:
	setp.eq.s32 	%p84, %r121, 0;
	@%p84 bra 	$L__BB7_122;
	and.b32  	%r178, %r120, 3;
	setp.lt.u32 	%p85, %r121, 4;
	@%p85 bra 	$L__BB7_112;
	mad.lo.s32 	%r179, %r467, %r119, %r439;
	setp.lt.s32 	%p86, %r179, 0;
	setp.ge.s32 	%p87, %r179, %r211;
	or.pred  	%p88, %p86, %p87;
	@%p88 bra 	$L__BB7_105;
	mul.wide.u32 	%rd161, %r179, 4;
	add.s64 	%rd162, %rd2, %rd161;
	ld.global.f32 	%f46, [%rd162];
	setp.lt.f32 	%p89, %f46, %f54;
	selp.f32 	%f54, %f46, %f54, %p89;
	selp.b32 	%r451, %r467, %r451, %p89;
$L__BB7_105:
	add.s32 	%r182, %r179, %r119;
	setp.lt.s32 	%p90, %r182, 0;
	setp.ge.s32 	%p91, %r182, %r211;
	or.pred  	%p92, %p90, %p91;
	@%p92 bra 	$L__BB7_107;
	add.s32 	%r388, %r467, 1;
	mul.wide.u32 	%rd163, %r182, 4;
	add.s64 	%rd164, %rd2, %rd163;
	ld.global.f32 	%f47, [%rd164];
	setp.lt.f32 	%p93, %f47, %f54;
	selp.f32 	%f54, %f47, %f54, %p93;
	selp.b32 	%r451, %r388, %r451, %p93;
$L__BB7_107:
	add.s32 	%r185, %r182, %r119;
	setp.lt.s32 	%p94, %r185, 0;
	setp.ge.s32 	%p95, %r185, %r211;
	or.pred  	%p96, %p94, %p95;
	@%p96 bra 	$L__BB7_109;
	add.s32 	%r389, %r467, 2;
	mul.wide.u32 	%rd165, %r185, 4;
	add.s64 	%rd166, %rd2, %rd165;
	ld.global.f32 	%f48, [%rd166];
	setp.lt.f32 	%p97, %f48, %f54;
	selp.f32 	%f54, %f48, %f54, %p97;
	selp.b32 	%r451, %r389, %r451, %p97;
$L__BB7_109:
	add.s32 	%r188, %r185, %r119;
	setp.lt.s32 	%p98, %r188, 0;
	setp.ge.s32 	%p99, %r188, %r211;
	or.pred  	%p100, %p98, %p99;
	@%p100 bra 	$L__BB7_111;
	add.s32 	%r390, %r467, 3;
	mul.wide.u32 	%rd167, %r188, 4;
	add.s64 	%rd168, %rd2, %rd167;
	ld.global.f32 	%f49, [%rd168];
	setp.lt.f32 	%p101, %f49, %f54;
	selp.f32 	%f54, %f49, %f54, %p101;
	selp.b32 	%r451, %r390, %r451, %p101;
$L__BB7_111:
	add.s32 	%r467, %r467, 4;
$L__BB7_112:
	setp.eq.s32 	%p102, %r178, 0;
	@%p102 bra 	$L__BB7_122;
	setp.eq.s32 	%p103, %r178, 1;
	@%p103 bra 	$L__BB7_119;
	mad.lo.s32 	%r195, %r467, %r119, %r439;
	setp.lt.s32 	%p104, %r195, 0;
	setp.ge.s32 	%p105, %r195, %r211;
	or.pred  	%p106, %p104, %p105;
	@%p106 bra 	$L__BB7_116;
	mul.wide.u32 	%rd169, %r195, 4;
	add.s64 	%rd170, %rd2, %rd169;
	ld.global.f32 	%f50, [%rd170];
	setp.lt.f32 	%p107, %f50, %f54;
	selp.f32 	%f54, %f50, %f54, %p107;
	selp.b32 	%r451, %r467, %r451, %p107;
$L__BB7_116:
	add.s32 	%r198, %r195, %r119;
	setp.lt.s32 	%p108, %r198, 0;
	setp.ge.s32 	%p109, %r198, %r211;
	or.pred  	%p110, %p108, %p109;
	@%p110 bra 	$L__BB7_118;
	add.s32 	%r392, %r467, 1;
	mul.wide.u32 	%rd171, %r198, 4;
	add.s64 	%rd172, %rd2, %rd171;
	ld.global.f32 	%f51, [%rd172];
	setp.lt.f32 	%p111, %f51, %f54;
	selp.f32 	%f54, %f51, %f54, %p111;
	selp.b32 	%r451, %r392, %r451, %p111;
$L__BB7_118:
	add.s32 	%r467, %r467, 2;
$L__BB7_119:
	and.b32  	%r393, %r120, 1;
	setp.eq.b32 	%p112, %r393, 1;
	not.pred 	%p113, %p112;
	@%p113 bra 	$L__BB7_122;
	mad.lo.s32 	%r205, %r467, %r119, %r439;
	setp.lt.s32 	%p114, %r205, 0;
	setp.ge.s32 	%p115, %r205, %r211;
	or.pred  	%p116, %p114, %p115;
	@%p116 bra 	$L__BB7_122;
	mul.wide.u32 	%rd173, %r205, 4;
	add.s64 	%rd174, %rd2, %rd173;
	ld.global.f32 	%f52, [%rd174];
	setp.lt.f32 	%p117, %f52, %f54;
	selp.b32 	%r451, %r467, %r451, %p117;
$L__BB7_122:
	cvt.rn.f32.s32 	%f71, %r451;
$L__BB7_123:
	cvta.to.global.u64 	%rd175, %rd25;
	mul.wide.s32 	%rd176, %r1, 4;
	add.s64 	%rd177, %rd175, %rd176;
	st.global.f32 	[%rd177], %f71;
$L__BB7_124:
	ret;
$L__BB7_125:
	setp.ge.s32 	%p29, %r425, %r209;
	@%p29 bra 	$L__BB7_127;
	mul.wide.s32 	%rd123, %r425, 4;
	add.s64 	%rd124, %rd4, %rd123;
	ld.local.u32 	%r268, [%rd124];
	st.local.u32 	[%rd181+-8], %r268;
	add.s32 	%r425, %r425, 1;
	bra.uni 	$L__BB7_128;
$L__BB7_127:
	mov.b32 	%r267, 0;
	st.local.u32 	[%rd181+-8], %r267;
$L__BB7_128:
	add.s32 	%r270, %r420, 1;
	setp.eq.s32 	%p30, %r270, %r210;
	@%p30 bra 	$L__BB7_132;
	setp.lt.s32 	%p31, %r425, %r209;
	@%p31 bra 	$L__BB7_131;
	mov.b32 	%r271, 0;
	st.local.u32 	[%rd181+-4], %r271;
	bra.uni 	$L__BB7_133;
$L__BB7_131:
	mul.wide.s32 	%rd125, %r425, 4;
	add.s64 	%rd126, %rd4, %rd125;
	ld.local.u32 	%r272, [%rd126];
	st.local.u32 	[%rd181+-4], %r272;
	add.s32 	%r425, %r425, 1;
	bra.uni 	$L__BB7_133;
$L__BB7_132:
	mov.b32 	%r273, 0;
	st.local.u32 	[%rd6], %r273;
$L__BB7_133:
	add.s32 	%r274, %r420, 2;
	setp.eq.s32 	%p32, %r274, %r210;
	@%p32 bra 	$L__BB7_137;
	setp.lt.s32 	%p33, %r425, %r209;
	@%p33 bra 	$L__BB7_136;
	mov.b32 	%r275, 0;
	st.local.u32 	[%rd181], %r275;
	bra.uni 	$L__BB7_138;
$L__BB7_136:
	mul.wide.s32 	%rd127, %r425, 4;
	add.s64 	%rd128, %rd4, %rd127;
	ld.local.u32 	%r276, [%rd128];
	st.local.u32 	[%rd181], %r276;
	add.s32 	%r425, %r425, 1;
	bra.uni 	$L__BB7_138;
$L__BB7_137:
	mov.b32 	%r277, 0;
	st.local.u32 	[%rd6], %r277;
$L__BB7_138:
	add.s32 	%r278, %r420, 3;
	setp.eq.s32 	%p34, %r278, %r210;
	@%p34 bra 	$L__BB7_142;
	setp.lt.s32 	%p35, %r425, %r209;
	@%p35 bra 	$L__BB7_141;
	mov.b32 	%r279, 0;
	st.local.u32 	[%rd181+4], %r279;
	bra.uni 	$L__BB7_143;
$L__BB7_141:
	mul.wide.s32 	%rd129, %r425, 4;
	add.s64 	%rd130, %rd4, %rd129;
	ld.local.u32 	%r280, [%rd130];
	st.local.u32 	[%rd181+4], %r280;
	add.s32 	%r425, %r425, 1;
	bra.uni 	$L__BB7_143;
$L__BB7_142:
	mov.b32 	%r281, 0;
	st.local.u32 	[%rd6], %r281;
$L__BB7_143:
	add.s32 	%r420, %r420, 4;
	add.s32 	%r419, %r419, 4;
	add.s64 	%rd181, %rd181, 16;
	setp.eq.s32 	%p36, %r420, %r413;
	@%p36 bra 	$L__BB7_61;
	bra.uni 	$L__BB7_35;

}


// ===== COMPILED SASS (sm_100) =====

	.target	sm_100

	.elftype	@"ET_EXEC"


//--------------------- .note.nv.tkinfo           --------------------------
	.section	.note.nv.tkinfo,"",@"SHT_NOTE"
	.sectionflags	@"SHF_NOTE_NV_TKINFO"
	.tkinfo
        /*0018*/ 	.word	0x00000002
        /*0030*/ 	.string	""
        /*0030*/ 	.string	"ptxas"
        /*0030*/ 	.string	"Cuda compilation tools, release 13.0, V13.0.88"
        /*0030*/ 	.string	"Build cuda_13.0.r13.0/compiler.36424714_0"
        /*0030*/ 	.string	"-arch sm_100 -m 64 "



//--------------------- .note.nv.cuinfo           --------------------------
	.section	.note.nv.cuinfo,"",@"SHT_NOTE"
	.sectionflags	@"SHF_NOTE_NV_CUINFO"
        /*0018*/ 	.short	0x0002
        /*001a*/ 	.short	0x0064
        /*001c*/ 	.short	0x0082
	.zero		2


//--------------------- .nv.info                  --------------------------
	.section	.nv.info,"",@"SHT_CUDA_INFO"
	.align	4


	//----- nvinfo : EIATTR_REGCOUNT
	.align		4
        /*0000*/ 	.byte	0x04, 0x2f
        /*0002*/ 	.short	(.L_26 - .L_25)
	.align		4
.L_25:
        /*0004*/ 	.word	index@(sum_reduction_kernel)
        /*0008*/ 	.word	0x0000000c


	//----- nvinfo : EIATTR_FRAME_SIZE
	.align		4
.L_26:
        /*000c*/ 	.byte	0x04, 0x11
        /*000e*/ 	.short	(.L_28 - .L_27)
	.align		4
.L_27:
        /*0010*/ 	.word	index@(sum_reduction_kernel)
        /*0014*/ 	.word	0x00000000


	//----- nvinfo : EIATTR_REGCOUNT
	.align		4
.L_28:
        /*0018*/ 	.byte	0x04, 0x2f
        /*001a*/ 	.short	(.L_30 - .L_29)
	.align		4
.L_29:
        /*001c*/ 	.word	index@(max_reduction_kernel)
        /*0020*/ 	.word	0x00000020


	//----- nvinfo : EIATTR_FRAME_SIZE
	.align		4
.L_30:
        /*0024*/ 	.byte	0x04, 0x11
        /*0026*/ 	.short	(.L_32 - .L_31)
	.align		4
.L_31:
        /*0028*/ 	.word	index@(max_reduction_kernel)
        /*002c*/ 	.word	0x00000018


	//----- nvinfo : EIATTR_REGCOUNT
	.align		4
.L_32:
        /*0030*/ 	.byte	0x04, 0x2f
        /*0032*/ 	.short	(.L_34 - .L_33)
	.align		4
.L_33:
        /*0034*/ 	.word	index@(min_reduction_kernel)
        /*0038*/ 	.word	0x00000020


	//----- nvinfo : EIATTR_FRAME_SIZE
	.align		4
.L_34:
        /*003c*/ 	.byte	0x04, 0x11
        /*003e*/ 	.short	(.L_36 - .L_35)
	.align		4
.L_35:
        /*0040*/ 	.word	index@(min_reduction_kernel)
        /*0044*/ 	.word	0x00000018


	//----- nvinfo : EIATTR_REGCOUNT
	.align		4
.L_36:
        /*0048*/ 	.byte	0x04, 0x2f
        /*004a*/ 	.short	(.L_38 - .L_37)
	.align		4
.L_37:
        /*004c*/ 	.word	index@(prod_reduction_kernel)
        /*0050*/ 	.word	0x00000020


	//----- nvinfo : EIATTR_FRAME_SIZE
	.align		4
.L_38:
        /*0054*/ 	.byte	0x04, 0x11
        /*0056*/ 	.short	(.L_40 - .L_39)
	.align		4
.L_39:
        /*0058*/ 	.word	index@(prod_reduction_kernel)
        /*005c*/ 	.word	0x00000018


	//----- nvinfo : EIATTR_REGCOUNT
	.align		4
.L_40:
        /*0060*/ 	.byte	0x04, 0x2f
        /*0062*/ 	.short	(.L_42 - .L_41)
	.align		4
.L_41:
        /*0064*/ 	.word	index@(reduction_kernel)
        /*0068*/ 	.word	0x00000004


	//----- nvinfo : EIATTR_FRAME_SIZE
	.align		4
.L_42:
        /*006c*/ 	.byte	0x04, 0x11
        /*006e*/ 	.short	(.L_44 - .L_43)
	.align		4
.L_43:
        /*0070*/ 	.word	index@(reduction_kernel)
        /*0074*/ 	.word	0x00000000


	//----- nvinfo : EIATTR_REGCOUNT
	.align		4
.L_44:
        /*0078*/ 	.byte	0x04, 0x2f
        /*007a*/ 	.short	(.L_46 - .L_45)
	.align		4
.L_45:
        /*007c*/ 	.word	index@(logsumexp_reduction_kernel)
        /*0080*/ 	.word	0x00000012


	//----- nvinfo : EIATTR_FRAME_SIZE
	.align		4
.L_46:
        /*0084*/ 	.byte	0x04, 0x11
        /*0086*/ 	.short	(.L_48 - .L_47)
	.align		4
.L_47:
        /*0088*/ 	.word	index@(logsumexp_reduction_kernel)
        /*008c*/ 	.word	0x00000000


	//----- nvinfo : EIATTR_REGCOUNT
	.align		4
.L_48:
        /*0090*/ 	.byte	0x04, 0x2f
        /*0092*/ 	.short	(.L_50 - .L_49)
	.align		4
.L_49:
        /*0094*/ 	.word	index@(argmax_along_axis_kernel)
        /*0098*/ 	.word	0x00000020


	//----- nvinfo : EIATTR_FRAME_SIZE
	.align		4
.L_50:
        /*009c*/ 	.byte	0x04, 0x11
        /*009e*/ 	.short	(.L_52 - .L_51)
	.align		4
.L_51:
        /*00a0*/ 	.word	index@(argmax_along_axis_kernel)
        /*00a4*/ 	.word	0x00000040


	//----- nvinfo : EIATTR_REGCOUNT
	.align		4
.L_52:
        /*00a8*/ 	.byte	0x04, 0x2f
        /*00aa*/ 	.short	(.L_54 - .L_53)
	.align		4
.L_53:
        /*00ac*/ 	.word	index@(argmin_along_axis_kernel)
        /*00b0*/ 	.word	0x00000020


	//----- nvinfo : EIATTR_FRAME_SIZE
	.align		4
.L_54:
        /*00b4*/ 	.byte	0x04, 0x11
        /*00b6*/ 	.short	(.L_56 - .L_55)
	.align		4
.L_55:
        /*00b8*/ 	.word	index@(argmin_along_axis_kernel)
        /*00bc*/ 	.word	0x00000040


	//----- nvinfo : EIATTR_MIN_STACK_SIZE
	.align		4
.L_56:
        /*00c0*/ 	.byte	0x04, 0x12
        /*00c2*/ 	.short	(.L_58 - .L_57)
	.align		4
.L_57:
        /*00c4*/ 	.word	index@(argmin_along_axis_kernel)
        /*00c8*/ 	.word	0x00000040


	//----- nvinfo : EIATTR_MIN_STACK_SIZE
	.align		4
.L_58:
        /*00cc*/ 	.byte	0x04, 0x12
        /*00ce*/ 	.short	(.L_60 - .L_59)
	.align		4
.L_59:
        /*00d0*/ 	.word	index@(argmax_along_axis_kernel)
        /*00d4*/ 	.word	0x00000040


	//----- nvinfo : EIATTR_MIN_STACK_SIZE
	.align		4
.L_60:
        /*00d8*/ 	.byte	0x04, 0x12
        /*00da*/ 	.short	(.L_62 - .L_61)
	.align		4
.L_61:
        /*00dc*/ 	.word	index@(logsumexp_reduction_kernel)
        /*00e0*/ 	.word	0x00000000


	//----- nvinfo : EIATTR_MIN_STACK_SIZE
	.align		4
.L_62:
        /*00e4*/ 	.byte	0x04, 0x12
        /*00e6*/ 	.short	(.L_64 - .L_63)
	.align		4
.L_63:
        /*00e8*/ 	.word	index@(reduction_kernel)
        /*00ec*/ 	.word	0x00000000


	//----- nvinfo : EIATTR_MIN_STACK_SIZE
	.align		4
.L_64:
        /*00f0*/ 	.byte	0x04, 0x12
        /*00f2*/ 	.short	(.L_66 - .L_65)
	.align		4
.L_65:
        /*00f4*/ 	.word	index@(prod_reduction_kernel)
        /*00f8*/ 	.word	0x00000018


	//----- nvinfo : EIATTR_MIN_STACK_SIZE
	.align		4
.L_66:
        /*00fc*/ 	.byte	0x04, 0x12
        /*00fe*/ 	.short	(.L_68 - .L_67)
	.align		4
.L_67:
        /*0100*/ 	.word	index@(min_reduction_kernel)
        /*0104*/ 	.word	0x00000018


	//----- nvinfo : EIATTR_MIN_STACK_SIZE
	.align		4
.L_68:
        /*0108*/ 	.byte	0x04, 0x12
        /*010a*/ 	.short	(.L_70 - .L_69)
	.align		4
.L_69:
        /*010c*/ 	.word	index@(max_reduction_kernel)
        /*0110*/ 	.word	0x00000018


	//----- nvinfo : EIATTR_MIN_STACK_SIZE
	.align		4
.L_70:
        /*0114*/ 	.byte	0x04, 0x12
        /*0116*/ 	.short	(.L_72 - .L_71)
	.align		4
.L_71:
        /*0118*/ 	.word	index@(sum_reduction_kernel)
        /*011c*/ 	.word	0x00000000
.L_72:


//--------------------- .nv.compat                --------------------------
	.section	.nv.compat,"",@"SHT_CUDA_COMPAT_INFO"
	.align	4
        /*0000*/ 	.byte	0x02, 0x09, 0x00, 0x00, 0x02, 0x02, 0x01, 0x00, 0x02, 0x05, 0x05, 0x00, 0x03, 0x07, 0x01, 0x01
        /*0010*/ 	.byte	0x02, 0x03, 0x00, 0x00, 0x02, 0x06, 0x01, 0x00, 0x04, 0x0b, 0x08, 0x00, 0x01, 0x00, 0x00, 0x00
        /*0020*/ 	.byte	0x00, 0x00, 0x00, 0x00


//--------------------- .nv.info.argmin_along_axis_kernel --------------------------
	.section	.nv.info.argmin_along_axis_kernel,"",@"SHT_CUDA_INFO"
	.sectionflags	@""
	.align	4


	//----- nvinfo : EIATTR_CUDA_API_VERSION
	.align		4
        /*0000*/ 	.byte	0x04, 0x37
        /*0002*/ 	.short	(.L_74 - .L_73)
.L_73:
        /*0004*/ 	.word	0x00000082


	//----- nvinfo : EIATTR_KPARAM_INFO
	.align		4
.L_74:
        /*0008*/ 	.byte	0x04, 0x17
        /*000a*/ 	.short	(.L_76 - .L_75)
.L_75:
        /*000c*/ 	.word	0x00000000
        /*0010*/ 	.short	0x000a
        /*0012*/ 	.short	0x0040
        /*0014*/ 	.byte	0x00, 0xf0, 0x11, 0x00


	//----- nvinfo : EIATTR_KPARAM_INFO
	.align		4
.L_76:
        /*0018*/ 	.byte	0x04, 0x17
        /*001a*/ 	.short	(.L_78 - .L_77)
.L_77:
        /*001c*/ 	.word	0x00000000
        /*0020*/ 	.short	0x0009
        /*0022*/ 	.short	0x003c
        /*0024*/ 	.byte	0x00, 0xf0, 0x11, 0x00


	//----- nvinfo : EIATTR_KPARAM_INFO
	.align		4
.L_78:
        /*0028*/ 	.byte	0x04, 0x17
        /*002a*/ 	.short	(.L_80 - .L_79)
.L_79:
        /*002c*/ 	.word	0x00000000
        /*0030*/ 	.short	0x0008
        /*0032*/ 	.short	0x0038
        /*0034*/ 	.byte	0x00, 0xf0, 0x11, 0x00


	//----- nvinfo : EIATTR_KPARAM_INFO
	.align		4
.L_80:
        /*0038*/ 	.byte	0x04, 0x17
        /*003a*/ 	.short	(.L_82 - .L_81)
.L_81:
        /*003c*/ 	.word	0x00000000
        /*0040*/ 	.short	0x0007
        /*0042*/ 	.short	0x0034
        /*0044*/ 	.byte	0x00, 0xf0, 0x11, 0x00


	//----- nvinfo : EIATTR_KPARAM_INFO
	.align		4
.L_82:
        /*0048*/ 	.byte	0x04, 0x17
        /*004a*/ 	.short	(.L_84 - .L_83)
.L_83:
        /*004c*/ 	.word	0x00000000
        /*0050*/ 	.short	0x0006
        /*0052*/ 	.short	0x0030
        /*0054*/ 	.byte	0x00, 0xf0, 0x11, 0x00


	//----- nvinfo : EIATTR_KPARAM_INFO
	.align		4
.L_84:
        /*0058*/ 	.byte	0x04, 0x17
        /*005a*/ 	.short	(.L_86 - .L_85)
.L_85:
        /*005c*/ 	.word	0x00000000
        /*0060*/ 	.short	0x0005
        /*0062*/ 	.short	0x0028
        /*0064*/ 	.byte	0x00, 0xf5, 0x21, 0x00


	//----- nvinfo : EIATTR_KPARAM_INFO
	.align		4
.L_86:
        /*0068*/ 	.byte	0x04, 0x17
        /*006a*/ 	.short	(.L_88 - .L_87)
.L_87:
        /*006c*/ 	.word	0x00000000
        /*0070*/ 	.short	0x0004
        /*0072*/ 	.short	0x0020
        /*0074*/ 	.byte	0x00, 0xf5, 0x21, 0x00


	//----- nvinfo : EIATTR_KPARAM_INFO
	.align		4
.L_88:
        /*0078*/ 	.byte	0x04, 0x17
        /*007a*/ 	.short	(.L_90 - .L_89)
.L_89:
        /*007c*/ 	.word	0x00000000
        /*0080*/ 	.short	0x0003
        /*0082*/ 	.short	0x0018
        /*0084*/ 	.byte	0x00, 0xf5, 0x21, 0x00


	//----- nvinfo : EIATTR_KPARAM_INFO
	.align		4
.L_90:
        /*0088*/ 	.byte	0x04, 0x17
        /*008a*/ 	.short	(.L_92 - .L_91)
.L_91:
        /*008c*/ 	.word	0x00000000
        /*0090*/ 	.short	0x0002
        /*0092*/ 	.short	0x0010
        /*0094*/ 	.byte	0x00, 0xf5, 0x21, 0x00


	//----- nvinfo : EIATTR_KPARAM_INFO
	.align		4
.L_92:
        /*0098*/ 	.byte	0x04, 0x17
        /*009a*/ 	.short	(.L_94 - .L_93)
.L_93:
        /*009c*/ 	.word	0x00000000
        /*00a0*/ 	.short	0x0001
        /*00a2*/ 	.short	0x0008
        /*00a4*/ 	.byte	0x00, 0xf5, 0x21, 0x00


	//----- nvinfo : EIATTR_KPARAM_INFO
	.align		4
.L_94:
        /*00a8*/ 	.byte	0x04, 0x17
        /*00aa*/ 	.short	(.L_96 - .L_95)
.L_95:
        /*00ac*/ 	.word	0x00000000
        /*00b0*/ 	.short	0x0000
        /*00b2*/ 	.short	0x0000
        /*00b4*/ 	.byte	0x00, 0xf5, 0x21, 0x00


	//----- nvinfo : EIATTR_SPARSE_MMA_MASK
	.align		4
.L_96:
        /*00b8*/ 	.byte	0x03, 0x50
        /*00ba*/ 	.short	0x0000


	//----- nvinfo : EIATTR_MAXREG_COUNT
	.align		4
        /*00bc*/ 	.byte	0x03, 0x1b
        /*00be*/ 	.short	0x00ff


	//----- nvinfo : EIATTR_EXTERNS
	.align		4
        /*00c0*/ 	.byte	0x04, 0x0f
        /*00c2*/ 	.short	(.L_98 - .L_97)


	//   ....[0]....
	.align		4
.L_97:
        /*00c4*/ 	.word	index@(vprintf)


	//----- nvinfo : EIATTR_MERCURY_ISA_VERSION
	.align		4
.L_98:
        /*00c8*/ 	.byte	0x03, 0x5f
        /*00ca*/ 	.short	0x0101


	//----- nvinfo : EIATTR_VRC_CTA_INIT_COUNT
	.align		4
        /*00cc*/ 	.byte	0x02, 0x4a
	.zero		1
	.zero		1


	//----- nvinfo : EIATTR_SYSCALL_OFFSETS
	.align		4
        /*00d0*/ 	.byte	0x04, 0x46
        /*00d2*/ 	.short	(.L_100 - .L_99)


	//   ....[0]....
.L_99:
        /*00d4*/ 	.word	0x00000170


	//----- nvinfo : EIATTR_EXIT_INSTR_OFFSETS
	.align		4
.L_100:
        /*00d8*/ 	.byte	0x04, 0x1c
        /*00da*/ 	.short	(.L_102 - .L_101)


	//   ....[0]....
.L_101:
        /*00dc*/ 	.word	0x00000080


	//   ....[1]....
        /*00e0*/ 	.word	0x000000f0


	//   ....[2]....
        /*00e4*/ 	.word	0x00000180


	//   ....[3]....
        /*00e8*/ 	.word	0x00004080


	//----- nvinfo : EIATTR_CRS_STACK_SIZE
	.align		4
.L_102:
        /*00ec*/ 	.byte	0x04, 0x1e
        /*00ee*/ 	.short	(.L_104 - .L_103)
.L_103:
        /*00f0*/ 	.word	0x00000000


	//----- nvinfo : EIATTR_CBANK_PARAM_SIZE
	.align		4
.L_104:
        /*00f4*/ 	.byte	0x03, 0x19
        /*00f6*/ 	.short	0x0044


	//----- nvinfo : EIATTR_PARAM_CBANK
	.align		4
        /*00f8*/ 	.byte	0x04, 0x0a
        /*00fa*/ 	.short	(.L_106 - .L_105)
	.align		4
.L_105:
        /*00fc*/ 	.word	index@(.nv.constant0.argmin_along_axis_kernel)
        /*0100*/ 	.short	0x0380
        /*0102*/ 	.short	0x0044


	//----- nvinfo : EIATTR_SW_WAR
	.align		4
.L_106:
        /*0104*/ 	.byte	0x04, 0x36
        /*0106*/ 	.short	(.L_108 - .L_107)
.L_107:
        /*0108*/ 	.word	0x00000008
.L_108:


//--------------------- .nv.info.argmax_along_axis_kernel --------------------------
	.section	.nv.info.argmax_along_axis_kernel,"",@"SHT_CUDA_INFO"
	.sectionflags	@""
	.align	4


	//----- nvinfo : EIATTR_CUDA_API_VERSION
	.align		4
        /*0000*/ 	.byte	0x04, 0x37
        /*0002*/ 	.short	(.L_110 - .L_109)
.L_109:
        /*0004*/ 	.word	0x00000082


	//----- nvinfo : EIATTR_KPARAM_INFO
	.align		4
.L_110:
        /*0008*/ 	.byte	0x04, 0x17
        /*000a*/ 	.short	(.L_112 - .L_111)
.L_111:
        /*000c*/ 	.word	0x00000000
        /*0010*/ 	.short	0x000a
        /*0012*/ 	.short	0x0040
        /*0014*/ 	.byte	0x00, 0xf0, 0x11, 0x00


	//----- nvinfo : EIATTR_KPARAM_INFO
	.align		4
.L_112:
        /*0018*/ 	.byte	0x04, 0x17
        /*001a*/ 	.short	(.L_114 - .L_113)
.L_113:
        /*001c*/ 	.word	0x00000000
        /*0020*/ 	.short	0x0009
        /*0022*/ 	.short	0x003c
        /*0024*/ 	.byte	0x00, 0xf0, 0x11, 0x00


	//----- nvinfo : EIATTR_KPARAM_INFO
	.align		4
.L_114:
        /*0028*/ 	.byte	0x04, 0x17
        /*002a*/ 	.short	(.L_116 - .L_115)
.L_115:
        /*002c*/ 	.word	0x00000000
        /*0030*/ 	.short	0x0008
        /*0032*/ 	.short	0x0038
        /*0034*/ 	.byte	0x00, 0xf0, 0x11, 0x00


	//----- nvinfo : EIATTR_KPARAM_INFO
	.align		4
.L_116:
        /*0038*/ 	.byte	0x04, 0x17
        /*003a*/ 	.short	(.L_118 - .L_117)
.L_117:
        /*003c*/ 	.word	0x00000000
        /*0040*/ 	.short	0x0007
        /*0042*/ 	.short	0x0034
        /*0044*/ 	.byte	0x00, 0xf0, 0x11, 0x00


	//----- nvinfo : EIATTR_KPARAM_INFO
	.align		4
.L_118:
        /*0048*/ 	.byte	0x04, 0x17
        /*004a*/ 	.short	(.L_120 - .L_119)
.L_119:
        /*004c*/ 	.word	0x00000000
        /*0050*/ 	.short	0x0006
        /*0052*/ 	.short	0x0030
        /*0054*/ 	.byte	0x00, 0xf0, 0x11, 0x00


	//----- nvinfo : EIATTR_KPARAM_INFO
	.align		4
.L_120:
        /*0058*/ 	.byte	0x04, 0x17
        /*005a*/ 	.short	(.L_122 - .L_121)
.L_121:
        /*005c*/ 	.word	0x00000000
        /*0060*/ 	.short	0x0005
        /*0062*/ 	.short	0x0028
        /*0064*/ 	.byte	0x00, 0xf5, 0x21, 0x00


	//----- nvinfo : EIATTR_KPARAM_INFO
	.align		4
.L_122:
        /*0068*/ 	.byte	0x04, 0x17
        /*006a*/ 	.short	(.L_124 - .L_123)
.L_123:
        /*006c*/ 	.word	0x00000000
        /*0070*/ 	.short	0x0004
        /*0072*/ 	.short	0x0020
        /*0074*/ 	.byte	0x00, 0xf5, 0x21, 0x00


	//----- nvinfo : EIATTR_KPARAM_INFO
	.align		4
.L_124:
        /*0078*/ 	.byte	0x04, 0x17
        /*007a*/ 	.short	(.L_126 - .L_125)
.L_125:
        /*007c*/ 	.word	0x00000000
        /*0080*/ 	.short	0x0003
        /*0082*/ 	.short	0x0018
        /*0084*/ 	.byte	0x00, 0xf5, 0x21, 0x00


	//----- nvinfo : EIATTR_KPARAM_INFO
	.align		4
.L_126:
        /*0088*/ 	.byte	0x04, 0x17
        /*008a*/ 	.short	(.L_128 - .L_127)
.L_127:
        /*008c*/ 	.word	0x00000000
        /*0090*/ 	.short	0x0002
        /*0092*/ 	.short	0x0010
        /*0094*/ 	.byte	0x00, 0xf5, 0x21, 0x00


	//----- nvinfo : EIATTR_KPARAM_INFO
	.align		4
.L_128:
        /*0098*/ 	.byte	0x04, 0x17
        /*009a*/ 	.short	(.L_130 - .L_129)
.L_129:
        /*009c*/ 	.word	0x00000000
        /*00a0*/ 	.short	0x0001
        /*00a2*/ 	.short	0x0008
        /*00a4*/ 	.byte	0x00, 0xf5, 0x21, 0x00


	//----- nvinfo : EIATTR_KPARAM_INFO
	.align		4
.L_130:
        /*00a8*/ 	.byte	0x04, 0x17
        /*00aa*/ 	.short	(.L_132 - .L_131)
.L_131:
        /*00ac*/ 	.word	0x00000000
        /*00b0*/ 	.short	0x0000
        /*00b2*/ 	.short	0x0000
        /*00b4*/ 	.byte	0x00, 0xf5, 0x21, 0x00


	//----- nvinfo : EIATTR_SPARSE_MMA_MASK
	.align		4
.L_132:
        /*00b8*/ 	.byte	0x03, 0x50
        /*00ba*/ 	.short	0x0000


	//----- nvinfo : EIATTR_MAXREG_COUNT
	.align		4
        /*00bc*/ 	.byte	0x03, 0x1b
        /*00be*/ 	.short	0x00ff


	//----- nvinfo : EIATTR_EXTERNS
	.align		4
        /*00c0*/ 	.byte	0x04, 0x0f
        /*00c2*/ 	.short	(.L_134 - .L_133)


	//   ....[0]....
	.align		4
.L_133:
        /*00c4*/ 	.word	index@(vprintf)


	//----- nvinfo : EIATTR_MERCURY_ISA_VERSION
	.align		4
.L_134:
        /*00c8*/ 	.byte	0x03, 0x5f
        /*00ca*/ 	.short	0x0101


	//----- nvinfo : EIATTR_VRC_CTA_INIT_COUNT
	.align		4
        /*00cc*/ 	.byte	0x02, 0x4a
	.zero		1
	.zero		1


	//----- nvinfo : EIATTR_SYSCALL_OFFSETS
	.align		4
        /*00d0*/ 	.byte	0x04, 0x46
        /*00d2*/ 	.short	(.L_136 - .L_135)


	//   ....[0]....
.L_135:
        /*00d4*/ 	.word	0x00000170


	//----- nvinfo : EIATTR_EXIT_INSTR_OFFSETS
	.align		4
.L_136:
        /*00d8*/ 	.byte	0x04, 0x1c
        /*00da*/ 	.short	(.L_138 - .L_137)


	//   ....[0]....
.L_137:
        /*00dc*/ 	.word	0x00000080


	//   ....[1]....
        /*00e0*/ 	.word	0x000000f0


	//   ....[2]....
        /*00e4*/ 	.word	0x00000180


	//   ....[3]....
        /*00e8*/ 	.word	0x00004080


	//----- nvinfo : EIATTR_CRS_STACK_SIZE
	.align		4
.L_138:
        /*00ec*/ 	.byte	0x04, 0x1e
        /*00ee*/ 	.short	(.L_140 - .L_139)
.L_139:
        /*00f0*/ 	.word	0x00000000


	//----- nvinfo : EIATTR_CBANK_PARAM_SIZE
	.align		4
.L_140:
        /*00f4*/ 	.byte	0x03, 0x19
        /*00f6*/ 	.short	0x0044


	//----- nvinfo : EIATTR_PARAM_CBANK
	.align		4
        /*00f8*/ 	.byte	0x04, 0x0a
        /*00fa*/ 	.short	(.L_142 - .L_141)
	.align		4
.L_141:
        /*00fc*/ 	.word	index@(.nv.constant0.argmax_along_axis_kernel)
        /*0100*/ 	.short	0x0380
        /*0102*/ 	.short	0x0044


	//----- nvinfo : EIATTR_SW_WAR
	.align		4
.L_142:
        /*0104*/ 	.byte	0x04, 0x36
        /*0106*/ 	.short	(.L_144 - .L_143)
.L_143:
        /*0108*/ 	.word	0x00000008
.L_144:


//--------------------- .nv.info.logsumexp_reduction_kernel --------------------------
	.section	.nv.info.logsumexp_reduction_kernel,"",@"SHT_CUDA_INFO"
	.sectionflags	@""
	.align	4


	//----- nvinfo : EIATTR_CUDA_API_VERSION
	.align		4
        /*0000*/ 	.byte	0x04, 0x37
        /*0002*/ 	.short	(.L_146 - .L_145)
.L_145:
        /*0004*/ 	.word	0x00000082


	//----- nvinfo : EIATTR_KPARAM_INFO
	.align		4
.L_146:
        /*0008*/ 	.byte	0x04, 0x17
        /*000a*/ 	.short	(.L_148 - .L_147)
.L_147:
        /*000c*/ 	.word	0x00000000
        /*0010*/ 	.short	0x0003
        /*0012*/ 	.short	0x0018
        /*0014*/ 	.byte	0x00, 0xf0, 0x11, 0x00


	//----- nvinfo : EIATTR_KPARAM_INFO
	.align		4
.L_148:
        /*0018*/ 	.byte	0x04, 0x17
        /*001a*/ 	.short	(.L_150 - .L_149)
.L_149:
        /*001c*/ 	.word	0x00000000
        /*0020*/ 	.short	0x0002
        /*0022*/ 	.short	0x0010
        /*0024*/ 	.byte	0x00, 0xf5, 0x21, 0x00


	//----- nvinfo : EIATTR_KPARAM_INFO
	.align		4
.L_150:
        /*0028*/ 	.byte	0x04, 0x17
        /*002a*/ 	.short	(.L_152 - .L_151)
.L_151:
        /*002c*/ 	.word	0x00000000
        /*0030*/ 	.short	0x0001
        /*0032*/ 	.short	0x0008
        /*0034*/ 	.byte	0x00, 0xf5, 0x21, 0x00


	//----- nvinfo : EIATTR_KPARAM_INFO
	.align		4
.L_152:
        /*0038*/ 	.byte	0x04, 0x17
        /*003a*/ 	.short	(.L_154 - .L_153)
.L_153:
        /*003c*/ 	.word	0x00000000
        /*0040*/ 	.short	0x0000
        /*0042*/ 	.short	0x0000
        /*0044*/ 	.byte	0x00, 0xf5, 0x21, 0x00


	//----- nvinfo : EIATTR_SPARSE_MMA_MASK
	.align		4
.L_154:
        /*0048*/ 	.byte	0x03, 0x50
        /*004a*/ 	.short	0x0000


	//----- nvinfo : EIATTR_MAXREG_COUNT
	.align		4
        /*004c*/ 	.byte	0x03, 0x1b
        /*004e*/ 	.short	0x00ff


	//----- nvinfo : EIATTR_NUM_BARRIERS
	.align		4
        /*0050*/ 	.byte	0x02, 0x4c
        /*0052*/ 	.byte	0x01
	.zero		1


	//----- nvinfo : EIATTR_MERCURY_ISA_VERSION
	.align		4
        /*0054*/ 	.byte	0x03, 0x5f
        /*0056*/ 	.short	0x0101


	//----- nvinfo : EIATTR_VRC_CTA_INIT_COUNT
	.align		4
        /*0058*/ 	.byte	0x02, 0x4a
	.zero		1
	.zero		1


	//----- nvinfo : EIATTR_EXIT_INSTR_OFFSETS
	.align		4
        /*005c*/ 	.byte	0x04, 0x1c
        /*005e*/ 	.short	(.L_156 - .L_155)


	//   ....[0]....
.L_155:
        /*0060*/ 	.word	0x000004a0


	//   ....[1]....
        /*0064*/ 	.word	0x000006c0


	//----- nvinfo : EIATTR_CBANK_PARAM_SIZE
	.align		4
.L_156:
        /*0068*/ 	.byte	0x03, 0x19
        /*006a*/ 	.short	0x001c


	//----- nvinfo : EIATTR_PARAM_CBANK
	.align		4
        /*006c*/ 	.byte	0x04, 0x0a
        /*006e*/ 	.short	(.L_158 - .L_157)
	.align		4
.L_157:
        /*0070*/ 	.word	index@(.nv.constant0.logsumexp_reduction_kernel)
        /*0074*/ 	.short	0x0380
        /*0076*/ 	.short	0x001c


	//----- nvinfo : EIATTR_SW_WAR
	.align		4
.L_158:
        /*0078*/ 	.byte	0x04, 0x36
        /*007a*/ 	.short	(.L_160 - .L_159)
.L_159:
        /*007c*/ 	.word	0x00000008
.L_160:


//--------------------- .nv.info.reduction_kernel --------------------------
	.section	.nv.info.reduction_kernel,"",@"SHT_CUDA_INFO"
	.sectionflags	@""
	.align	4


	//----- nvinfo : EIATTR_CUDA_API_VERSION
	.align		4
        /*0000*/ 	.byte	0x04, 0x37
        /*0002*/ 	.short	(.L_162 - .L_161)
.L_161:
        /*0004*/ 	.word	0x00000082


	//----- nvinfo : EIATTR_KPARAM_INFO
	.align		4
.L_162:
        /*0008*/ 	.byte	0x04, 0x17
        /*000a*/ 	.short	(.L_164 - .L_163)
.L_163:
        /*000c*/ 	.word	0x00000000
        /*0010*/ 	.short	0x0003
        /*0012*/ 	.short	0x0014
        /*0014*/ 	.byte	0x00, 0xf0, 0x11, 0x00


	//----- nvinfo : EIATTR_KPARAM_INFO
	.align		4
.L_164:
        /*0018*/ 	.byte	0x04, 0x17
        /*001a*/ 	.short	(.L_166 - .L_165)
.L_165:
        /*001c*/ 	.word	0x00000000
        /*0020*/ 	.short	0x0002
        /*0022*/ 	.short	0x0010
        /*0024*/ 	.byte	0x00, 0xf0, 0x11, 0x00


	//----- nvinfo : EIATTR_KPARAM_INFO
	.align		4
.L_166:
        /*0028*/ 	.byte	0x04, 0x17
        /*002a*/ 	.short	(.L_168 - .L_167)
.L_167:
        /*002c*/ 	.word	0x00000000
        /*0030*/ 	.short	0x0001
        /*0032*/ 	.short	0x0008
        /*0034*/ 	.byte	0x00, 0xf5, 0x21, 0x00


	//----- nvinfo : EIATTR_KPARAM_INFO
	.align		4
.L_168:
        /*0038*/ 	.byte	0x04, 0x17
        /*003a*/ 	.short	(.L_170 - .L_169)
.L_169:
        /*003c*/ 	.word	0x00000000
        /*0040*/ 	.short	0x0000
        /*0042*/ 	.short	0x0000
        /*0044*/ 	.byte	0x00, 0xf5, 0x21, 0x00


	//----- nvinfo : EIATTR_SPARSE_MMA_MASK
	.align		4
.L_170:
        /*0048*/ 	.byte	0x03, 0x50
        /*004a*/ 	.short	0x0000


	//----- nvinfo : EIATTR_MAXREG_COUNT
	.align		4
        /*004c*/ 	.byte	0x03, 0x1b
        /*004e*/ 	.short	0x00ff


	//----- nvinfo : EIATTR_MERCURY_ISA_VERSION
	.align		4
        /*0050*/ 	.byte	0x03, 0x5f
        /*0052*/ 	.short	0x0101


	//----- nvinfo : EIATTR_VRC_CTA_INIT_COUNT
	.align		4
        /*0054*/ 	.byte	0x02, 0x4a
	.zero		1
	.zero		1


	//----- nvinfo : EIATTR_EXIT_INSTR_OFFSETS
	.align		4
        /*0058*/ 	.byte	0x04, 0x1c
        /*005a*/ 	.short	(.L_172 - .L_171)


	//   ....[0]....
.L_171:
        /*005c*/ 	.word	0x00000010


	//----- nvinfo : EIATTR_CBANK_PARAM_SIZE
	.align		4
.L_172:
        /*0060*/ 	.byte	0x03, 0x19
        /*0062*/ 	.short	0x0018


	//----- nvinfo : EIATTR_PARAM_CBANK
	.align		4
        /*0064*/ 	.byte	0x04, 0x0a
        /*0066*/ 	.short	(.L_174 - .L_173)
	.align		4
.L_173:
        /*0068*/ 	.word	index@(.nv.constant0.reduction_kernel)
        /*006c*/ 	.short	0x0380
        /*006e*/ 	.short	0x0018


	//----- nvinfo : EIATTR_SW_WAR
	.align		4
.L_174:
        /*0070*/ 	.byte	0x04, 0x36
        /*0072*/ 	.short	(.L_176 - .L_175)
.L_175:
        /*0074*/ 	.word	0x00000008
.L_176:


//--------------------- .nv.info.prod_reduction_kernel --------------------------
	.section	.nv.info.prod_reduction_kernel,"",@"SHT_CUDA_INFO"
	.sectionflags	@""
	.align	4


	//----- nvinfo : EIATTR_CUDA_API_VERSION
	.align		4
        /*0000*/ 	.byte	0x04, 0x37
        /*0002*/ 	.short	(.L_178 - .L_177)
.L_177:
        /*0004*/ 	.word	0x00000082


	//----- nvinfo : EIATTR_KPARAM_INFO
	.align		4
.L_178:
        /*0008*/ 	.byte	0x04, 0x17
        /*000a*/ 	.short	(.L_180 - .L_179)
.L_179:
        /*000c*/ 	.word	0x00000000
        /*0010*/ 	.short	0x0003
        /*0012*/ 	.short	0x0018
        /*0014*/ 	.byte	0x00, 0xf0, 0x11, 0x00


	//----- nvinfo : EIATTR_KPARAM_INFO
	.align		4
.L_180:
        /*0018*/ 	.byte	0x04, 0x17
        /*001a*/ 	.short	(.L_182 - .L_181)
.L_181:
        /*001c*/ 	.word	0x00000000
        /*0020*/ 	.short	0x0002
        /*0022*/ 	.short	0x0010
        /*0024*/ 	.byte	0x00, 0xf5, 0x21, 0x00


	//----- nvinfo : EIATTR_KPARAM_INFO
	.align		4
.L_182:
        /*0028*/ 	.byte	0x04, 0x17
        /*002a*/ 	.short	(.L_184 - .L_183)
.L_183:
        /*002c*/ 	.word	0x00000000
        /*0030*/ 	.short	0x0001
        /*0032*/ 	.short	0x0008
        /*0034*/ 	.byte	0x00, 0xf5, 0x21, 0x00


	//----- nvinfo : EIATTR_KPARAM_INFO
	.align		4
.L_184:
        /*0038*/ 	.byte	0x04, 0x17
        /*003a*/ 	.short	(.L_186 - .L_185)
.L_185:
        /*003c*/ 	.word	0x00000000
        /*0040*/ 	.short	0x0000
        /*0042*/ 	.short	0x0000
        /*0044*/ 	.byte	0x00, 0xf5, 0x21, 0x00


	//----- nvinfo : EIATTR_SPARSE_MMA_MASK
	.align		4
.L_186:
        /*0048*/ 	.byte	0x03, 0x50
        /*004a*/ 	.short	0x0000


	//----- nvinfo : EIATTR_MAXREG_COUNT
	.align		4
        /*004c*/ 	.byte	0x03, 0x1b
        /*004e*/ 	.short	0x00ff


	//----- nvinfo : EIATTR_NUM_BARRIERS
	.align		4
        /*0050*/ 	.byte	0x02, 0x4c
        /*0052*/ 	.byte	0x01
	.zero		1


	//----- nvinfo : EIATTR_EXTERNS
	.align		4
        /*0054*/ 	.byte	0x04, 0x0f
        /*0056*/ 	.short	(.L_188 - .L_187)


	//   ....[0]....
	.align		4
.L_187:
        /*0058*/ 	.word	index@(vprintf)


	//----- nvinfo : EIATTR_MERCURY_ISA_VERSION
	.align		4
.L_188:
        /*005c*/ 	.byte	0x03, 0x5f
        /*005e*/ 	.short	0x0101


	//----- nvinfo : EIATTR_VRC_CTA_INIT_COUNT
	.align		4
        /*0060*/ 	.byte	0x02, 0x4a
	.zero		1
	.zero		1


	//----- nvinfo : EIATTR_SYSCALL_OFFSETS
	.align		4
        /*0064*/ 	.byte	0x04, 0x46
        /*0066*/ 	.short	(.L_190 - .L_189)


	//   ....[0]....
.L_189:
        /*0068*/ 	.word	0x00000160


	//   ....[1]....
        /*006c*/ 	.word	0x00000220


	//   ....[2]....
        /*0070*/ 	.word	0x000002c0


	//   ....[3]....
        /*0074*/ 	.word	0x00000360


	//   ....[4]....
        /*0078*/ 	.word	0x000003d0


	//   ....[5]....
        /*007c*/ 	.word	0x000004d0


	//   ....[6]....
        /*0080*/ 	.word	0x000005d0


	//   ....[7]....
        /*0084*/ 	.word	0x000006d0


	//   ....[8]....
        /*0088*/ 	.word	0x000007d0


	//   ....[9]....
        /*008c*/ 	.word	0x000008d0


	//   ....[10]....
        /*0090*/ 	.word	0x00000950


	//   ....[11]....
        /*0094*/ 	.word	0x00000b90


	//   ....[12]....
        /*0098*/ 	.word	0x00000dd0


	//   ....[13]....
        /*009c*/ 	.word	0x00000f50


	//   ....[14]....
        /*00a0*/ 	.word	0x00001920


	//   ....[15]....
        /*00a4*/ 	.word	0x00002160


	//   ....[16]....
        /*00a8*/ 	.word	0x00002210


	//----- nvinfo : EIATTR_EXIT_INSTR_OFFSETS
	.align		4
.L_190:
        /*00ac*/ 	.byte	0x04, 0x1c
        /*00ae*/ 	.short	(.L_192 - .L_191)


	//   ....[0]....
.L_191:
        /*00b0*/ 	.word	0x00000ca0


	//   ....[1]....
        /*00b4*/ 	.word	0x00000de0


	//   ....[2]....
        /*00b8*/ 	.word	0x00000fa0


	//   ....[3]....
        /*00bc*/ 	.word	0x00000fc0


	//   ....[4]....
        /*00c0*/ 	.word	0x00001860


	//   ....[5]....
        /*00c4*/ 	.word	0x00001930


	//   ....[6]....
        /*00c8*/ 	.word	0x00001950


	//   ....[7]....
        /*00cc*/ 	.word	0x000020a0


	//   ....[8]....
        /*00d0*/ 	.word	0x00002170


	//   ....[9]....
        /*00d4*/ 	.word	0x00002190


	//   ....[10]....
        /*00d8*/ 	.word	0x00002220


	//----- nvinfo : EIATTR_CRS_STACK_SIZE
	.align		4
.L_192:
        /*00dc*/ 	.byte	0x04, 0x1e
        /*00de*/ 	.short	(.L_194 - .L_193)
.L_193:
        /*00e0*/ 	.word	0x00000000


	//----- nvinfo : EIATTR_CBANK_PARAM_SIZE
	.align		4
.L_194:
        /*00e4*/ 	.byte	0x03, 0x19
        /*00e6*/ 	.short	0x001c


	//----- nvinfo : EIATTR_PARAM_CBANK
	.align		4
        /*00e8*/ 	.byte	0x04, 0x0a
        /*00ea*/ 	.short	(.L_196 - .L_195)
	.align		4
.L_195:
        /*00ec*/ 	.word	index@(.nv.constant0.prod_reduction_kernel)
        /*00f0*/ 	.short	0x0380
        /*00f2*/ 	.short	0x001c


	//----- nvinfo : EIATTR_SW_WAR
	.align		4
.L_196:
        /*00f4*/ 	.byte	0x04, 0x36
        /*00f6*/ 	.short	(.L_198 - .L_197)
.L_197:
        /*00f8*/ 	.word	0x00000008
.L_198:


//--------------------- .nv.info.min_reduction_kernel --------------------------
	.section	.nv.info.min_reduction_kernel,"",@"SHT_CUDA_INFO"
	.sectionflags	@""
	.align	4


	//----- nvinfo : EIATTR_CUDA_API_VERSION
	.align		4
        /*0000*/ 	.byte	0x04, 0x37
        /*0002*/ 	.short	(.L_200 - .L_199)
.L_199:
        /*0004*/ 	.word	0x00000082


	//----- nvinfo : EIATTR_KPARAM_INFO
	.align		4
.L_200:
        /*0008*/ 	.byte	0x04, 0x17
        /*000a*/ 	.short	(.L_202 - .L_201)
.L_201:
        /*000c*/ 	.word	0x00000000
        /*0010*/ 	.short	0x0003
        /*0012*/ 	.short	0x0018
        /*0014*/ 	.byte	0x00, 0xf0, 0x11, 0x00


	//----- nvinfo : EIATTR_KPARAM_INFO
	.align		4
.L_202:
        /*0018*/ 	.byte	0x04, 0x17
        /*001a*/ 	.short	(.L_204 - .L_203)
.L_203:
        /*001c*/ 	.word	0x00000000
        /*0020*/ 	.short	0x0002
        /*0022*/ 	.short	0x0010
        /*0024*/ 	.byte	0x00, 0xf5, 0x21, 0x00


	//----- nvinfo : EIATTR_KPARAM_INFO
	.align		4
.L_204:
        /*0028*/ 	.byte	0x04, 0x17
        /*002a*/ 	.short	(.L_206 - .L_205)
.L_205:
        /*002c*/ 	.word	0x00000000
        /*0030*/ 	.short	0x0001
        /*0032*/ 	.short	0x0008
        /*0034*/ 	.byte	0x00, 0xf5, 0x21, 0x00


	//----- nvinfo : EIATTR_KPARAM_INFO
	.align		4
.L_206:
        /*0038*/ 	.byte	0x04, 0x17
        /*003a*/ 	.short	(.L_208 - .L_207)
.L_207:
        /*003c*/ 	.word	0x00000000
        /*0040*/ 	.short	0x0000
        /*0042*/ 	.short	0x0000
        /*0044*/ 	.byte	0x00, 0xf5, 0x21, 0x00


	//----- nvinfo : EIATTR_SPARSE_MMA_MASK
	.align		4
.L_208:
        /*0048*/ 	.byte	0x03, 0x50
        /*004a*/ 	.short	0x0000


	//----- nvinfo : EIATTR_MAXREG_COUNT
	.align		4
        /*004c*/ 	.byte	0x03, 0x1b
        /*004e*/ 	.short	0x00ff


	//----- nvinfo : EIATTR_NUM_BARRIERS
	.align		4
        /*0050*/ 	.byte	0x02, 0x4c
        /*0052*/ 	.byte	0x01
	.zero		1


	//----- nvinfo : EIATTR_EXTERNS
	.align		4
        /*0054*/ 	.byte	0x04, 0x0f
        /*0056*/ 	.short	(.L_210 - .L_209)


	//   ....[0]....
	.align		4
.L_209:
        /*0058*/ 	.word	index@(vprintf)


	//----- nvinfo : EIATTR_MERCURY_ISA_VERSION
	.align		4
.L_210:
        /*005c*/ 	.byte	0x03, 0x5f
        /*005e*/ 	.short	0x0101


	//----- nvinfo : EIATTR_VRC_CTA_INIT_COUNT
	.align		4
        /*0060*/ 	.byte	0x02, 0x4a
	.zero		1
	.zero		1


	//----- nvinfo : EIATTR_SYSCALL_OFFSETS
	.align		4
        /*0064*/ 	.byte	0x04, 0x46
        /*0066*/ 	.short	(.L_212 - .L_211)


	//   ....[0]....
.L_211:
        /*0068*/ 	.word	0x00000160


	//   ....[1]....
        /*006c*/ 	.word	0x00000220


	//   ....[2]....
        /*0070*/ 	.word	0x000002c0


	//   ....[3]....
        /*0074*/ 	.word	0x00000360


	//   ....[4]....
        /*0078*/ 	.word	0x000003d0


	//   ....[5]....
        /*007c*/ 	.word	0x000004d0


	//   ....[6]....
        /*0080*/ 	.word	0x000005d0


	//   ....[7]....
        /*0084*/ 	.word	0x000006d0


	//   ....[8]....
        /*0088*/ 	.word	0x000007d0


	//   ....[9]....
        /*008c*/ 	.word	0x000008d0


	//   ....[10]....
        /*0090*/ 	.word	0x00000950


	//   ....[11]....
        /*0094*/ 	.word	0x00000b90


	//   ....[12]....
        /*0098*/ 	.word	0x00000dd0


	//   ....[13]....
        /*009c*/ 	.word	0x00000f50


	//   ....[14]....
        /*00a0*/ 	.word	0x00001840


	//   ....[15]....
        /*00a4*/ 	.word	0x00001fa0


	//   ....[16]....
        /*00a8*/ 	.word	0x00002050


	//----- nvinfo : EIATTR_EXIT_INSTR_OFFSETS
	.align		4
.L_212:
        /*00ac*/ 	.byte	0x04, 0x1c
        /*00ae*/ 	.short	(.L_214 - .L_213)


	//   ....[0]....
.L_213:
        /*00b0*/ 	.word	0x00000ca0


	//   ....[1]....
        /*00b4*/ 	.word	0x00000de0


	//   ....[2]....
        /*00b8*/ 	.word	0x00000fa0


	//   ....[3]....
        /*00bc*/ 	.word	0x00000fc0


	//   ....[4]....
        /*00c0*/ 	.word	0x00001780


	//   ....[5]....
        /*00c4*/ 	.word	0x00001850


	//   ....[6]....
        /*00c8*/ 	.word	0x00001870


	//   ....[7]....
        /*00cc*/ 	.word	0x00001ee0


	//   ....[8]....
        /*00d0*/ 	.word	0x00001fb0


	//   ....[9]....
        /*00d4*/ 	.word	0x00001fd0


	//   ....[10]....
        /*00d8*/ 	.word	0x00002060


	//----- nvinfo : EIATTR_CRS_STACK_SIZE
	.align		4
.L_214:
        /*00dc*/ 	.byte	0x04, 0x1e
        /*00de*/ 	.short	(.L_216 - .L_215)
.L_215:
        /*00e0*/ 	.word	0x00000000


	//----- nvinfo : EIATTR_CBANK_PARAM_SIZE
	.align		4
.L_216:
        /*00e4*/ 	.byte	0x03, 0x19
        /*00e6*/ 	.short	0x001c


	//----- nvinfo : EIATTR_PARAM_CBANK
	.align		4
        /*00e8*/ 	.byte	0x04, 0x0a
        /*00ea*/ 	.short	(.L_218 - .L_217)
	.align		4
.L_217:
        /*00ec*/ 	.word	index@(.nv.constant0.min_reduction_kernel)
        /*00f0*/ 	.short	0x0380
        /*00f2*/ 	.short	0x001c


	//----- nvinfo : EIATTR_SW_WAR
	.align		4
.L_218:
        /*00f4*/ 	.byte	0x04, 0x36
        /*00f6*/ 	.short	(.L_220 - .L_219)
.L_219:
        /*00f8*/ 	.word	0x00000008
.L_220:


//--------------------- .nv.info.max_reduction_kernel --------------------------
	.section	.nv.info.max_reduction_kernel,"",@"SHT_CUDA_INFO"
	.sectionflags	@""
	.align	4


	//----- nvinfo : EIATTR_CUDA_API_VERSION
	.align		4
        /*0000*/ 	.byte	0x04, 0x37
        /*0002*/ 	.short	(.L_222 - .L_221)
.L_221:
        /*0004*/ 	.word	0x00000082


	//----- nvinfo : EIATTR_KPARAM_INFO
	.align		4
.L_222:
        /*0008*/ 	.byte	0x04, 0x17
        /*000a*/ 	.short	(.L_224 - .L_223)
.L_223:
        /*000c*/ 	.word	0x00000000
        /*0010*/ 	.short	0x0003
        /*0012*/ 	.short	0x0018
        /*0014*/ 	.byte	0x00, 0xf0, 0x11, 0x00


	//----- nvinfo : EIATTR_KPARAM_INFO
	.align		4
.L_224:
        /*0018*/ 	.byte	0x04, 0x17
        /*001a*/ 	.short	(.L_226 - .L_225)
.L_225:
        /*001c*/ 	.word	0x00000000
        /*0020*/ 	.short	0x0002
        /*0022*/ 	.short	0x0010
        /*0024*/ 	.byte	0x00, 0xf5, 0x21, 0x00


	//----- nvinfo : EIATTR_KPARAM_INFO
	.align		4
.L_226:
        /*0028*/ 	.byte	0x04, 0x17
        /*002a*/ 	.short	(.L_228 - .L_227)
.L_227:
        /*002c*/ 	.word	0x00000000
        /*0030*/ 	.short	0x0001
        /*0032*/ 	.short	0x0008
        /*0034*/ 	.byte	0x00, 0xf5, 0x21, 0x00


	//----- nvinfo : EIATTR_KPARAM_INFO
	.align		4
.L_228:
        /*0038*/ 	.byte	0x04, 0x17
        /*003a*/ 	.short	(.L_230 - .L_229)
.L_229:
        /*003c*/ 	.word	0x00000000
        /*0040*/ 	.short	0x0000
        /*0042*/ 	.short	0x0000
        /*0044*/ 	.byte	0x00, 0xf5, 0x21, 0x00


	//----- nvinfo : EIATTR_SPARSE_MMA_MASK
	.align		4
.L_230:
        /*0048*/ 	.byte	0x03, 0x50
        /*004a*/ 	.short	0x0000


	//----- nvinfo : EIATTR_MAXREG_COUNT
	.align		4
        /*004c*/ 	.byte	0x03, 0x1b
        /*004e*/ 	.short	0x00ff


	//----- nvinfo : EIATTR_NUM_BARRIERS
	.align		4
        /*0050*/ 	.byte	0x02, 0x4c
        /*0052*/ 	.byte	0x01
	.zero		1


	//----- nvinfo : EIATTR_EXTERNS
	.align		4
        /*0054*/ 	.byte	0x04, 0x0f
        /*0056*/ 	.short	(.L_232 - .L_231)


	//   ....[0]....
	.align		4
.L_231:
        /*0058*/ 	.word	index@(vprintf)


	//----- nvinfo : EIATTR_MERCURY_ISA_VERSION
	.align		4
.L_232:
        /*005c*/ 	.byte	0x03, 0x5f
        /*005e*/ 	.short	0x0101


	//----- nvinfo : EIATTR_VRC_CTA_INIT_COUNT
	.align		4
        /*0060*/ 	.byte	0x02, 0x4a
	.zero		1
	.zero		1


	//----- nvinfo : EIATTR_SYSCALL_OFFSETS
	.align		4
        /*0064*/ 	.byte	0x04, 0x46
        /*0066*/ 	.short	(.L_234 - .L_233)


	//   ....[0]....
.L_233:
        /*0068*/ 	.word	0x00000160


	//   ....[1]....
        /*006c*/ 	.word	0x00000220


	//   ....[2]....
        /*0070*/ 	.word	0x000002c0


	//   ....[3]....
        /*0074*/ 	.word	0x00000360


	//   ....[4]....
        /*0078*/ 	.word	0x000003d0


	//   ....[5]....
        /*007c*/ 	.word	0x000004d0


	//   ....[6]....
        /*0080*/ 	.word	0x000005d0


	//   ....[7]....
        /*0084*/ 	.word	0x000006d0


	//   ....[8]....
        /*0088*/ 	.word	0x000007d0


	//   ....[9]....
        /*008c*/ 	.word	0x000008d0


	//   ....[10]....
        /*0090*/ 	.word	0x00000950


	//   ....[11]....
        /*0094*/ 	.word	0x00000b90


	//   ....[12]....
        /*0098*/ 	.word	0x00000dd0


	//   ....[13]....
        /*009c*/ 	.word	0x00000f50


	//   ....[14]....
        /*00a0*/ 	.word	0x00001840


	//   ....[15]....
        /*00a4*/ 	.word	0x00001fa0


	//   ....[16]....
        /*00a8*/ 	.word	0x00002050


	//----- nvinfo : EIATTR_EXIT_INSTR_OFFSETS
	.align		4
.L_234:
        /*00ac*/ 	.byte	0x04, 0x1c
        /*00ae*/ 	.short	(.L_236 - .L_235)


	//   ....[0]....
.L_235:
        /*00b0*/ 	.word	0x00000ca0


	//   ....[1]....
        /*00b4*/ 	.word	0x00000de0


	//   ....[2]....
        /*00b8*/ 	.word	0x00000fa0


	//   ....[3]....
        /*00bc*/ 	.word	0x00000fc0


	//   ....[4]....
        /*00c0*/ 	.word	0x00001780


	//   ....[5]....
        /*00c4*/ 	.word	0x00001850


	//   ....[6]....
        /*00c8*/ 	.word	0x00001870


	//   ....[7]....
        /*00cc*/ 	.word	0x00001ee0


	//   ....[8]....
        /*00d0*/ 	.word	0x00001fb0


	//   ....[9]....
        /*00d4*/ 	.word	0x00001fd0


	//   ....[10]....
        /*00d8*/ 	.word	0x00002060


	//----- nvinfo : EIATTR_CRS_STACK_SIZE
	.align		4
.L_236:
        /*00dc*/ 	.byte	0x04, 0x1e
        /*00de*/ 	.short	(.L_238 - .L_237)
.L_237:
        /*00e0*/ 	.word	0x00000000


	//----- nvinfo : EIATTR_CBANK_PARAM_SIZE
	.align		4
.L_238:
        /*00e4*/ 	.byte	0x03, 0x19
        /*00e6*/ 	.short	0x001c


	//----- nvinfo : EIATTR_PARAM_CBANK
	.align		4
        /*00e8*/ 	.byte	0x04, 0x0a
        /*00ea*/ 	.short	(.L_240 - .L_239)
	.align		4
.L_239:
        /*00ec*/ 	.word	index@(.nv.constant0.max_reduction_kernel)
        /*00f0*/ 	.short	0x0380
        /*00f2*/ 	.short	0x001c


	//----- nvinfo : EIATTR_SW_WAR
	.align		4
.L_240:
        /*00f4*/ 	.byte	0x04, 0x36
        /*00f6*/ 	.short	(.L_242 - .L_241)
.L_241:
        /*00f8*/ 	.word	0x00000008
.L_242:


//--------------------- .nv.info.sum_reduction_kernel --------------------------
	.section	.nv.info.sum_reduction_kernel,"",@"SHT_CUDA_INFO"
	.sectionflags	@""
	.align	4


	//----- nvinfo : EIATTR_CUDA_API_VERSION
	.align		4
        /*0000*/ 	.byte	0x04, 0x37
        /*0002*/ 	.short	(.L_244 - .L_243)
.L_243:
        /*0004*/ 	.word	0x00000082


	//----- nvinfo : EIATTR_KPARAM_INFO
	.align		4
.L_244:
        /*0008*/ 	.byte	0x04, 0x17
        /*000a*/ 	.short	(.L_246 - .L_245)
.L_245:
        /*000c*/ 	.word	0x00000000
        /*0010*/ 	.short	0x0003
        /*0012*/ 	.short	0x0018
        /*0014*/ 	.byte	0x00, 0xf0, 0x11, 0x00


	//----- nvinfo : EIATTR_KPARAM_INFO
	.align		4
.L_246:
        /*0018*/ 	.byte	0x04, 0x17
        /*001a*/ 	.short	(.L_248 - .L_247)
.L_247:
        /*001c*/ 	.word	0x00000000
        /*0020*/ 	.short	0x0002
        /*0022*/ 	.short	0x0010
        /*0024*/ 	.byte	0x00, 0xf5, 0x21, 0x00


	//----- nvinfo : EIATTR_KPARAM_INFO
	.align		4
.L_248:
        /*0028*/ 	.byte	0x04, 0x17
        /*002a*/ 	.short	(.L_250 - .L_249)
.L_249:
        /*002c*/ 	.word	0x00000000
        /*0030*/ 	.short	0x0001
        /*0032*/ 	.short	0x0008
        /*0034*/ 	.byte	0x00, 0xf5, 0x21, 0x00


	//----- nvinfo : EIATTR_KPARAM_INFO
	.align		4
.L_250:
        /*0038*/ 	.byte	0x04, 0x17
        /*003a*/ 	.short	(.L_252 - .L_251)
.L_251:
        /*003c*/ 	.word	0x00000000
        /*0040*/ 	.short	0x0000
        /*0042*/ 	.short	0x0000
        /*0044*/ 	.byte	0x00, 0xf5, 0x21, 0x00


	//----- nvinfo : EIATTR_SPARSE_MMA_MASK
	.align		4
.L_252:
        /*0048*/ 	.byte	0x03, 0x50
        /*004a*/ 	.short	0x0000


	//----- nvinfo : EIATTR_MAXREG_COUNT
	.align		4
        /*004c*/ 	.byte	0x03, 0x1b
        /*004e*/ 	.short	0x00ff


	//----- nvinfo : EIATTR_NUM_BARRIERS
	.align		4
        /*0050*/ 	.byte	0x02, 0x4c
        /*0052*/ 	.byte	0x01
	.zero		1


	//----- nvinfo : EIATTR_MERCURY_ISA_VERSION
	.align		4
        /*0054*/ 	.byte	0x03, 0x5f
        /*0056*/ 	.short	0x0101


	//----- nvinfo : EIATTR_VRC_CTA_INIT_COUNT
	.align		4
        /*0058*/ 	.byte	0x02, 0x4a
	.zero		1
	.zero		1


	//----- nvinfo : EIATTR_EXIT_INSTR_OFFSETS
	.align		4
        /*005c*/ 	.byte	0x04, 0x1c
        /*005e*/ 	.short	(.L_254 - .L_253)


	//   ....[0]....
.L_253:
        /*0060*/ 	.word	0x00000220


	//   ....[1]....
        /*0064*/ 	.word	0x000002a0


	//----- nvinfo : EIATTR_CBANK_PARAM_SIZE
	.align		4
.L_254:
        /*0068*/ 	.byte	0x03, 0x19
        /*006a*/ 	.short	0x001c


	//----- nvinfo : EIATTR_PARAM_CBANK
	.align		4
        /*006c*/ 	.byte	0x04, 0x0a
        /*006e*/ 	.short	(.L_256 - .L_255)
	.align		4
.L_255:
        /*0070*/ 	.word	index@(.nv.constant0.sum_reduction_kernel)
        /*0074*/ 	.short	0x0380
        /*0076*/ 	.short	0x001c


	//----- nvinfo : EIATTR_SW_WAR
	.align		4
.L_256:
        /*0078*/ 	.byte	0x04, 0x36
        /*007a*/ 	.short	(.L_258 - .L_257)
.L_257:
        /*007c*/ 	.word	0x00000008
.L_258:


//--------------------- .nv.callgraph             --------------------------
	.section	.nv.callgraph,"",@"SHT_CUDA_CALLGRAPH"
	.align	4
	.sectionentsize	8
	.align		4
        /*0000*/ 	.word	0x00000000
	.align		4
        /*0004*/ 	.word	0xffffffff
	.align		4
        /*0008*/ 	.word	index@(argmin_along_axis_kernel)
	.align		4
        /*000c*/ 	.word	index@(vprintf)
	.align		4
        /*0010*/ 	.word	index@(argmax_along_axis_kernel)
	.align		4
        /*0014*/ 	.word	index@(vprintf)
	.align		4
        /*0018*/ 	.word	index@(prod_reduction_kernel)
	.align		4
        /*001c*/ 	.word	index@(vprintf)
	.align		4
        /*0020*/ 	.word	index@(min_reduction_kernel)
	.align		4
        /*0024*/ 	.word	index@(vprintf)
	.align		4
        /*0028*/ 	.word	index@(max_reduction_kernel)
	.align		4
        /*002c*/ 	.word	index@(vprintf)
	.align		4
        /*0030*/ 	.word	0x00000000
	.align		4
        /*0034*/ 	.word	0xfffffffe
	.align		4
        /*0038*/ 	.word	0x00000000
	.align		4
        /*003c*/ 	.word	0xfffffffd
	.align		4
        /*0040*/ 	.word	0x00000000
	.align		4
        /*0044*/ 	.word	0xfffffffc


//--------------------- .nv.constant4             --------------------------
	.section	.nv.constant4,"a",@progbits
	.align	8
	.align		8
.nv.constant4:
        /*0000*/ 	.dword	vprintf
	.align		8
        /*0008*/ 	.dword	$str
	.align		8
        /*0010*/ 	.dword	$str$1
	.align		8
        /*0018*/ 	.dword	$str$2
	.align		8
        /*0020*/ 	.dword	$str$3
	.align		8
        /*0028*/ 	.dword	$str$4
	.align		8
        /*0030*/ 	.dword	$str$5
	.align		8
        /*0038*/ 	.dword	$str$6
	.align		8
        /*0040*/ 	.dword	$str$7
	.align		8
        /*0048*/ 	.dword	$str$8
	.align		8
        /*0050*/ 	.dword	$str$9
	.align		8
        /*0058*/ 	.dword	$str$10
	.align		8
        /*0060*/ 	.dword	$str$11
	.align		8
        /*0068*/ 	.dword	$str$12
	.align		8
        /*0070*/ 	.dword	$str$13
	.align		8
        /*0078*/ 	.dword	$str$14
	.align		8
        /*0080*/ 	.dword	$str$15
	.align		8
        /*0088*/ 	.dword	$str$16
	.align		8
        /*0090*/ 	.dword	$str$17
	.align		8
        /*0098*/ 	.dword	$str$18
	.align		8
        /*00a0*/ 	.dword	$str$19
	.align		8
        /*00a8*/ 	.dword	$str$20
	.align		8
        /*00b0*/ 	.dword	$str$21
	.align		8
        /*00b8*/ 	.dword	$str$22
	.align		8
        /*00c0*/ 	.dword	$str$23
	.align		8
        /*00c8*/ 	.dword	$str$24


//--------------------- .text.argmin_along_axis_kernel --------------------------
	.section	.text.argmin_along_axis_kernel,"ax",@progbits
	.align	128
        .global         argmin_along_axis_kernel
        .type           argmin_along_axis_kernel,@function
        .size           argmin_along_axis_kernel,(.L_x_221 - argmin_along_axis_kernel)
        .other          argmin_along_axis_kernel,@"STO_CUDA_ENTRY STV_DEFAULT"
argmin_along_axis_kernel:
.text.argmin_along_axis_kernel:
[----:B------:R-:W0:Y:S01]  /*0000*/  LDC R1, c[0x0][0x37c] ;  /* 0x0000df00ff017b82 */ /* 0x000e220000000800 */
[----:B------:R-:W1:Y:S07]  /*0010*/  S2R R3, SR_TID.X ;  /* 0x0000000000037919 */ /* 0x000e6e0000002100 */
[----:B------:R-:W1:Y:S01]  /*0020*/  S2UR UR4, SR_CTAID.X ;  /* 0x00000000000479c3 */ /* 0x000e620000002500 */
[----:B------:R-:W2:Y:S01]  /*0030*/  LDCU UR5, c[0x0][0x3bc] ;  /* 0x00007780ff0577ac */ /* 0x000ea20008000800 */
[----:B0-----:R-:W-:-:S06]  /*0040*/  VIADD R1, R1, 0xffffffc0 ;  /* 0xffffffc001017836 */ /* 0x001fcc0000000000 */
[----:B------:R-:W1:Y:S02]  /*0050*/  LDC R0, c[0x0][0x360] ;  /* 0x0000d800ff007b82 */ /* 0x000e640000000800 */
[----:B-1----:R-:W-:-:S05]  /*0060*/  IMAD R0, R0, UR4, R3 ;  /* 0x0000000400007c24 */ /* 0x002fca000f8e0203 */
[----:B--2---:R-:W-:-:S13]  /*0070*/  ISETP.GE.AND P0, PT, R0, UR5, PT ;  /* 0x0000000500007c0c */ /* 0x004fda000bf06270 */
[----:B------:R-:W-:Y:S05]  /*0080*/  @P0 EXIT ;  /* 0x000000000000094d */ /* 0x000fea0003800000 */
[----:B------:R-:W0:Y:S01]  /*0090*/  LDC.64 R2, c[0x0][0x3b0] ;  /* 0x0000ec00ff027b82 */ /* 0x000e220000000a00 */
[----:B------:R-:W-:Y:S01]  /*00a0*/  VIADD R12, R1, 0x20 ;  /* 0x00000020010c7836 */ /* 0x000fe20000000000 */
[----:B0-----:R-:W-:-:S04]  /*00b0*/  VIMNMX R4, PT, PT, R2, R3, !PT ;  /* 0x0000000302047248 */ /* 0x001fc80007fe0100 */
[----:B------:R-:W-:-:S13]  /*00c0*/  ISETP.GE.AND P0, PT, R4, 0x9, PT ;  /* 0x000000090400780c */ /* 0x000fda0003f06270 */
[----:B------:R-:W-:Y:S05]  /*00d0*/  @!P0 BRA `(.L_x_0) ;  /* 0x00000000002c8947 */ /* 0x000fea0003800000 */
[----:B------:R-:W-:-:S13]  /*00e0*/  ISETP.NE.AND P0, PT, R0, RZ, PT ;  /* 0x000000ff0000720c */ /* 0x000fda0003f05270 */
[----:B------:R-:W-:Y:S05]  /*00f0*/  @P0 EXIT ;  /* 0x000000000000094d */ /* 0x000fea0003800000 */
[----:B------:R-:W-:Y:S01]  /*0100*/  MOV R0, 0x0 ;  /* 0x0000000000007802 */ /* 0x000fe20000000f00 */
[----:B------:R-:W0:Y:S01]  /*0110*/  LDCU.64 UR4, c[0x4][0xc8] ;  /* 0x01001900ff0477ac */ /* 0x000e220008000a00 */
[----:B------:R-:W-:Y:S02]  /*0120*/  CS2R R6, SRZ ;  /* 0x0000000000067805 */ /* 0x000fe4000001ff00 */
[----:B------:R1:W2:Y:S01]  /*0130*/  LDC.64 R2, c[0x4][R0] ;  /* 0x0100000000027b82 */ /* 0x0002a20000000a00 */
[----:B0-----:R-:W-:Y:S01]  /*0140*/  IMAD.U32 R4, RZ, RZ, UR4 ;  /* 0x00000004ff047e24 */ /* 0x001fe2000f8e00ff */
[----:B-1----:R-:W-:-:S07]  /*0150*/  MOV R5, UR5 ;  /* 0x0000000500057c02 */ /* 0x002fce0008000f00 */
[----:B------:R-:W-:-:S07]  /*0160*/  LEPC R20, `(.L_x_1) ;  /* 0x000000001014794e */ /* 0x000fce0000000000 */
[----:B--2---:R-:W-:Y:S05]  /*0170*/  CALL.ABS.NOINC R2 ;  /* 0x0000000002007343 */ /* 0x004fea0003c00000 */
.L_x_1:
[----:B------:R-:W-:Y:S05]  /*0180*/  EXIT ;  /* 0x000000000000794d */ /* 0x000fea0003800000 */
.L_x_0:
[----:B------:R0:W-:Y:S01]  /*0190*/  STL.128 [R1], RZ ;  /* 0x000000ff01007387 */ /* 0x0001e20000100c00 */
[----:B------:R-:W-:Y:S01]  /*01a0*/  ISETP.GE.AND P0, PT, R3, 0x1, PT ;  /* 0x000000010300780c */ /* 0x000fe20003f06270 */
[----:B------:R-:W1:Y:S02]  /*01b0*/  LDCU.64 UR6, c[0x0][0x358] ;  /* 0x00006b00ff0677ac */ /* 0x000e640008000a00 */
[----:B------:R0:W-:Y:S04]  /*01c0*/  STL.128 [R1+0x10], RZ ;  /* 0x000010ff01007387 */ /* 0x0001e80000100c00 */
[----:B------:R0:W-:Y:S04]  /*01d0*/  STL.128 [R1+0x20], RZ ;  /* 0x000020ff01007387 */ /* 0x0001e80000100c00 */
[----:B------:R0:W-:Y:S02]  /*01e0*/  STL.128 [R1+0x30], RZ ;  /* 0x000030ff01007387 */ /* 0x0001e40000100c00 */
[----:B------:R-:W-:Y:S05]  /*01f0*/  @!P0 BRA `(.L_x_2) ;  /* 0x0000002000dc8947 */ /* 0x000fea0003800000 */
[----:B------:R-:W2:Y:S01]  /*0200*/  LDCU UR4, c[0x0][0x3b4] ;  /* 0x00007680ff0477ac */ /* 0x000ea20008000800 */
[C---:B------:R-:W-:Y:S01]  /*0210*/  ISETP.GT.U32.AND P0, PT, R3.reuse, 0x7, PT ;  /* 0x000000070300780c */ /* 0x040fe20003f04070 */
[----:B------:R-:W-:Y:S01]  /*0220*/  IMAD.MOV.U32 R13, RZ, RZ, R0 ;  /* 0x000000ffff0d7224 */ /* 0x000fe200078e0000 */
[----:B------:R-:W-:Y:S01]  /*0230*/  LOP3.LUT R15, R3, 0x7, RZ, 0xc0, !PT ;  /* 0x00000007030f7812 */ /* 0x000fe200078ec0ff */
[----:B--2---:R-:W-:-:S10]  /*0240*/  IMAD.U32 R14, RZ, RZ, UR4 ;  /* 0x00000004ff0e7e24 */ /* 0x004fd4000f8e00ff */
[----:B------:R-:W-:Y:S05]  /*0250*/  @!P0 BRA `(.L_x_3) ;  /* 0x0000001000a48947 */ /* 0x000fea0003800000 */
[----:B------:R-:W2:Y:S01]  /*0260*/  LDC.64 R10, c[0x0][0x3a0] ;  /* 0x0000e800ff0a7b82 */ /* 0x000ea20000000a00 */
[----:B------:R-:W-:-:S04]  /*0270*/  VIADD R4, R3, 0xffffffff ;  /* 0xffffffff03047836 */ /* 0x000fc80000000000 */
[----:B--2---:R-:W-:-:S05]  /*0280*/  IMAD.WIDE.U32 R6, R4, 0x4, R10 ;  /* 0x0000000404067825 */ /* 0x004fca00078e000a */
[----:B-1----:R-:W2:Y:S02]  /*0290*/  LDG.E R5, desc[UR6][R6.64] ;  /* 0x0000000606057981 */ /* 0x002ea4000c1e1900 */
[----:B--2---:R-:W-:-:S13]  /*02a0*/  ISETP.GE.AND P0, PT, R5, 0x1, PT ;  /* 0x000000010500780c */ /* 0x004fda0003f06270 */
[----:B------:R-:W-:Y:S05]  /*02b0*/  @!P0 BRA `(.L_x_4) ;  /* 0x00000000007c8947 */ /* 0x000fea0003800000 */
[-C--:B------:R-:W-:Y:S01]  /*02c0*/  IABS R9, R5.reuse ;  /* 0x0000000500097213 */ /* 0x080fe20000000000 */
[----:B------:R-:W-:Y:S01]  /*02d0*/  IMAD R4, R4, 0x4, R1 ;  /* 0x0000000404047824 */ /* 0x000fe200078e0201 */
[----:B------:R-:W-:Y:S02]  /*02e0*/  IABS R16, R0 ;  /* 0x0000000000107213 */ /* 0x000fe40000000000 */
[----:B------:R-:W1:Y:S01]  /*02f0*/  I2F.RP R8, R9 ;  /* 0x0000000900087306 */ /* 0x000e620000209400 */
[----:B------:R-:W-:-:S07]  /*0300*/  IABS R17, R5 ;  /* 0x0000000500117213 */ /* 0x000fce0000000000 */
[----:B-1----:R-:W1:Y:S02]  /*0310*/  MUFU.RCP R8, R8 ;  /* 0x0000000800087308 */ /* 0x002e640000001000 */
[----:B-1----:R-:W-:Y:S02]  /*0320*/  IADD3 R6, PT, PT, R8, 0xffffffe, RZ ;  /* 0x0ffffffe08067810 */ /* 0x002fe40007ffe0ff */
[----:B------:R-:W-:-:S04]  /*0330*/  IADD3 R8, PT, PT, RZ, -R17, RZ ;  /* 0x80000011ff087210 */ /* 0x000fc80007ffe0ff */
[----:B------:R1:W2:Y:S02]  /*0340*/  F2I.FTZ.U32.TRUNC.NTZ R7, R6 ;  /* 0x0000000600077305 */ /* 0x0002a4000021f000 */
[----:B-1----:R-:W-:Y:S02]  /*0350*/  IMAD.MOV.U32 R6, RZ, RZ, RZ ;  /* 0x000000ffff067224 */ /* 0x002fe400078e00ff */
[----:B--2---:R-:W-:-:S04]  /*0360*/  IMAD.MOV R14, RZ, RZ, -R7 ;  /* 0x000000ffff0e7224 */ /* 0x004fc800078e0a07 */
[----:B------:R-:W-:Y:S02]  /*0370*/  IMAD R13, R14, R9, RZ ;  /* 0x000000090e0d7224 */ /* 0x000fe400078e02ff */
[----:B------:R-:W-:Y:S02]  /*0380*/  IMAD.MOV.U32 R14, RZ, RZ, R16 ;  /* 0x000000ffff0e7224 */ /* 0x000fe400078e0010 */
[----:B------:R-:W-:-:S06]  /*0390*/  IMAD.HI.U32 R7, R7, R13, R6 ;  /* 0x0000000d07077227 */ /* 0x000fcc00078e0006 */
[----:B------:R-:W-:-:S04]  /*03a0*/  IMAD.HI.U32 R7, R7, R14, RZ ;  /* 0x0000000e07077227 */ /* 0x000fc800078e00ff */
[----:B------:R-:W-:-:S05]  /*03b0*/  IMAD R6, R7, R8, R14 ;  /* 0x0000000807067224 */ /* 0x000fca00078e020e */
[----:B------:R-:W-:-:S13]  /*03c0*/  ISETP.GT.U32.AND P1, PT, R9, R6, PT ;  /* 0x000000060900720c */ /* 0x000fda0003f24070 */
[----:B------:R-:W-:Y:S02]  /*03d0*/  @!P1 IMAD.IADD R6, R6, 0x1, -R9 ;  /* 0x0000000106069824 */ /* 0x000fe400078e0a09 */
[----:B------:R-:W-:Y:S01]  /*03e0*/  @!P1 VIADD R7, R7, 0x1 ;  /* 0x0000000107079836 */ /* 0x000fe20000000000 */
[----:B------:R-:W-:Y:S02]  /*03f0*/  ISETP.NE.AND P1, PT, R5, RZ, PT ;  /* 0x000000ff0500720c */ /* 0x000fe40003f25270 */
[----:B------:R-:W-:Y:S02]  /*0400*/  ISETP.GE.U32.AND P0, PT, R6, R9, PT ;  /* 0x000000090600720c */ /* 0x000fe40003f06070 */
[----:B------:R-:W-:-:S04]  /*0410*/  LOP3.LUT R6, R0, R5, RZ, 0x3c, !PT ;  /* 0x0000000500067212 */ /* 0x000fc800078e3cff */
[----:B------:R-:W-:-:S07]  /*0420*/  ISETP.GE.AND P2, PT, R6, RZ, PT ;  /* 0x000000ff0600720c */ /* 0x000fce0003f46270 */
[----:B------:R-:W-:-:S06]  /*0430*/  @P0 VIADD R7, R7, 0x1 ;  /* 0x0000000107070836 */ /* 0x000fcc0000000000 */
[----:B------:R-:W-:Y:S02]  /*0440*/  @!P2 IADD3 R7, PT, PT, -R7, RZ, RZ ;  /* 0x000000ff0707a210 */ /* 0x000fe40007ffe1ff */
[----:B------:R-:W-:-:S05]  /*0450*/  @!P1 LOP3.LUT R7, RZ, R5, RZ, 0x33, !PT ;  /* 0x00000005ff079212 */ /* 0x000fca00078e33ff */
[--C-:B------:R-:W-:Y:S02]  /*0460*/  IMAD.MOV R6, RZ, RZ, -R7.reuse ;  /* 0x000000ffff067224 */ /* 0x100fe400078e0a07 */
[----:B------:R-:W-:Y:S02]  /*0470*/  IMAD.MOV.U32 R13, RZ, RZ, R7 ;  /* 0x000000ffff0d7224 */ /* 0x000fe400078e0007 */
[----:B------:R-:W-:-:S05]  /*0480*/  IMAD R5, R5, R6, R0 ;  /* 0x0000000605057224 */ /* 0x000fca00078e0200 */
[----:B------:R1:W-:Y:S01]  /*0490*/  STL [R4], R5 ;  /* 0x0000000504007387 */ /* 0x0003e20000100800 */
[----:B------:R-:W-:Y:S05]  /*04a0*/  BRA `(.L_x_5) ;  /* 0x00000000000c7947 */ /* 0x000fea0003800000 */
.L_x_4:
[----:B------:R-:W-:Y:S01]  /*04b0*/  LEA R4, R4, R1, 0x2 ;  /* 0x0000000104047211 */ /* 0x000fe200078e10ff */
[----:B------:R-:W-:-:S04]  /*04c0*/  IMAD.MOV.U32 R13, RZ, RZ, R0 ;  /* 0x000000ffff0d7224 */ /* 0x000fc800078e0000 */
[----:B------:R2:W-:Y:S03]  /*04d0*/  STL [R4], RZ ;  /* 0x000000ff04007387 */ /* 0x0005e60000100800 */
.L_x_5:
[C---:B------:R-:W-:Y:S01]  /*04e0*/  VIADD R19, R3.reuse, 0xfffffffe ;  /* 0xfffffffe03137836 */ /* 0x040fe20000000000 */
[C---:B------:R-:W-:Y:S01]  /*04f0*/  IADD3 R14, PT, PT, R3.reuse, -0x4, RZ ;  /* 0xfffffffc030e7810 */ /* 0x040fe20007ffe0ff */
[----:B------:R-:W-:Y:S02]  /*0500*/  VIADD R16, R3, 0xfffffffd ;  /* 0xfffffffd03107836 */ /* 0x000fe40000000000 */
[----:B------:R-:W-:-:S05]  /*0510*/  IMAD.WIDE.U32 R8, R19, 0x4, R10 ;  /* 0x0000000413087825 */ /* 0x000fca00078e000a */
[----:B------:R-:W3:Y:S01]  /*0520*/  LDG.E R17, desc[UR6][R8.64] ;  /* 0x0000000608117981 */ /* 0x000ee2000c1e1900 */
[----:B-12---:R-:W-:Y:S01]  /*0530*/  IMAD.WIDE.U32 R4, R16, 0x4, R10 ;  /* 0x0000000410047825 */ /* 0x006fe200078e000a */
[----:B------:R-:W-:-:S03]  /*0540*/  IADD3 R28, PT, PT, R3, -0x8, RZ ;  /* 0xfffffff8031c7810 */ /* 0x000fc60007ffe0ff */
[C---:B------:R-:W-:Y:S01]  /*0550*/  VIADD R22, R3.reuse, 0xfffffffb ;  /* 0xfffffffb03167836 */ /* 0x040fe20000000000 */
[----:B------:R1:W2:Y:S01]  /*0560*/  LDG.E R18, desc[UR6][R4.64] ;  /* 0x0000000604127981 */ /* 0x0002a2000c1e1900 */
[C---:B------:R-:W-:Y:S02]  /*0570*/  VIADD R24, R3.reuse, 0xfffffffa ;  /* 0xfffffffa03187836 */ /* 0x040fe40000000000 */
[----:B------:R-:W-:Y:S02]  /*0580*/  VIADD R26, R3, 0xfffffff9 ;  /* 0xfffffff9031a7836 */ /* 0x000fe40000000000 */
[----:B------:R-:W-:-:S04]  /*0590*/  IMAD.WIDE.U32 R20, R14, 0x4, R10 ;  /* 0x000000040e147825 */ /* 0x000fc800078e000a */
[--C-:B------:R-:W-:Y:S02]  /*05a0*/  IMAD.WIDE.U32 R6, R24, 0x4, R10.reuse ;  /* 0x0000000418067825 */ /* 0x100fe400078e000a */
[----:B------:R-:W4:Y:S02]  /*05b0*/  LDG.E R20, desc[UR6][R20.64] ;  /* 0x0000000614147981 */ /* 0x000f24000c1e1900 */
[--C-:B-1----:R-:W-:Y:S02]  /*05c0*/  IMAD.WIDE.U32 R4, R22, 0x4, R10.reuse ;  /* 0x0000000416047825 */ /* 0x102fe400078e000a */
[----:B------:R1:W5:Y:S02]  /*05d0*/  LDG.E R6, desc[UR6][R6.64] ;  /* 0x0000000606067981 */ /* 0x000364000c1e1900 */
[----:B------:R-:W-:-:S04]  /*05e0*/  IMAD.WIDE.U32 R8, R26, 0x4, R10 ;  /* 0x000000041a087825 */ /* 0x000fc800078e000a */
[----:B------:R-:W-:Y:S01]  /*05f0*/  IMAD.WIDE.U32 R10, R28, 0x4, R10 ;  /* 0x000000041c0a7825 */ /* 0x000fe200078e000a */
[----:B------:R1:W5:Y:S04]  /*0600*/  LDG.E R21, desc[UR6][R4.64] ;  /* 0x0000000604157981 */ /* 0x000368000c1e1900 */
[----:B------:R1:W5:Y:S04]  /*0610*/  LDG.E R8, desc[UR6][R8.64] ;  /* 0x0000000608087981 */ /* 0x000368000c1e1900 */
[----:B------:R1:W5:Y:S01]  /*0620*/  LDG.E R10, desc[UR6][R10.64] ;  /* 0x000000060a0a7981 */ /* 0x000362000c1e1900 */
[----:B---3--:R-:W-:-:S13]  /*0630*/  ISETP.GT.AND P1, PT, R17, RZ, PT ;  /* 0x000000ff1100720c */ /* 0x008fda0003f24270 */
[----:B------:R-:W-:-:S05]  /*0640*/  @!P1 IMAD R23, R19, 0x4, R1 ;  /* 0x0000000413179824 */ /* 0x000fca00078e0201 */
[----:B------:R1:W-:Y:S01]  /*0650*/  @!P1 STL [R23], RZ ;  /* 0x000000ff17009387 */ /* 0x0003e20000100800 */
[----:B--2---:R-:W-:Y:S02]  /*0660*/  ISETP.GT.AND P5, PT, R18, RZ, PT ;  /* 0x000000ff1200720c */ /* 0x004fe40003fa4270 */
[----:B----4-:R-:W-:Y:S01]  /*0670*/  ISETP.GT.AND P0, PT, R20, RZ, PT ;  /* 0x000000ff1400720c */ /* 0x010fe20003f04270 */
[----:B------:R-:W-:-:S12]  /*0680*/  @!P1 BRA `(.L_x_6) ;  /* 0x0000000000749947 */ /* 0x000fd80003800000 */
[-C--:B-1----:R-:W-:Y:S01]  /*0690*/  IABS R7, R17.reuse ;  /* 0x0000001100077213 */ /* 0x082fe20000000000 */
[----:B------:R-:W-:Y:S01]  /*06a0*/  IMAD R19, R19, 0x4, R1 ;  /* 0x0000000413137824 */ /* 0x000fe200078e0201 */
[----:B------:R-:W-:Y:S02]  /*06b0*/  IABS R23, R17 ;  /* 0x0000001100177213 */ /* 0x000fe40000000000 */
[----:B------:R-:W1:Y:S08]  /*06c0*/  I2F.RP R9, R7 ;  /* 0x0000000700097306 */ /* 0x000e700000209400 */
[----:B-1----:R-:W1:Y:S02]  /*06d0*/  MUFU.RCP R9, R9 ;  /* 0x0000000900097308 */ /* 0x002e640000001000 */
[----:B-1----:R-:W-:-:S02]  /*06e0*/  VIADD R4, R9, 0xffffffe ;  /* 0x0ffffffe09047836 */ /* 0x002fc40000000000 */
[----:B------:R-:W-:-:S04]  /*06f0*/  IMAD.MOV R9, RZ, RZ, -R23 ;  /* 0x000000ffff097224 */ /* 0x000fc800078e0a17 */
[----:B------:R1:W2:Y:S02]  /*0700*/  F2I.FTZ.U32.TRUNC.NTZ R5, R4 ;  /* 0x0000000400057305 */ /* 0x0002a4000021f000 */
[----:B-1----:R-:W-:Y:S02]  /*0710*/  HFMA2 R4, -RZ, RZ, 0, 0 ;  /* 0x00000000ff047431 */ /* 0x002fe400000001ff */
[----:B--2---:R-:W-:-:S04]  /*0720*/  IMAD.MOV R11, RZ, RZ, -R5 ;  /* 0x000000ffff0b7224 */ /* 0x004fc800078e0a05 */
[----:B------:R-:W-:-:S04]  /*0730*/  IMAD R11, R11, R7, RZ ;  /* 0x000000070b0b7224 */ /* 0x000fc800078e02ff */
[----:B------:R-:W-:Y:S01]  /*0740*/  IMAD.HI.U32 R5, R5, R11, R4 ;  /* 0x0000000b05057227 */ /* 0x000fe200078e0004 */
[----:B------:R-:W-:-:S05]  /*0750*/  IABS R11, R13 ;  /* 0x0000000d000b7213 */ /* 0x000fca0000000000 */
        /* <DEDUP_REMOVED lines=9> */
[----:B------:R-:W-:-:S06]  /*07f0*/  @P1 IADD3 R5, PT, PT, R5, 0x1, RZ ;  /* 0x0000000105051810 */ /* 0x000fcc0007ffe0ff */
[----:B------:R-:W-:Y:S01]  /*0800*/  @!P3 IMAD.MOV R5, RZ, RZ, -R5 ;  /* 0x000000ffff05b224 */ /* 0x000fe200078e0a05 */
[----:B------:R-:W-:-:S05]  /*0810*/  @!P2 LOP3.LUT R5, RZ, R17, RZ, 0x33, !PT ;  /* 0x00000011ff05a212 */ /* 0x000fca00078e33ff */
[----:B------:R-:W-:-:S04]  /*0820*/  IMAD.MOV R4, RZ, RZ, -R5 ;  /* 0x000000ffff047224 */ /* 0x000fc800078e0a05 */
[----:B------:R-:W-:Y:S01]  /*0830*/  IMAD R17, R17, R4, R13 ;  /* 0x0000000411117224 */ /* 0x000fe200078e020d */
[----:B------:R-:W-:-:S04]  /*0840*/  MOV R13, R5 ;  /* 0x00000005000d7202 */ /* 0x000fc80000000f00 */
[----:B------:R2:W-:Y:S03]  /*0850*/  STL [R19], R17 ;  /* 0x0000001113007387 */ /* 0x0005e60000100800 */
.L_x_6:
[--C-:B-1----:R-:W-:Y:S01]  /*0860*/  @!P5 IMAD R4, R16, 0x4, R1.reuse ;  /* 0x000000041004d824 */ /* 0x102fe200078e0201 */
[----:B-----5:R-:W-:Y:S01]  /*0870*/  ISETP.GT.AND P1, PT, R21, RZ, PT ;  /* 0x000000ff1500720c */ /* 0x020fe20003f24270 */
[----:B------:R-:W-:Y:S01]  /*0880*/  @!P0 IMAD R11, R14, 0x4, R1 ;  /* 0x000000040e0b8824 */ /* 0x000fe200078e0201 */
[----:B------:R-:W-:Y:S02]  /*0890*/  ISETP.GT.AND P2, PT, R6, RZ, PT ;  /* 0x000000ff0600720c */ /* 0x000fe40003f44270 */
[----:B------:R1:W-:Y:S01]  /*08a0*/  @!P5 STL [R4], RZ ;  /* 0x000000ff0400d387 */ /* 0x0003e20000100800 */
[----:B------:R-:W-:Y:S02]  /*08b0*/  ISETP.GT.AND P3, PT, R8, RZ, PT ;  /* 0x000000ff0800720c */ /* 0x000fe40003f64270 */
[----:B------:R-:W-:Y:S01]  /*08c0*/  ISETP.GT.AND P4, PT, R10, RZ, PT ;  /* 0x000000ff0a00720c */ /* 0x000fe20003f84270 */
[----:B------:R-:W-:-:S12]  /*08d0*/  @!P5 BRA `(.L_x_7) ;  /* 0x000000000074d947 */ /* 0x000fd80003800000 */
[-C--:B------:R-:W-:Y:S02]  /*08e0*/  IABS R7, R18.reuse ;  /* 0x0000001200077213 */ /* 0x080fe40000000000 */
[----:B--2---:R-:W-:Y:S02]  /*08f0*/  IABS R19, R18 ;  /* 0x0000001200137213 */ /* 0x004fe40000000000 */
[----:B------:R-:W2:Y:S08]  /*0900*/  I2F.RP R9, R7 ;  /* 0x0000000700097306 */ /* 0x000eb00000209400 */
[----:B--2---:R-:W1:Y:S02]  /*0910*/  MUFU.RCP R9, R9 ;  /* 0x0000000900097308 */ /* 0x004e640000001000 */
[----:B-1----:R-:W-:-:S02]  /*0920*/  VIADD R4, R9, 0xffffffe ;  /* 0x0ffffffe09047836 */ /* 0x002fc40000000000 */
[----:B------:R-:W-:-:S04]  /*0930*/  IMAD.MOV R9, RZ, RZ, -R19 ;  /* 0x000000ffff097224 */ /* 0x000fc800078e0a13 */
[----:B------:R1:W2:Y:S02]  /*0940*/  F2I.FTZ.U32.TRUNC.NTZ R5, R4 ;  /* 0x0000000400057305 */ /* 0x0002a4000021f000 */
[----:B-1----:R-:W-:Y:S01]  /*0950*/  IMAD.MOV.U32 R4, RZ, RZ, RZ ;  /* 0x000000ffff047224 */ /* 0x002fe200078e00ff */
[----:B--2---:R-:W-:-:S05]  /*0960*/  IADD3 R17, PT, PT, RZ, -R5, RZ ;  /* 0x80000005ff117210 */ /* 0x004fca0007ffe0ff */
[----:B------:R-:W-:-:S04]  /*0970*/  IMAD R17, R17, R7, RZ ;  /* 0x0000000711117224 */ /* 0x000fc800078e02ff */
[----:B------:R-:W-:Y:S01]  /*0980*/  IMAD.HI.U32 R5, R5, R17, R4 ;  /* 0x0000001105057227 */ /* 0x000fe200078e0004 */
[----:B------:R-:W-:-:S05]  /*0990*/  IABS R17, R13 ;  /* 0x0000000d00117213 */ /* 0x000fca0000000000 */
[----:B------:R-:W-:-:S04]  /*09a0*/  IMAD.HI.U32 R5, R5, R17, RZ ;  /* 0x0000001105057227 */ /* 0x000fc800078e00ff */
[----:B------:R-:W-:-:S05]  /*09b0*/  IMAD R4, R5, R9, R17 ;  /* 0x0000000905047224 */ /* 0x000fca00078e0211 */
[----:B------:R-:W-:-:S13]  /*09c0*/  ISETP.GT.U32.AND P5, PT, R7, R4, PT ;  /* 0x000000040700720c */ /* 0x000fda0003fa4070 */
[----:B------:R-:W-:Y:S01]  /*09d0*/  @!P5 IMAD.IADD R4, R4, 0x1, -R7 ;  /* 0x000000010404d824 */ /* 0x000fe200078e0a07 */
[----:B------:R-:W-:-:S04]  /*09e0*/  @!P5 IADD3 R5, PT, PT, R5, 0x1, RZ ;  /* 0x000000010505d810 */ /* 0x000fc80007ffe0ff */
[----:B------:R-:W-:Y:S02]  /*09f0*/  ISETP.GE.U32.AND P6, PT, R4, R7, PT ;  /* 0x000000070400720c */ /* 0x000fe40003fc6070 */
[----:B------:R-:W-:Y:S02]  /*0a00*/  LOP3.LUT R4, R13, R18, RZ, 0x3c, !PT ;  /* 0x000000120d047212 */ /* 0x000fe400078e3cff */
[----:B------:R-:W-:Y:S02]  /*0a10*/  LEA R7, R16, R1, 0x2 ;  /* 0x0000000110077211 */ /* 0x000fe400078e10ff */
[----:B------:R-:W-:-:S07]  /*0a20*/  ISETP.GE.AND P5, PT, R4, RZ, PT ;  /* 0x000000ff0400720c */ /* 0x000fce0003fa6270 */
[----:B------:R-:W-:Y:S01]  /*0a30*/  @P6 VIADD R5, R5, 0x1 ;  /* 0x0000000105056836 */ /* 0x000fe20000000000 */
[----:B------:R-:W-:-:S05]  /*0a40*/  ISETP.NE.AND P6, PT, R18, RZ, PT ;  /* 0x000000ff1200720c */ /* 0x000fca0003fc5270 */
[----:B------:R-:W-:-:S08]  /*0a50*/  @!P5 IMAD.MOV R5, RZ, RZ, -R5 ;  /* 0x000000ffff05d224 */ /* 0x000fd000078e0a05 */
[----:B------:R-:W-:-:S05]  /*0a60*/  @!P6 LOP3.LUT R5, RZ, R18, RZ, 0x33, !PT ;  /* 0x00000012ff05e212 */ /* 0x000fca00078e33ff */
[----:B------:R-:W-:-:S04]  /*0a70*/  IMAD.MOV R4, RZ, RZ, -R5 ;  /* 0x000000ffff047224 */ /* 0x000fc800078e0a05 */
[----:B------:R-:W-:Y:S02]  /*0a80*/  IMAD R18, R18, R4, R13 ;  /* 0x0000000412127224 */ /* 0x000fe400078e020d */
[----:B------:R-:W-:-:S03]  /*0a90*/  IMAD.MOV.U32 R13, RZ, RZ, R5 ;  /* 0x000000ffff0d7224 */ /* 0x000fc600078e0005 */
[----:B------:R3:W-:Y:S04]  /*0aa0*/  STL [R7], R18 ;  /* 0x0000001207007387 */ /* 0x0007e80000100800 */
.L_x_7:
[----:B------:R4:W-:Y:S01]  /*0ab0*/  @!P0 STL [R11], RZ ;  /* 0x000000ff0b008387 */ /* 0x0009e20000100800 */
[----:B------:R-:W-:Y:S01]  /*0ac0*/  @!P1 IMAD R16, R22, 0x4, R1 ;  /* 0x0000000416109824 */ /* 0x000fe200078e0201 */
[----:B------:R-:W-:Y:S06]  /*0ad0*/  @!P0 BRA `(.L_x_8) ;  /* 0x0000000000788947 */ /* 0x000fec0003800000 */
[----:B---3--:R-:W-:Y:S02]  /*0ae0*/  IABS R7, R20 ;  /* 0x0000001400077213 */ /* 0x008fe40000000000 */
[----:B--2---:R-:W-:Y:S02]  /*0af0*/  IABS R17, R13 ;  /* 0x0000000d00117213 */ /* 0x004fe40000000000 */
[----:B------:R-:W2:Y:S08]  /*0b00*/  I2F.RP R9, R7 ;  /* 0x0000000700097306 */ /* 0x000eb00000209400 */
[----:B--2---:R-:W1:Y:S02]  /*0b10*/  MUFU.RCP R9, R9 ;  /* 0x0000000900097308 */ /* 0x004e640000001000 */
[----:B-1----:R-:W-:-:S06]  /*0b20*/  VIADD R4, R9, 0xffffffe ;  /* 0x0ffffffe09047836 */ /* 0x002fcc0000000000 */
[----:B------:R1:W2:Y:S02]  /*0b30*/  F2I.FTZ.U32.TRUNC.NTZ R5, R4 ;  /* 0x0000000400057305 */ /* 0x0002a4000021f000 */
[----:B-1----:R-:W-:Y:S01]  /*0b40*/  IMAD.MOV.U32 R4, RZ, RZ, RZ ;  /* 0x000000ffff047224 */ /* 0x002fe200078e00ff */
[----:B--2---:R-:W-:-:S05]  /*0b50*/  IADD3 R18, PT, PT, RZ, -R5, RZ ;  /* 0x80000005ff127210 */ /* 0x004fca0007ffe0ff */
[----:B----4-:R-:W-:Y:S01]  /*0b60*/  IMAD R11, R18, R7, RZ ;  /* 0x00000007120b7224 */ /* 0x010fe200078e02ff */
[----:B------:R-:W-:-:S03]  /*0b70*/  IABS R18, R20 ;  /* 0x0000001400127213 */ /* 0x000fc60000000000 */
[----:B------:R-:W-:-:S04]  /*0b80*/  IMAD.HI.U32 R5, R5, R11, R4 ;  /* 0x0000000b05057227 */ /* 0x000fc800078e0004 */
[----:B------:R-:W-:Y:S02]  /*0b90*/  IMAD.MOV.U32 R11, RZ, RZ, R17 ;  /* 0x000000ffff0b7224 */ /* 0x000fe400078e0011 */
[----:B------:R-:W-:Y:S02]  /*0ba0*/  IMAD.MOV R18, RZ, RZ, -R18 ;  /* 0x000000ffff127224 */ /* 0x000fe400078e0a12 */
[----:B------:R-:W-:-:S04]  /*0bb0*/  IMAD.HI.U32 R5, R5, R11, RZ ;  /* 0x0000000b05057227 */ /* 0x000fc800078e00ff */
[----:B------:R-:W-:-:S05]  /*0bc0*/  IMAD R4, R5, R18, R11 ;  /* 0x0000001205047224 */ /* 0x000fca00078e020b */
[----:B------:R-:W-:-:S13]  /*0bd0*/  ISETP.GT.U32.AND P6, PT, R7, R4, PT ;  /* 0x000000040700720c */ /* 0x000fda0003fc4070 */
[-C--:B------:R-:W-:Y:S01]  /*0be0*/  @!P6 IADD3 R4, PT, PT, R4, -R7.reuse, RZ ;  /* 0x800000070404e210 */ /* 0x080fe20007ffe0ff */
[----:B------:R-:W-:Y:S01]  /*0bf0*/  @!P6 VIADD R5, R5, 0x1 ;  /* 0x000000010505e836 */ /* 0x000fe20000000000 */
[----:B------:R-:W-:Y:S02]  /*0c00*/  ISETP.NE.AND P6, PT, R20, RZ, PT ;  /* 0x000000ff1400720c */ /* 0x000fe40003fc5270 */
[----:B------:R-:W-:Y:S01]  /*0c10*/  ISETP.GE.U32.AND P0, PT, R4, R7, PT ;  /* 0x000000070400720c */ /* 0x000fe20003f06070 */
[----:B------:R-:W-:Y:S01]  /*0c20*/  IMAD R7, R14, 0x4, R1 ;  /* 0x000000040e077824 */ /* 0x000fe200078e0201 */
[----:B------:R-:W-:-:S04]  /*0c30*/  LOP3.LUT R4, R13, R20, RZ, 0x3c, !PT ;  /* 0x000000140d047212 */ /* 0x000fc800078e3cff */
[----:B------:R-:W-:-:S07]  /*0c40*/  ISETP.GE.AND P5, PT, R4, RZ, PT ;  /* 0x000000ff0400720c */ /* 0x000fce0003fa6270 */
[----:B------:R-:W-:-:S06]  /*0c50*/  @P0 VIADD R5, R5, 0x1 ;  /* 0x0000000105050836 */ /* 0x000fcc0000000000 */
[----:B------:R-:W-:Y:S01]  /*0c60*/  @!P5 IMAD.MOV R5, RZ, RZ, -R5 ;  /* 0x000000ffff05d224 */ /* 0x000fe200078e0a05 */
[----:B------:R-:W-:-:S04]  /*0c70*/  @!P6 LOP3.LUT R5, RZ, R20, RZ, 0x33, !PT ;  /* 0x00000014ff05e212 */ /* 0x000fc800078e33ff */
[----:B------:R-:W-:-:S05]  /*0c80*/  IADD3 R4, PT, PT, -R5, RZ, RZ ;  /* 0x000000ff05047210 */ /* 0x000fca0007ffe1ff */
[----:B------:R-:W-:Y:S02]  /*0c90*/  IMAD R20, R20, R4, R13 ;  /* 0x0000000414147224 */ /* 0x000fe400078e020d */
[----:B------:R-:W-:-:S03]  /*0ca0*/  IMAD.MOV.U32 R13, RZ, RZ, R5 ;  /* 0x000000ffff0d7224 */ /* 0x000fc600078e0005 */
[----:B------:R1:W-:Y:S04]  /*0cb0*/  STL [R7], R20 ;  /* 0x0000001407007387 */ /* 0x0003e80000100800 */
.L_x_8:
[----:B------:R0:W-:Y:S01]  /*0cc0*/  @!P1 STL [R16], RZ ;  /* 0x000000ff10009387 */ /* 0x0001e20000100800 */
[----:B----4-:R-:W-:Y:S01]  /*0cd0*/  @!P2 IMAD R11, R24, 0x4, R1 ;  /* 0x00000004180ba824 */ /* 0x010fe200078e0201 */
[----:B------:R-:W-:Y:S06]  /*0ce0*/  @!P1 BRA `(.L_x_9) ;  /* 0x0000000000749947 */ /* 0x000fec0003800000 */
[----:B-1-3--:R-:W-:Y:S01]  /*0cf0*/  IABS R7, R21 ;  /* 0x0000001500077213 */ /* 0x00afe20000000000 */
[----:B------:R-:W-:Y:S01]  /*0d00*/  IMAD R22, R22, 0x4, R1 ;  /* 0x0000000416167824 */ /* 0x000fe200078e0201 */
[----:B0-----:R-:W-:Y:S02]  /*0d10*/  IABS R16, R13 ;  /* 0x0000000d00107213 */ /* 0x001fe40000000000 */
[----:B------:R-:W0:Y:S08]  /*0d20*/  I2F.RP R9, R7 ;  /* 0x0000000700097306 */ /* 0x000e300000209400 */
[----:B0-----:R-:W0:Y:S02]  /*0d30*/  MUFU.RCP R9, R9 ;  /* 0x0000000900097308 */ /* 0x001e240000001000 */
[----:B0-----:R-:W-:-:S06]  /*0d40*/  IADD3 R4, PT, PT, R9, 0xffffffe, RZ ;  /* 0x0ffffffe09047810 */ /* 0x001fcc0007ffe0ff */
[----:B------:R0:W1:Y:S02]  /*0d50*/  F2I.FTZ.U32.TRUNC.NTZ R5, R4 ;  /* 0x0000000400057305 */ /* 0x000064000021f000 */
[----:B0-----:R-:W-:Y:S02]  /*0d60*/  IMAD.MOV.U32 R4, RZ, RZ, RZ ;  /* 0x000000ffff047224 */ /* 0x001fe400078e00ff */
[----:B-1----:R-:W-:-:S04]  /*0d70*/  IMAD.MOV R14, RZ, RZ, -R5 ;  /* 0x000000ffff0e7224 */ /* 0x002fc800078e0a05 */
[----:B--2---:R-:W-:Y:S01]  /*0d80*/  IMAD R17, R14, R7, RZ ;  /* 0x000000070e117224 */ /* 0x004fe200078e02ff */
[----:B------:R-:W-:-:S03]  /*0d90*/  IABS R14, R21 ;  /* 0x00000015000e7213 */ /* 0x000fc60000000000 */
[----:B------:R-:W-:-:S04]  /*0da0*/  IMAD.HI.U32 R5, R5, R17, R4 ;  /* 0x0000001105057227 */ /* 0x000fc800078e0004 */
[----:B------:R-:W-:Y:S02]  /*0db0*/  IMAD.MOV R14, RZ, RZ, -R14 ;  /* 0x000000ffff0e7224 */ /* 0x000fe400078e0a0e */
[----:B------:R-:W-:-:S04]  /*0dc0*/  IMAD.HI.U32 R5, R5, R16, RZ ;  /* 0x0000001005057227 */ /* 0x000fc800078e00ff */
[----:B------:R-:W-:-:S05]  /*0dd0*/  IMAD R4, R5, R14, R16 ;  /* 0x0000000e05047224 */ /* 0x000fca00078e0210 */
[----:B------:R-:W-:-:S13]  /*0de0*/  ISETP.GT.U32.AND P1, PT, R7, R4, PT ;  /* 0x000000040700720c */ /* 0x000fda0003f24070 */
[-C--:B------:R-:W-:Y:S01]  /*0df0*/  @!P1 IADD3 R4, PT, PT, R4, -R7.reuse, RZ ;  /* 0x8000000704049210 */ /* 0x080fe20007ffe0ff */
[----:B------:R-:W-:Y:S01]  /*0e00*/  @!P1 VIADD R5, R5, 0x1 ;  /* 0x0000000105059836 */ /* 0x000fe20000000000 */
[----:B------:R-:W-:Y:S02]  /*0e10*/  ISETP.NE.AND P1, PT, R21, RZ, PT ;  /* 0x000000ff1500720c */ /* 0x000fe40003f25270 */
[----:B------:R-:W-:Y:S02]  /*0e20*/  ISETP.GE.U32.AND P0, PT, R4, R7, PT ;  /* 0x000000070400720c */ /* 0x000fe40003f06070 */
        /* <DEDUP_REMOVED lines=9> */
.L_x_9:
[----:B------:R2:W-:Y:S01]  /*0ec0*/  @!P2 STL [R11], RZ ;  /* 0x000000ff0b00a387 */ /* 0x0005e20000100800 */
[----:B0-----:R-:W-:Y:S01]  /*0ed0*/  @!P3 IMAD R16, R26, 0x4, R1 ;  /* 0x000000041a10b824 */ /* 0x001fe200078e0201 */
[----:B-1-3--:R-:W-:Y:S01]  /*0ee0*/  @!P4 LEA R7, R28, R1, 0x2 ;  /* 0x000000011c07c211 */ /* 0x00afe200078e10ff */
[----:B------:R-:W-:Y:S06]  /*0ef0*/  @!P2 BRA `(.L_x_10) ;  /* 0x000000000074a947 */ /* 0x000fec0003800000 */
[----:B------:R-:W-:Y:S02]  /*0f00*/  IABS R9, R6 ;  /* 0x0000000600097213 */ /* 0x000fe40000000000 */
[----:B------:R-:W-:Y:S02]  /*0f10*/  IABS R18, R13 ;  /* 0x0000000d00127213 */ /* 0x000fe40000000000 */
[----:B--2---:R-:W0:Y:S08]  /*0f20*/  I2F.RP R11, R9 ;  /* 0x00000009000b7306 */ /* 0x004e300000209400 */
[----:B0-----:R-:W0:Y:S02]  /*0f30*/  MUFU.RCP R11, R11 ;  /* 0x0000000b000b7308 */ /* 0x001e240000001000 */
[----:B0-----:R-:W-:-:S06]  /*0f40*/  VIADD R4, R11, 0xffffffe ;  /* 0x0ffffffe0b047836 */ /* 0x001fcc0000000000 */
[----:B------:R0:W1:Y:S02]  /*0f50*/  F2I.FTZ.U32.TRUNC.NTZ R5, R4 ;  /* 0x0000000400057305 */ /* 0x000064000021f000 */
[----:B0-----:R-:W-:Y:S02]  /*0f60*/  IMAD.MOV.U32 R4, RZ, RZ, RZ ;  /* 0x000000ffff047224 */ /* 0x001fe400078e00ff */
[----:B-1----:R-:W-:-:S04]  /*0f70*/  IMAD.MOV R14, RZ, RZ, -R5 ;  /* 0x000000ffff0e7224 */ /* 0x002fc800078e0a05 */
[----:B------:R-:W-:Y:S01]  /*0f80*/  IMAD R17, R14, R9, RZ ;  /* 0x000000090e117224 */ /* 0x000fe200078e02ff */
[----:B------:R-:W-:-:S03]  /*0f90*/  IABS R14, R6 ;  /* 0x00000006000e7213 */ /* 0x000fc60000000000 */
[----:B------:R-:W-:Y:S01]  /*0fa0*/  IMAD.HI.U32 R5, R5, R17, R4 ;  /* 0x0000001105057227 */ /* 0x000fe200078e0004 */
[----:B------:R-:W-:-:S05]  /*0fb0*/  IADD3 R14, PT, PT, RZ, -R14, RZ ;  /* 0x8000000eff0e7210 */ /* 0x000fca0007ffe0ff */
[----:B------:R-:W-:-:S04]  /*0fc0*/  IMAD.HI.U32 R5, R5, R18, RZ ;  /* 0x0000001205057227 */ /* 0x000fc800078e00ff */
[----:B------:R-:W-:-:S05]  /*0fd0*/  IMAD R4, R5, R14, R18 ;  /* 0x0000000e05047224 */ /* 0x000fca00078e0212 */
[----:B------:R-:W-:-:S13]  /*0fe0*/  ISETP.GT.U32.AND P1, PT, R9, R4, PT ;  /* 0x000000040900720c */ /* 0x000fda0003f24070 */
[----:B------:R-:W-:Y:S02]  /*0ff0*/  @!P1 IMAD.IADD R4, R4, 0x1, -R9 ;  /* 0x0000000104049824 */ /* 0x000fe400078e0a09 */
[----:B------:R-:W-:Y:S01]  /*1000*/  @!P1 VIADD R5, R5, 0x1 ;  /* 0x0000000105059836 */ /* 0x000fe20000000000 */
[----:B------:R-:W-:Y:S02]  /*1010*/  ISETP.NE.AND P1, PT, R6, RZ, PT ;  /* 0x000000ff0600720c */ /* 0x000fe40003f25270 */
[----:B------:R-:W-:Y:S01]  /*1020*/  ISETP.GE.U32.AND P0, PT, R4, R9, PT ;  /* 0x000000090400720c */ /* 0x000fe20003f06070 */
[----:B------:R-:W-:Y:S01]  /*1030*/  IMAD R9, R24, 0x4, R1 ;  /* 0x0000000418097824 */ /* 0x000fe200078e0201 */
[----:B------:R-:W-:-:S04]  /*1040*/  LOP3.LUT R4, R13, R6, RZ, 0x3c, !PT ;  /* 0x000000060d047212 */ /* 0x000fc800078e3cff */
[----:B------:R-:W-:-:S07]  /*1050*/  ISETP.GE.AND P2, PT, R4, RZ, PT ;  /* 0x000000ff0400720c */ /* 0x000fce0003f46270 */
[----:B------:R-:W-:-:S06]  /*1060*/  @P0 VIADD R5, R5, 0x1 ;  /* 0x0000000105050836 */ /* 0x000fcc0000000000 */
[----:B------:R-:W-:Y:S02]  /*1070*/  @!P2 IADD3 R5, PT, PT, -R5, RZ, RZ ;  /* 0x000000ff0505a210 */ /* 0x000fe40007ffe1ff */
[----:B------:R-:W-:-:S05]  /*1080*/  @!P1 LOP3.LUT R5, RZ, R6, RZ, 0x33, !PT ;  /* 0x00000006ff059212 */ /* 0x000fca00078e33ff */
[----:B------:R-:W-:-:S04]  /*1090*/  IMAD.MOV R4, RZ, RZ, -R5 ;  /* 0x000000ffff047224 */ /* 0x000fc800078e0a05 */
[----:B------:R-:W-:Y:S02]  /*10a0*/  IMAD R6, R6, R4, R13 ;  /* 0x0000000406067224 */ /* 0x000fe400078e020d */
[----:B------:R-:W-:-:S03]  /*10b0*/  IMAD.MOV.U32 R13, RZ, RZ, R5 ;  /* 0x000000ffff0d7224 */ /* 0x000fc600078e0005 */
[----:B------:R0:W-:Y:S04]  /*10c0*/  STL [R9], R6 ;  /* 0x0000000609007387 */ /* 0x0001e80000100800 */
.L_x_10:
[----:B------:R1:W-:Y:S01]  /*10d0*/  @!P3 STL [R16], RZ ;  /* 0x000000ff1000b387 */ /* 0x0003e20000100800 */
[----:B------:R-:W-:Y:S05]  /*10e0*/  @!P3 BRA `(.L_x_11) ;  /* 0x000000000078b947 */ /* 0x000fea0003800000 */
[-C--:B0-----:R-:W-:Y:S02]  /*10f0*/  IABS R9, R8.reuse ;  /* 0x0000000800097213 */ /* 0x081fe40000000000 */
[----:B-1----:R-:W-:Y:S02]  /*1100*/  IABS R16, R13 ;  /* 0x0000000d00107213 */ /* 0x002fe40000000000 */
[----:B------:R-:W0:Y:S01]  /*1110*/  I2F.RP R6, R9 ;  /* 0x0000000900067306 */ /* 0x000e220000209400 */
[----:B--2---:R-:W-:-:S07]  /*1120*/  IABS R17, R8 ;  /* 0x0000000800117213 */ /* 0x004fce0000000000 */
[----:B0-----:R-:W0:Y:S02]  /*1130*/  MUFU.RCP R6, R6 ;  /* 0x0000000600067308 */ /* 0x001e240000001000 */
[----:B0-----:R-:W-:Y:S02]  /*1140*/  IADD3 R4, PT, PT, R6, 0xffffffe, RZ ;  /* 0x0ffffffe06047810 */ /* 0x001fe40007ffe0ff */
[----:B------:R-:W-:-:S04]  /*1150*/  IADD3 R6, PT, PT, RZ, -R17, RZ ;  /* 0x80000011ff067210 */ /* 0x000fc80007ffe0ff */
[----:B------:R0:W1:Y:S02]  /*1160*/  F2I.FTZ.U32.TRUNC.NTZ R5, R4 ;  /* 0x0000000400057305 */ /* 0x000064000021f000 */
[----:B0-----:R-:W-:Y:S02]  /*1170*/  IMAD.MOV.U32 R4, RZ, RZ, RZ ;  /* 0x000000ffff047224 */ /* 0x001fe400078e00ff */
[----:B-1----:R-:W-:-:S04]  /*1180*/  IMAD.MOV R14, RZ, RZ, -R5 ;  /* 0x000000ffff0e7224 */ /* 0x002fc800078e0a05 */
        /* <DEDUP_REMOVED lines=20> */
.L_x_11:
[----:B------:R0:W-:Y:S01]  /*12d0*/  @!P4 STL [R7], RZ ;  /* 0x000000ff0700c387 */ /* 0x0001e20000100800 */
[----:B------:R-:W-:Y:S01]  /*12e0*/  @!P4 MOV R14, RZ ;  /* 0x000000ff000ec202 */ /* 0x000fe20000000f00 */
[----:B------:R-:W-:Y:S06]  /*12f0*/  @!P4 BRA `(.L_x_3) ;  /* 0x00000000007cc947 */ /* 0x000fec0003800000 */
[-C--:B0-----:R-:W-:Y:S02]  /*1300*/  IABS R7, R10.reuse ;  /* 0x0000000a00077213 */ /* 0x081fe40000000000 */
[----:B--2---:R-:W-:Y:S02]  /*1310*/  IABS R11, R13 ;  /* 0x0000000d000b7213 */ /* 0x004fe40000000000 */
[----:B------:R-:W0:Y:S01]  /*1320*/  I2F.RP R6, R7 ;  /* 0x0000000700067306 */ /* 0x000e220000209400 */
[----:B------:R-:W-:-:S07]  /*1330*/  IABS R14, R10 ;  /* 0x0000000a000e7213 */ /* 0x000fce0000000000 */
[----:B0-----:R-:W0:Y:S02]  /*1340*/  MUFU.RCP R6, R6 ;  /* 0x0000000600067308 */ /* 0x001e240000001000 */
[----:B0-----:R-:W-:Y:S02]  /*1350*/  VIADD R4, R6, 0xffffffe ;  /* 0x0ffffffe06047836 */ /* 0x001fe40000000000 */
[----:B------:R-:W-:Y:S01]  /*1360*/  IMAD.MOV R6, RZ, RZ, -R14 ;  /* 0x000000ffff067224 */ /* 0x000fe200078e0a0e */
[----:B------:R-:W-:-:S03]  /*1370*/  MOV R14, RZ ;  /* 0x000000ff000e7202 */ /* 0x000fc60000000f00 */
[----:B------:R0:W3:Y:S02]  /*1380*/  F2I.FTZ.U32.TRUNC.NTZ R5, R4 ;  /* 0x0000000400057305 */ /* 0x0000e4000021f000 */
[----:B0-----:R-:W-:Y:S02]  /*1390*/  HFMA2 R4, -RZ, RZ, 0, 0 ;  /* 0x00000000ff047431 */ /* 0x001fe400000001ff */
[----:B---3--:R-:W-:-:S04]  /*13a0*/  IMAD.MOV R8, RZ, RZ, -R5 ;  /* 0x000000ffff087224 */ /* 0x008fc800078e0a05 */
        /* <DEDUP_REMOVED lines=13> */
[----:B------:R-:W-:-:S06]  /*1480*/  @P0 IADD3 R5, PT, PT, R5, 0x1, RZ ;  /* 0x0000000105050810 */ /* 0x000fcc0007ffe0ff */
[----:B------:R-:W-:Y:S01]  /*1490*/  @!P2 IMAD.MOV R5, RZ, RZ, -R5 ;  /* 0x000000ffff05a224 */ /* 0x000fe200078e0a05 */
[----:B------:R-:W-:-:S05]  /*14a0*/  @!P1 LOP3.LUT R5, RZ, R10, RZ, 0x33, !PT ;  /* 0x0000000aff059212 */ /* 0x000fca00078e33ff */
[----:B------:R-:W-:-:S04]  /*14b0*/  IMAD.MOV R4, RZ, RZ, -R5 ;  /* 0x000000ffff047224 */ /* 0x000fc800078e0a05 */
[----:B------:R-:W-:Y:S02]  /*14c0*/  IMAD R10, R10, R4, R13 ;  /* 0x000000040a0a7224 */ /* 0x000fe400078e020d */
[----:B------:R-:W-:-:S03]  /*14d0*/  IMAD.MOV.U32 R13, RZ, RZ, R5 ;  /* 0x000000ffff0d7224 */ /* 0x000fc600078e0005 */
[----:B------:R0:W-:Y:S04]  /*14e0*/  STL [R7], R10 ;  /* 0x0000000a07007387 */ /* 0x0001e80000100800 */
.L_x_3:
[----:B------:R-:W-:-:S13]  /*14f0*/  ISETP.NE.AND P0, PT, R15, RZ, PT ;  /* 0x000000ff0f00720c */ /* 0x000fda0003f05270 */
[----:B------:R-:W-:Y:S05]  /*1500*/  @!P0 BRA `(.L_x_2) ;  /* 0x0000001000188947 */ /* 0x000fea0003800000 */
[----:B------:R-:W-:Y:S02]  /*1510*/  ISETP.GE.U32.AND P0, PT, R15, 0x4, PT ;  /* 0x000000040f00780c */ /* 0x000fe40003f06070 */
[----:B0--3--:R-:W-:-:S11]  /*1520*/  LOP3.LUT R9, R3, 0x3, RZ, 0xc0, !PT ;  /* 0x0000000303097812 */ /* 0x009fd600078ec0ff */
[----:B------:R-:W-:Y:S05]  /*1530*/  @!P0 BRA `(.L_x_12) ;  /* 0x00000008004c8947 */ /* 0x000fea0003800000 */
[----:B------:R-:W4:Y:S01]  /*1540*/  LDC.64 R4, c[0x0][0x3a0] ;  /* 0x0000e800ff047b82 */ /* 0x000f220000000a00 */
[C---:B-1----:R-:W-:Y:S01]  /*1550*/  VIADD R16, R14.reuse, 0xffffffff ;  /* 0xffffffff0e107836 */ /* 0x042fe20000000000 */
[C---:B------:R-:W-:Y:S01]  /*1560*/  IADD3 R8, PT, PT, R14.reuse, -0x3, RZ ;  /* 0xfffffffd0e087810 */ /* 0x040fe20007ffe0ff */
[----:B------:R-:W-:Y:S02]  /*1570*/  VIADD R10, R14, 0xfffffffe ;  /* 0xfffffffe0e0a7836 */ /* 0x000fe40000000000 */
[----:B----4-:R-:W-:-:S04]  /*1580*/  IMAD.WIDE.U32 R22, R16, 0x4, R4 ;  /* 0x0000000410167825 */ /* 0x010fc800078e0004 */
[--C-:B--2---:R-:W-:Y:S02]  /*1590*/  IMAD.WIDE.U32 R18, R10, 0x4, R4.reuse ;  /* 0x000000040a127825 */ /* 0x104fe400078e0004 */
[----:B------:R-:W2:Y:S02]  /*15a0*/  LDG.E R22, desc[UR6][R22.64] ;  /* 0x0000000616167981 */ /* 0x000ea4000c1e1900 */
[----:B------:R-:W-:Y:S02]  /*15b0*/  VIADD R14, R14, 0xfffffffc ;  /* 0xfffffffc0e0e7836 */ /* 0x000fe40000000000 */
[----:B------:R-:W3:Y:S01]  /*15c0*/  LDG.E R18, desc[UR6][R18.64] ;  /* 0x0000000612127981 */ /* 0x000ee2000c1e1900 */
[----:B------:R-:W-:-:S04]  /*15d0*/  IMAD.WIDE.U32 R6, R8, 0x4, R4 ;  /* 0x0000000408067825 */ /* 0x000fc800078e0004 */
[----:B------:R-:W-:Y:S02]  /*15e0*/  IMAD.WIDE.U32 R4, R14, 0x4, R4 ;  /* 0x000000040e047825 */ /* 0x000fe400078e0004 */
[----:B------:R-:W4:Y:S04]  /*15f0*/  LDG.E R6, desc[UR6][R6.64] ;  /* 0x0000000606067981 */ /* 0x000f28000c1e1900 */
[----:B------:R-:W5:Y:S01]  /*1600*/  LDG.E R20, desc[UR6][R4.64] ;  /* 0x0000000604147981 */ /* 0x000f62000c1e1900 */
[----:B--2---:R-:W-:Y:S02]  /*1610*/  ISETP.GT.AND P3, PT, R22, RZ, PT ;  /* 0x000000ff1600720c */ /* 0x004fe40003f64270 */
[----:B---3--:R-:W-:Y:S02]  /*1620*/  ISETP.GT.AND P2, PT, R18, RZ, PT ;  /* 0x000000ff1200720c */ /* 0x008fe40003f44270 */
[----:B----4-:R-:W-:-:S09]  /*1630*/  ISETP.GT.AND P1, PT, R6, RZ, PT ;  /* 0x000000ff0600720c */ /* 0x010fd20003f24270 */
[--C-:B------:R-:W-:Y:S01]  /*1640*/  @!P3 IMAD R15, R16, 0x4, R1.reuse ;  /* 0x00000004100fb824 */ /* 0x100fe200078e0201 */
[----:B-----5:R-:W-:Y:S01]  /*1650*/  ISETP.GT.AND P0, PT, R20, RZ, PT ;  /* 0x000000ff1400720c */ /* 0x020fe20003f04270 */
[----:B------:R-:W-:-:S03]  /*1660*/  @!P2 IMAD R11, R10, 0x4, R1 ;  /* 0x000000040a0ba824 */ /* 0x000fc600078e0201 */
[----:B------:R0:W-:Y:S01]  /*1670*/  @!P3 STL [R15], RZ ;  /* 0x000000ff0f00b387 */ /* 0x0001e20000100800 */
[----:B------:R-:W-:Y:S08]  /*1680*/  @!P3 BRA `(.L_x_13) ;  /* 0x000000000074b947 */ /* 0x000ff00003800000 */
[-C--:B------:R-:W-:Y:S02]  /*1690*/  IABS R7, R22.reuse ;  /* 0x0000001600077213 */ /* 0x080fe40000000000 */
[----:B------:R-:W-:Y:S02]  /*16a0*/  IABS R26, R13 ;  /* 0x0000000d001a7213 */ /* 0x000fe40000000000 */
[----:B0-----:R-:W0:Y:S01]  /*16b0*/  I2F.RP R15, R7 ;  /* 0x00000007000f7306 */ /* 0x001e220000209400 */
[----:B------:R-:W-:-:S07]  /*16c0*/  IABS R19, R22 ;  /* 0x0000001600137213 */ /* 0x000fce0000000000 */
[----:B0-----:R-:W0:Y:S02]  /*16d0*/  MUFU.RCP R15, R15 ;  /* 0x0000000f000f7308 */ /* 0x001e240000001000 */
[----:B0-----:R-:W-:-:S06]  /*16e0*/  IADD3 R4, PT, PT, R15, 0xffffffe, RZ ;  /* 0x0ffffffe0f047810 */ /* 0x001fcc0007ffe0ff */
[----:B------:R0:W1:Y:S02]  /*16f0*/  F2I.FTZ.U32.TRUNC.NTZ R5, R4 ;  /* 0x0000000400057305 */ /* 0x000064000021f000 */
[----:B0-----:R-:W-:Y:S02]  /*1700*/  IMAD.MOV.U32 R4, RZ, RZ, RZ ;  /* 0x000000ffff047224 */ /* 0x001fe400078e00ff */
[----:B-1----:R-:W-:-:S04]  /*1710*/  IMAD.MOV R24, RZ, RZ, -R5 ;  /* 0x000000ffff187224 */ /* 0x002fc800078e0a05 */
[----:B------:R-:W-:Y:S02]  /*1720*/  IMAD R17, R24, R7, RZ ;  /* 0x0000000718117224 */ /* 0x000fe400078e02ff */
[----:B------:R-:W-:Y:S02]  /*1730*/  IMAD.MOV R24, RZ, RZ, -R19 ;  /* 0x000000ffff187224 */ /* 0x000fe400078e0a13 */
[----:B------:R-:W-:-:S06]  /*1740*/  IMAD.HI.U32 R5, R5, R17, R4 ;  /* 0x0000001105057227 */ /* 0x000fcc00078e0004 */
        /* <DEDUP_REMOVED lines=17> */
.L_x_13:
[----:B------:R2:W-:Y:S01]  /*1860*/  @!P2 STL [R11], RZ ;  /* 0x000000ff0b00a387 */ /* 0x0005e20000100800 */
[----:B------:R-:W-:Y:S01]  /*1870*/  @!P1 IMAD R19, R8, 0x4, R1 ;  /* 0x0000000408139824 */ /* 0x000fe200078e0201 */
[----:B-1----:R-:W-:Y:S01]  /*1880*/  @!P0 LEA R7, R14, R1, 0x2 ;  /* 0x000000010e078211 */ /* 0x002fe200078e10ff */
[----:B------:R-:W-:Y:S06]  /*1890*/  @!P2 BRA `(.L_x_14) ;  /* 0x000000000074a947 */ /* 0x000fec0003800000 */
[----:B--2---:R-:W-:Y:S02]  /*18a0*/  IABS R11, R18 ;  /* 0x00000012000b7213 */ /* 0x004fe40000000000 */
[----:B------:R-:W-:Y:S02]  /*18b0*/  IABS R22, R13 ;  /* 0x0000000d00167213 */ /* 0x000fe40000000000 */
[----:B0-----:R-:W0:Y:S08]  /*18c0*/  I2F.RP R15, R11 ;  /* 0x0000000b000f7306 */ /* 0x001e300000209400 */
        /* <DEDUP_REMOVED lines=26> */
.L_x_14:
[----:B------:R3:W-:Y:S01]  /*1a70*/  @!P1 STL [R19], RZ ;  /* 0x000000ff13009387 */ /* 0x0007e20000100800 */
[----:B------:R-:W-:Y:S05]  /*1a80*/  @!P1 BRA `(.L_x_15) ;  /* 0x0000000000789947 */ /* 0x000fea0003800000 */
[-C--:B-12---:R-:W-:Y:S02]  /*1a90*/  IABS R11, R6.reuse ;  /* 0x00000006000b7213 */ /* 0x086fe40000000000 */
        /* <DEDUP_REMOVED lines=9> */
[----:B0-----:R-:W-:Y:S02]  /*1b30*/  IMAD R15, R16, R11, RZ ;  /* 0x0000000b100f7224 */ /* 0x001fe400078e02ff */
        /* <DEDUP_REMOVED lines=19> */
.L_x_15:
[----:B------:R0:W-:Y:S01]  /*1c70*/  @!P0 STL [R7], RZ ;  /* 0x000000ff07008387 */ /* 0x0001e20000100800 */
[----:B------:R-:W-:Y:S05]  /*1c80*/  @!P0 BRA `(.L_x_12) ;  /* 0x0000000000788947 */ /* 0x000fea0003800000 */
[-C--:B0-----:R-:W-:Y:S02]  /*1c90*/  IABS R7, R20.reuse ;  /* 0x0000001400077213 */ /* 0x081fe40000000000 */
[----:B------:R-:W-:Y:S02]  /*1ca0*/  IABS R10, R13 ;  /* 0x0000000d000a7213 */ /* 0x000fe40000000000 */
[----:B----4-:R-:W0:Y:S01]  /*1cb0*/  I2F.RP R6, R7 ;  /* 0x0000000700067306 */ /* 0x010e220000209400 */
[----:B------:R-:W-:-:S07]  /*1cc0*/  IABS R15, R20 ;  /* 0x00000014000f7213 */ /* 0x000fce0000000000 */
[----:B0-----:R-:W0:Y:S02]  /*1cd0*/  MUFU.RCP R6, R6 ;  /* 0x0000000600067308 */ /* 0x001e240000001000 */
[----:B0-----:R-:W-:Y:S02]  /*1ce0*/  IADD3 R4, PT, PT, R6, 0xffffffe, RZ ;  /* 0x0ffffffe06047810 */ /* 0x001fe40007ffe0ff */
[----:B------:R-:W-:-:S04]  /*1cf0*/  IADD3 R6, PT, PT, RZ, -R15, RZ ;  /* 0x8000000fff067210 */ /* 0x000fc80007ffe0ff */
[----:B------:R0:W4:Y:S02]  /*1d00*/  F2I.FTZ.U32.TRUNC.NTZ R5, R4 ;  /* 0x0000000400057305 */ /* 0x000124000021f000 */
[----:B0-----:R-:W-:Y:S02]  /*1d10*/  IMAD.MOV.U32 R4, RZ, RZ, RZ ;  /* 0x000000ffff047224 */ /* 0x001fe400078e00ff */
[----:B----4-:R-:W-:-:S04]  /*1d20*/  IMAD.MOV R8, RZ, RZ, -R5 ;  /* 0x000000ffff087224 */ /* 0x010fc800078e0a05 */
[----:B-12---:R-:W-:Y:S02]  /*1d30*/  IMAD R11, R8, R7, RZ ;  /* 0x00000007080b7224 */ /* 0x006fe400078e02ff */
        /* <DEDUP_REMOVED lines=19> */
.L_x_12:
[----:B------:R-:W-:-:S13]  /*1e70*/  ISETP.NE.AND P0, PT, R9, RZ, PT ;  /* 0x000000ff0900720c */ /* 0x000fda0003f05270 */
[----:B------:R-:W-:Y:S05]  /*1e80*/  @!P0 BRA `(.L_x_2) ;  /* 0x0000000400b88947 */ /* 0x000fea0003800000 */
[----:B------:R-:W-:-:S13]  /*1e90*/  ISETP.NE.AND P0, PT, R9, 0x1, PT ;  /* 0x000000010900780c */ /* 0x000fda0003f05270 */
[----:B------:R-:W-:Y:S05]  /*1ea0*/  @!P0 BRA `(.L_x_16) ;  /* 0x0000000400248947 */ /* 0x000fea0003800000 */
[----:B-12-4-:R-:W1:Y:S01]  /*1eb0*/  LDC.64 R10, c[0x0][0x3a0] ;  /* 0x0000e800ff0a7b82 */ /* 0x016e620000000a00 */
[C---:B------:R-:W-:Y:S01]  /*1ec0*/  IADD3 R6, PT, PT, R14.reuse, -0x1, RZ ;  /* 0xffffffff0e067810 */ /* 0x040fe20007ffe0ff */
[----:B------:R-:W-:-:S04]  /*1ed0*/  VIADD R14, R14, 0xfffffffe ;  /* 0xfffffffe0e0e7836 */ /* 0x000fc80000000000 */
[----:B-1----:R-:W-:-:S04]  /*1ee0*/  IMAD.WIDE.U32 R8, R6, 0x4, R10 ;  /* 0x0000000406087825 */ /* 0x002fc800078e000a */
[----:B------:R-:W-:Y:S02]  /*1ef0*/  IMAD.WIDE.U32 R10, R14, 0x4, R10 ;  /* 0x000000040e0a7825 */ /* 0x000fe400078e000a */
[----:B------:R-:W2:Y:S04]  /*1f00*/  LDG.E R8, desc[UR6][R8.64] ;  /* 0x0000000608087981 */ /* 0x000ea8000c1e1900 */
[----:B------:R-:W4:Y:S01]  /*1f10*/  LDG.E R4, desc[UR6][R10.64] ;  /* 0x000000060a047981 */ /* 0x000f22000c1e1900 */
[----:B--2---:R-:W-:Y:S02]  /*1f20*/  ISETP.GT.AND P0, PT, R8, RZ, PT ;  /* 0x000000ff0800720c */ /* 0x004fe40003f04270 */
[----:B----4-:R-:W-:-:S11]  /*1f30*/  ISETP.GT.AND P3, PT, R4, RZ, PT ;  /* 0x000000ff0400720c */ /* 0x010fd60003f64270 */
[--C-:B0-----:R-:W-:Y:S02]  /*1f40*/  @!P0 IMAD R7, R6, 0x4, R1.reuse ;  /* 0x0000000406078824 */ /* 0x101fe400078e0201 */
[----:B------:R-:W-:-:S03]  /*1f50*/  @!P3 IMAD R5, R14, 0x4, R1 ;  /* 0x000000040e05b824 */ /* 0x000fc600078e0201 */
[----:B------:R0:W-:Y:S01]  /*1f60*/  @!P0 STL [R7], RZ ;  /* 0x000000ff07008387 */ /* 0x0001e20000100800 */
[----:B------:R-:W-:Y:S05]  /*1f70*/  @!P0 BRA `(.L_x_17) ;  /* 0x0000000000748947 */ /* 0x000fea0003800000 */
[-C--:B------:R-:W-:Y:S02]  /*1f80*/  IABS R16, R8.reuse ;  /* 0x0000000800107213 */ /* 0x080fe40000000000 */
[----:B------:R-:W-:Y:S02]  /*1f90*/  IABS R20, R13 ;  /* 0x0000000d00147213 */ /* 0x000fe40000000000 */
[----:B0-----:R-:W0:Y:S01]  /*1fa0*/  I2F.RP R7, R16 ;  /* 0x0000001000077306 */ /* 0x001e220000209400 */
[----:B------:R-:W-:-:S05]  /*1fb0*/  IABS R15, R8 ;  /* 0x00000008000f7213 */ /* 0x000fca0000000000 */
[----:B------:R-:W-:Y:S02]  /*1fc0*/  IMAD.MOV R18, RZ, RZ, -R15 ;  /* 0x000000ffff127224 */ /* 0x000fe400078e0a0f */
[----:B0-----:R-:W0:Y:S02]  /*1fd0*/  MUFU.RCP R7, R7 ;  /* 0x0000000700077308 */ /* 0x001e240000001000 */
[----:B0-----:R-:W-:-:S06]  /*1fe0*/  IADD3 R10, PT, PT, R7, 0xffffffe, RZ ;  /* 0x0ffffffe070a7810 */ /* 0x001fcc0007ffe0ff */
[----:B------:R0:W1:Y:S02]  /*1ff0*/  F2I.FTZ.U32.TRUNC.NTZ R11, R10 ;  /* 0x0000000a000b7305 */ /* 0x000064000021f000 */
[----:B0-----:R-:W-:Y:S02]  /*2000*/  IMAD.MOV.U32 R10, RZ, RZ, RZ ;  /* 0x000000ffff0a7224 */ /* 0x001fe400078e00ff */
[----:B-1----:R-:W-:-:S04]  /*2010*/  IMAD.MOV R9, RZ, RZ, -R11 ;  /* 0x000000ffff097224 */ /* 0x002fc800078e0a0b */
[----:B------:R-:W-:-:S04]  /*2020*/  IMAD R9, R9, R16, RZ ;  /* 0x0000001009097224 */ /* 0x000fc800078e02ff */
[----:B------:R-:W-:-:S04]  /*2030*/  IMAD.HI.U32 R11, R11, R9, R10 ;  /* 0x000000090b0b7227 */ /* 0x000fc800078e000a */
[----:B------:R-:W-:Y:S02]  /*2040*/  IMAD R9, R6, 0x4, R1 ;  /* 0x0000000406097824 */ /* 0x000fe400078e0201 */
        /* <DEDUP_REMOVED lines=16> */
.L_x_17:
[----:B------:R2:W-:Y:S01]  /*2150*/  @!P3 STL [R5], RZ ;  /* 0x000000ff0500b387 */ /* 0x0005e20000100800 */
[----:B------:R-:W-:Y:S05]  /*2160*/  @!P3 BRA `(.L_x_16) ;  /* 0x000000000074b947 */ /* 0x000fea0003800000 */
[-C--:B-1----:R-:W-:Y:S02]  /*2170*/  IABS R8, R4.reuse ;  /* 0x0000000400087213 */ /* 0x082fe40000000000 */
[----:B------:R-:W-:Y:S02]  /*2180*/  IABS R16, R13 ;  /* 0x0000000d00107213 */ /* 0x000fe40000000000 */
[----:B--2---:R-:W1:Y:S01]  /*2190*/  I2F.RP R5, R8 ;  /* 0x0000000800057306 */ /* 0x004e620000209400 */
[----:B------:R-:W-:-:S05]  /*21a0*/  IABS R10, R4 ;  /* 0x00000004000a7213 */ /* 0x000fca0000000000 */
[----:B------:R-:W-:Y:S02]  /*21b0*/  IMAD.MOV R10, RZ, RZ, -R10 ;  /* 0x000000ffff0a7224 */ /* 0x000fe400078e0a0a */
[----:B-1----:R-:W1:Y:S02]  /*21c0*/  MUFU.RCP R5, R5 ;  /* 0x0000000500057308 */ /* 0x002e640000001000 */
[----:B-1----:R-:W-:-:S06]  /*21d0*/  VIADD R6, R5, 0xffffffe ;  /* 0x0ffffffe05067836 */ /* 0x002fcc0000000000 */
[----:B0-----:R0:W1:Y:S02]  /*21e0*/  F2I.FTZ.U32.TRUNC.NTZ R7, R6 ;  /* 0x0000000600077305 */ /* 0x001064000021f000 */
[----:B0-----:R-:W-:Y:S01]  /*21f0*/  IMAD.MOV.U32 R6, RZ, RZ, RZ ;  /* 0x000000ffff067224 */ /* 0x001fe200078e00ff */
[----:B-1----:R-:W-:-:S05]  /*2200*/  IADD3 R9, PT, PT, RZ, -R7, RZ ;  /* 0x80000007ff097210 */ /* 0x002fca0007ffe0ff */
[----:B------:R-:W-:-:S04]  /*2210*/  IMAD R9, R9, R8, RZ ;  /* 0x0000000809097224 */ /* 0x000fc800078e02ff */
[----:B------:R-:W-:Y:S01]  /*2220*/  IMAD.HI.U32 R7, R7, R9, R6 ;  /* 0x0000000907077227 */ /* 0x000fe200078e0006 */
[----:B------:R-:W-:-:S05]  /*2230*/  LEA R9, R14, R1, 0x2 ;  /* 0x000000010e097211 */ /* 0x000fca00078e10ff */
[----:B------:R-:W-:-:S04]  /*2240*/  IMAD.HI.U32 R7, R7, R16, RZ ;  /* 0x0000001007077227 */ /* 0x000fc800078e00ff */
[----:B------:R-:W-:-:S05]  /*2250*/  IMAD R5, R7, R10, R16 ;  /* 0x0000000a07057224 */ /* 0x000fca00078e0210 */
[----:B------:R-:W-:-:S13]  /*2260*/  ISETP.GT.U32.AND P1, PT, R8, R5, PT ;  /* 0x000000050800720c */ /* 0x000fda0003f24070 */
[----:B------:R-:W-:Y:S01]  /*2270*/  @!P1 IMAD.IADD R5, R5, 0x1, -R8 ;  /* 0x0000000105059824 */ /* 0x000fe200078e0a08 */
[----:B------:R-:W-:Y:S02]  /*2280*/  @!P1 IADD3 R7, PT, PT, R7, 0x1, RZ ;  /* 0x0000000107079810 */ /* 0x000fe40007ffe0ff */
[----:B------:R-:W-:Y:S02]  /*2290*/  ISETP.NE.AND P1, PT, R4, RZ, PT ;  /* 0x000000ff0400720c */ /* 0x000fe40003f25270 */
[----:B------:R-:W-:Y:S02]  /*22a0*/  ISETP.GE.U32.AND P0, PT, R5, R8, PT ;  /* 0x000000080500720c */ /* 0x000fe40003f06070 */
[----:B------:R-:W-:-:S04]  /*22b0*/  LOP3.LUT R5, R13, R4, RZ, 0x3c, !PT ;  /* 0x000000040d057212 */ /* 0x000fc800078e3cff */
[----:B------:R-:W-:-:S07]  /*22c0*/  ISETP.GE.AND P2, PT, R5, RZ, PT ;  /* 0x000000ff0500720c */ /* 0x000fce0003f46270 */
[----:B------:R-:W-:-:S06]  /*22d0*/  @P0 VIADD R7, R7, 0x1 ;  /* 0x0000000107070836 */ /* 0x000fcc0000000000 */
[----:B------:R-:W-:Y:S01]  /*22e0*/  @!P2 IMAD.MOV R7, RZ, RZ, -R7 ;  /* 0x000000ffff07a224 */ /* 0x000fe200078e0a07 */
[----:B------:R-:W-:-:S05]  /*22f0*/  @!P1 LOP3.LUT R7, RZ, R4, RZ, 0x33, !PT ;  /* 0x00000004ff079212 */ /* 0x000fca00078e33ff */
[----:B------:R-:W-:-:S04]  /*2300*/  IMAD.MOV R5, RZ, RZ, -R7 ;  /* 0x000000ffff057224 */ /* 0x000fc800078e0a07 */
[----:B------:R-:W-:Y:S02]  /*2310*/  IMAD R4, R4, R5, R13 ;  /* 0x0000000504047224 */ /* 0x000fe400078e020d */
[----:B------:R-:W-:-:S03]  /*2320*/  IMAD.MOV.U32 R13, RZ, RZ, R7 ;  /* 0x000000ffff0d7224 */ /* 0x000fc600078e0007 */
[----:B------:R0:W-:Y:S04]  /*2330*/  STL [R9], R4 ;  /* 0x0000000409007387 */ /* 0x0001e80000100800 */
.L_x_16:
[----:B------:R-:W-:-:S04]  /*2340*/  LOP3.LUT R3, R3, 0x1, RZ, 0xc0, !PT ;  /* 0x0000000103037812 */ /* 0x000fc800078ec0ff */
[----:B------:R-:W-:-:S13]  /*2350*/  ISETP.NE.U32.AND P0, PT, R3, 0x1, PT ;  /* 0x000000010300780c */ /* 0x000fda0003f05070 */
[----:B------:R-:W-:Y:S05]  /*2360*/  @P0 BRA `(.L_x_2) ;  /* 0x0000000000800947 */ /* 0x000fea0003800000 */
[----:B0-2---:R-:W0:Y:S01]  /*2370*/  LDC.64 R4, c[0x0][0x3a0] ;  /* 0x0000e800ff047b82 */ /* 0x005e220000000a00 */
[----:B------:R-:W-:-:S04]  /*2380*/  VIADD R14, R14, 0xffffffff ;  /* 0xffffffff0e0e7836 */ /* 0x000fc80000000000 */
[----:B0-----:R-:W-:-:S05]  /*2390*/  IMAD.WIDE.U32 R4, R14, 0x4, R4 ;  /* 0x000000040e047825 */ /* 0x001fca00078e0004 */
[----:B-1----:R-:W2:Y:S02]  /*23a0*/  LDG.E R9, desc[UR6][R4.64] ;  /* 0x0000000604097981 */ /* 0x002ea4000c1e1900 */
[----:B--2---:R-:W-:-:S13]  /*23b0*/  ISETP.GT.AND P0, PT, R9, RZ, PT ;  /* 0x000000ff0900720c */ /* 0x004fda0003f04270 */
[----:B------:R-:W-:-:S05]  /*23c0*/  @!P0 IMAD R3, R14, 0x4, R1 ;  /* 0x000000040e038824 */ /* 0x000fca00078e0201 */
[----:B------:R0:W-:Y:S01]  /*23d0*/  @!P0 STL [R3], RZ ;  /* 0x000000ff03008387 */ /* 0x0001e20000100800 */
[----:B------:R-:W-:Y:S05]  /*23e0*/  @!P0 BRA `(.L_x_2) ;  /* 0x0000000000608947 */ /* 0x000fea0003800000 */
[-C--:B----4-:R-:W-:Y:S01]  /*23f0*/  IABS R6, R9.reuse ;  /* 0x0000000900067213 */ /* 0x090fe20000000000 */
[----:B------:R-:W-:Y:S01]  /*2400*/  IMAD R14, R14, 0x4, R1 ;  /* 0x000000040e0e7824 */ /* 0x000fe200078e0201 */
[----:B------:R-:W-:Y:S02]  /*2410*/  IABS R10, R9 ;  /* 0x00000009000a7213 */ /* 0x000fe40000000000 */
[----:B0-----:R-:W0:Y:S01]  /*2420*/  I2F.RP R3, R6 ;  /* 0x0000000600037306 */ /* 0x001e220000209400 */
[----:B------:R-:W-:Y:S02]  /*2430*/  IABS R8, R13 ;  /* 0x0000000d00087213 */ /* 0x000fe40000000000 */
[----:B------:R-:W-:-:S05]  /*2440*/  ISETP.GE.AND P2, PT, R13, RZ, PT ;  /* 0x000000ff0d00720c */ /* 0x000fca0003f46270 */
[----:B0-----:R-:W0:Y:S02]  /*2450*/  MUFU.RCP R3, R3 ;  /* 0x0000000300037308 */ /* 0x001e240000001000 */
[----:B0-----:R-:W-:Y:S01]  /*2460*/  IADD3 R4, PT, PT, R3, 0xffffffe, RZ ;  /* 0x0ffffffe03047810 */ /* 0x001fe20007ffe0ff */
[----:B------:R-:W-:-:S05]  /*2470*/  IMAD.MOV R3, RZ, RZ, -R10 ;  /* 0x000000ffff037224 */ /* 0x000fca00078e0a0a */
[----:B------:R0:W1:Y:S02]  /*2480*/  F2I.FTZ.U32.TRUNC.NTZ R5, R4 ;  /* 0x0000000400057305 */ /* 0x000064000021f000 */
[----:B0-----:R-:W-:Y:S02]  /*2490*/  IMAD.MOV.U32 R4, RZ, RZ, RZ ;  /* 0x000000ffff047224 */ /* 0x001fe400078e00ff */
[----:B-1----:R-:W-:-:S04]  /*24a0*/  IMAD.MOV R7, RZ, RZ, -R5 ;  /* 0x000000ffff077224 */ /* 0x002fc800078e0a05 */
[----:B------:R-:W-:-:S04]  /*24b0*/  IMAD R7, R7, R6, RZ ;  /* 0x0000000607077224 */ /* 0x000fc800078e02ff */
[----:B------:R-:W-:-:S06]  /*24c0*/  IMAD.HI.U32 R5, R5, R7, R4 ;  /* 0x0000000705057227 */ /* 0x000fcc00078e0004 */
[----:B------:R-:W-:-:S04]  /*24d0*/  IMAD.HI.U32 R5, R5, R8, RZ ;  /* 0x0000000805057227 */ /* 0x000fc800078e00ff */
[----:B------:R-:W-:-:S05]  /*24e0*/  IMAD R5, R5, R3, R8 ;  /* 0x0000000305057224 */ /* 0x000fca00078e0208 */
[----:B------:R-:W-:-:S13]  /*24f0*/  ISETP.GT.U32.AND P0, PT, R6, R5, PT ;  /* 0x000000050600720c */ /* 0x000fda0003f04070 */
[----:B------:R-:W-:Y:S02]  /*2500*/  @!P0 IADD3 R5, PT, PT, R5, -R6, RZ ;  /* 0x8000000605058210 */ /* 0x000fe40007ffe0ff */
[----:B------:R-:W-:Y:S02]  /*2510*/  ISETP.NE.AND P0, PT, R9, RZ, PT ;  /* 0x000000ff0900720c */ /* 0x000fe40003f05270 */
[----:B------:R-:W-:-:S13]  /*2520*/  ISETP.GT.U32.AND P1, PT, R6, R5, PT ;  /* 0x000000050600720c */ /* 0x000fda0003f24070 */
[----:B------:R-:W-:-:S04]  /*2530*/  @!P1 IMAD.IADD R5, R5, 0x1, -R6 ;  /* 0x0000000105059824 */ /* 0x000fc800078e0a06 */
[----:B------:R-:W-:Y:S01]  /*2540*/  @!P2 IMAD.MOV R5, RZ, RZ, -R5 ;  /* 0x000000ffff05a224 */ /* 0x000fe200078e0a05 */
[----:B------:R-:W-:-:S05]  /*2550*/  @!P0 LOP3.LUT R5, RZ, R9, RZ, 0x33, !PT ;  /* 0x00000009ff058212 */ /* 0x000fca00078e33ff */
[----:B------:R0:W-:Y:S02]  /*2560*/  STL [R14], R5 ;  /* 0x000000050e007387 */ /* 0x0001e40000100800 */
.L_x_2:
[----:B------:R-:W-:Y:S01]  /*2570*/  ISETP.GE.AND P0, PT, R2, 0x1, PT ;  /* 0x000000010200780c */ /* 0x000fe20003f06270 */
[----:B0-----:R-:W-:-:S12]  /*2580*/  HFMA2 R3, -RZ, RZ, 0, 0 ;  /* 0x00000000ff037431 */ /* 0x001fd800000001ff */
[----:B------:R-:W-:Y:S05]  /*2590*/  @!P0 BRA `(.L_x_18) ;  /* 0x0000000c00448947 */ /* 0x000fea0003800000 */
[----:B------:R-:W4:Y:S01]  /*25a0*/  LDCU UR4, c[0x0][0x3b8] ;  /* 0x00007700ff0477ac */ /* 0x000f220008000800 */
[C---:B------:R-:W-:Y:S01]  /*25b0*/  ISETP.GE.U32.AND P0, PT, R2.reuse, 0x4, PT ;  /* 0x000000040200780c */ /* 0x040fe20003f06070 */
[----:B------:R-:W-:Y:S01]  /*25c0*/  IMAD.MOV.U32 R3, RZ, RZ, RZ ;  /* 0x000000ffff037224 */ /* 0x000fe200078e00ff */
[----:B------:R-:W-:Y:S01]  /*25d0*/  LOP3.LUT R13, R2, 0x3, RZ, 0xc0, !PT ;  /* 0x00000003020d7812 */ /* 0x000fe200078ec0ff */
[----:B------:R-:W-:Y:S02]  /*25e0*/  IMAD.MOV.U32 R4, RZ, RZ, RZ ;  /* 0x000000ffff047224 */ /* 0x000fe400078e00ff */
[----:B----4-:R-:W-:-:S05]  /*25f0*/  IMAD.U32 R6, RZ, RZ, UR4 ;  /* 0x00000004ff067e24 */ /* 0x010fca000f8e00ff */
[----:B-1-3--:R-:W-:-:S03]  /*2600*/  LEA R8, R6, R12, 0x2 ;  /* 0x0000000c06087211 */ /* 0x00afc600078e10ff */
[----:B------:R-:W-:Y:S05]  /*2610*/  @!P0 BRA `(.L_x_19) ;  /* 0x0000000000f08947 */ /* 0x000fea0003800000 */
[----:B------:R-:W0:Y:S01]  /*2620*/  LDC R7, c[0x0][0x3b8] ;  /* 0x0000ee00ff077b82 */ /* 0x000e220000000800 */
[----:B------:R-:W-:Y:S01]  /*2630*/  LOP3.LUT R3, R2, 0x7ffffffc, RZ, 0xc0, !PT ;  /* 0x7ffffffc02037812 */ /* 0x000fe200078ec0ff */
[----:B------:R-:W-:Y:S01]  /*2640*/  IMAD.MOV R9, RZ, RZ, -R6 ;  /* 0x000000ffff097224 */ /* 0x000fe200078e0a06 */
[----:B------:R-:W1:Y:S01]  /*2650*/  LDCU UR8, c[0x0][0x3b4] ;  /* 0x00007680ff0877ac */ /* 0x000e620008000800 */
[----:B--2---:R-:W-:Y:S02]  /*2660*/  VIADD R5, R1, 0x28 ;  /* 0x0000002801057836 */ /* 0x004fe40000000000 */
[----:B------:R-:W-:Y:S01]  /*2670*/  IMAD.MOV.U32 R4, RZ, RZ, RZ ;  /* 0x000000ffff047224 */ /* 0x000fe200078e00ff */
[----:B------:R-:W-:-:S06]  /*2680*/  UMOV UR4, URZ ;  /* 0x000000ff00047c82 */ /* 0x000fcc0008000000 */
.L_x_28:
[----:B------:R-:W-:-:S13]  /*2690*/  ISETP.NE.AND P0, PT, R9, RZ, PT ;  /* 0x000000ff0900720c */ /* 0x000fda0003f05270 */
[----:B--2---:R2:W-:Y:S01]  /*26a0*/  @!P0 STL [R8], RZ ;  /* 0x000000ff08008387 */ /* 0x0045e20000100800 */
[----:B------:R-:W-:Y:S05]  /*26b0*/  @!P0 BRA `(.L_x_20) ;  /* 0x0000000000208947 */ /* 0x000fea0003800000 */
[----:B-1----:R-:W-:-:S13]  /*26c0*/  ISETP.GE.AND P0, PT, R4, UR8, PT ;  /* 0x0000000804007c0c */ /* 0x002fda000bf06270 */
[----:B------:R-:W-:Y:S05]  /*26d0*/  @P0 BRA `(.L_x_21) ;  /* 0x0000000000140947 */ /* 0x000fea0003800000 */
[----:B------:R-:W-:-:S06]  /*26e0*/  LEA R2, R4, R1, 0x2 ;  /* 0x0000000104027211 */ /* 0x000fcc00078e10ff */
[----:B------:R-:W3:Y:S01]  /*26f0*/  LDL R2, [R2] ;  /* 0x0000000002027983 */ /* 0x000ee20000100800 */
[----:B------:R-:W-:-:S03]  /*2700*/  VIADD R4, R4, 0x1 ;  /* 0x0000000104047836 */ /* 0x000fc60000000000 */
[----:B---3--:R3:W-:Y:S01]  /*2710*/  STL [R5+-0x8], R2 ;  /* 0xfffff80205007387 */ /* 0x0087e20000100800 */
[----:B------:R-:W-:Y:S05]  /*2720*/  BRA `(.L_x_20) ;  /* 0x0000000000047947 */ /* 0x000fea0003800000 */
.L_x_21:
[----:B------:R4:W-:Y:S02]  /*2730*/  STL [R5+-0x8], RZ ;  /* 0xfffff8ff05007387 */ /* 0x0009e40000100800 */
.L_x_20:
[----:B------:R-:W-:Y:S01]  /*2740*/  UIADD3 UR5, UPT, UPT, UR4, 0x1, URZ ;  /* 0x0000000104057890 */ /* 0x000fe2000fffe0ff */
[----:B0-----:R-:W-:-:S05]  /*2750*/  IMAD.MOV.U32 R6, RZ, RZ, R7 ;  /* 0x000000ffff067224 */ /* 0x001fca00078e0007 */
[----:B------:R-:W-:-:S13]  /*2760*/  ISETP.NE.AND P0, PT, R6, UR5, PT ;  /* 0x0000000506007c0c */ /* 0x000fda000bf05270 */
[----:B------:R-:W-:Y:S05]  /*2770*/  @!P0 BRA `(.L_x_22) ;  /* 0x0000000000208947 */ /* 0x000fea0003800000 */
[----:B-1----:R-:W-:-:S13]  /*2780*/  ISETP.GE.AND P0, PT, R4, UR8, PT ;  /* 0x0000000804007c0c */ /* 0x002fda000bf06270 */
[----:B------:R0:W-:Y:S01]  /*2790*/  @P0 STL [R5+-0x4], RZ ;  /* 0xfffffcff05000387 */ /* 0x0001e20000100800 */
[----:B------:R-:W-:Y:S05]  /*27a0*/  @P0 BRA `(.L_x_23) ;  /* 0x0000000000180947 */ /* 0x000fea0003800000 */
[----:B---3--:R-:W-:-:S06]  /*27b0*/  IMAD R2, R4, 0x4, R1 ;  /* 0x0000000404027824 */ /* 0x008fcc00078e0201 */
[----:B------:R-:W3:Y:S01]  /*27c0*/  LDL R2, [R2] ;  /* 0x0000000002027983 */ /* 0x000ee20000100800 */
[----:B------:R-:W-:-:S03]  /*27d0*/  IADD3 R4, PT, PT, R4, 0x1, RZ ;  /* 0x0000000104047810 */ /* 0x000fc60007ffe0ff */
[----:B---3--:R1:W-:Y:S01]  /*27e0*/  STL [R5+-0x4], R2 ;  /* 0xfffffc0205007387 */ /* 0x0083e20000100800 */
[----:B------:R-:W-:Y:S05]  /*27f0*/  BRA `(.L_x_23) ;  /* 0x0000000000047947 */ /* 0x000fea0003800000 */
.L_x_22:
[----:B------:R0:W-:Y:S02]  /*2800*/  STL [R8], RZ ;  /* 0x000000ff08007387 */ /* 0x0001e40000100800 */
.L_x_23:
[----:B------:R-:W-:-:S06]  /*2810*/  UIADD3 UR5, UPT, UPT, UR4, 0x2, URZ ;  /* 0x0000000204057890 */ /* 0x000fcc000fffe0ff */
[----:B------:R-:W-:-:S13]  /*2820*/  ISETP.NE.AND P0, PT, R6, UR5, PT ;  /* 0x0000000506007c0c */ /* 0x000fda000bf05270 */
[----:B------:R-:W-:Y:S05]  /*2830*/  @!P0 BRA `(.L_x_24) ;  /* 0x0000000000208947 */ /* 0x000fea0003800000 */
[----:B-1----:R-:W-:-:S13]  /*2840*/  ISETP.GE.AND P0, PT, R4, UR8, PT ;  /* 0x0000000804007c0c */ /* 0x002fda000bf06270 */
[----:B------:R1:W-:Y:S01]  /*2850*/  @P0 STL [R5], RZ ;  /* 0x000000ff05000387 */ /* 0x0003e20000100800 */
[----:B------:R-:W-:Y:S05]  /*2860*/  @P0 BRA `(.L_x_25) ;  /* 0x0000000000180947 */ /* 0x000fea0003800000 */
[----:B---3--:R-:W-:-:S06]  /*2870*/  IMAD R2, R4, 0x4, R1 ;  /* 0x0000000404027824 */ /* 0x008fcc00078e0201 */
[----:B------:R-:W3:Y:S01]  /*2880*/  LDL R2, [R2] ;  /* 0x0000000002027983 */ /* 0x000ee20000100800 */
[----:B------:R-:W-:-:S03]  /*2890*/  VIADD R4, R4, 0x1 ;  /* 0x0000000104047836 */ /* 0x000fc60000000000 */
[----:B---3--:R3:W-:Y:S01]  /*28a0*/  STL [R5], R2 ;  /* 0x0000000205007387 */ /* 0x0087e20000100800 */
[----:B------:R-:W-:Y:S05]  /*28b0*/  BRA `(.L_x_25) ;  /* 0x0000000000047947 */ /* 0x000fea0003800000 */
.L_x_24:
[----:B------:R0:W-:Y:S02]  /*28c0*/  STL [R8], RZ ;  /* 0x000000ff08007387 */ /* 0x0001e40000100800 */
.L_x_25:
[----:B------:R-:W-:-:S06]  /*28d0*/  UIADD3 UR5, UPT, UPT, UR4, 0x3, URZ ;  /* 0x0000000304057890 */ /* 0x000fcc000fffe0ff */
[----:B------:R-:W-:-:S13]  /*28e0*/  ISETP.NE.AND P0, PT, R6, UR5, PT ;  /* 0x0000000506007c0c */ /* 0x000fda000bf05270 */
[----:B------:R-:W-:Y:S05]  /*28f0*/  @!P0 BRA `(.L_x_26) ;  /* 0x0000000000208947 */ /* 0x000fea0003800000 */
[----:B-1----:R-:W-:-:S13]  /*2900*/  ISETP.GE.AND P0, PT, R4, UR8, PT ;  /* 0x0000000804007c0c */ /* 0x002fda000bf06270 */
[----:B------:R1:W-:Y:S01]  /*2910*/  @P0 STL [R5+0x4], RZ ;  /* 0x000004ff05000387 */ /* 0x0003e20000100800 */
[----:B------:R-:W-:Y:S05]  /*2920*/  @P0 BRA `(.L_x_27) ;  /* 0x0000000000180947 */ /* 0x000fea0003800000 */
[----:B---3--:R-:W-:-:S06]  /*2930*/  IMAD R2, R4, 0x4, R1 ;  /* 0x0000000404027824 */ /* 0x008fcc00078e0201 */
[----:B------:R-:W3:Y:S01]  /*2940*/  LDL R2, [R2] ;  /* 0x0000000002027983 */ /* 0x000ee20000100800 */
[----:B------:R-:W-:-:S03]  /*2950*/  IADD3 R4, PT, PT, R4, 0x1, RZ ;  /* 0x0000000104047810 */ /* 0x000fc60007ffe0ff */
[----:B---3--:R3:W-:Y:S01]  /*2960*/  STL [R5+0x4], R2 ;  /* 0x0000040205007387 */ /* 0x0087e20000100800 */
[----:B------:R-:W-:Y:S05]  /*2970*/  BRA `(.L_x_27) ;  /* 0x0000000000047947 */ /* 0x000fea0003800000 */
.L_x_26:
[----:B------:R0:W-:Y:S02]  /*2980*/  STL [R8], RZ ;  /* 0x000000ff08007387 */ /* 0x0001e40000100800 */
.L_x_27:
[----:B------:R-:W-:Y:S01]  /*2990*/  UIADD3 UR4, UPT, UPT, UR4, 0x4, URZ ;  /* 0x0000000404047890 */ /* 0x000fe2000fffe0ff */
[----:B------:R-:W-:Y:S02]  /*29a0*/  VIADD R9, R9, 0x4 ;  /* 0x0000000409097836 */ /* 0x000fe40000000000 */
[----:B01-34-:R-:W-:-:S03]  /*29b0*/  VIADD R5, R5, 0x10 ;  /* 0x0000001005057836 */ /* 0x01bfc60000000000 */
[----:B------:R-:W-:-:S13]  /*29c0*/  ISETP.NE.AND P0, PT, R3, UR4, PT ;  /* 0x0000000403007c0c */ /* 0x000fda000bf05270 */
[----:B------:R-:W-:Y:S05]  /*29d0*/  @P0 BRA `(.L_x_28) ;  /* 0xfffffffc002c0947 */ /* 0x000fea000383ffff */
.L_x_19:
[----:B------:R-:W-:-:S13]  /*29e0*/  ISETP.NE.AND P0, PT, R13, RZ, PT ;  /* 0x000000ff0d00720c */ /* 0x000fda0003f05270 */
[----:B------:R-:W-:Y:S05]  /*29f0*/  @!P0 BRA `(.L_x_29) ;  /* 0x0000000000508947 */ /* 0x000fea0003800000 */
[----:B------:R-:W-:Y:S01]  /*2a00*/  IMAD.IADD R2, R3, 0x1, -R6 ;  /* 0x0000000103027824 */ /* 0x000fe200078e0a06 */
[----:B--2---:R-:W-:Y:S01]  /*2a10*/  IADD3 R5, PT, PT, -R13, RZ, RZ ;  /* 0x000000ff0d057210 */ /* 0x004fe20007ffe1ff */
[----:B------:R-:W-:Y:S01]  /*2a20*/  IMAD R6, R3, 0x4, R12 ;  /* 0x0000000403067824 */ /* 0x000fe200078e020c */
[----:B------:R-:W0:Y:S06]  /*2a30*/  LDCU UR4, c[0x0][0x3b4] ;  /* 0x00007680ff0477ac */ /* 0x000e2c0008000800 */
.L_x_32:
[----:B------:R-:W-:Y:S01]  /*2a40*/  ISETP.NE.AND P0, PT, R2, RZ, PT ;  /* 0x000000ff0200720c */ /* 0x000fe20003f05270 */
[----:B------:R-:W-:-:S05]  /*2a50*/  VIADD R5, R5, 0x1 ;  /* 0x0000000105057836 */ /* 0x000fca0000000000 */
[----:B------:R-:W-:-:S07]  /*2a60*/  ISETP.NE.AND P1, PT, R5, RZ, PT ;  /* 0x000000ff0500720c */ /* 0x000fce0003f25270 */
[----:B-1----:R-:W-:Y:S06]  /*2a70*/  @!P0 BRA `(.L_x_30) ;  /* 0x0000000000208947 */ /* 0x002fec0003800000 */
[----:B0-----:R-:W-:-:S13]  /*2a80*/  ISETP.GE.AND P0, PT, R4, UR4, PT ;  /* 0x0000000404007c0c */ /* 0x001fda000bf06270 */
[----:B------:R2:W-:Y:S01]  /*2a90*/  @P0 STL [R6], RZ ;  /* 0x000000ff06000387 */ /* 0x0005e20000100800 */
[----:B------:R-:W-:Y:S05]  /*2aa0*/  @P0 BRA `(.L_x_31) ;  /* 0x0000000000180947 */ /* 0x000fea0003800000 */
[----:B------:R-:W-:-:S06]  /*2ab0*/  IMAD R3, R4, 0x4, R1 ;  /* 0x0000000404037824 */ /* 0x000fcc00078e0201 */
[----:B------:R-:W3:Y:S01]  /*2ac0*/  LDL R3, [R3] ;  /* 0x0000000003037983 */ /* 0x000ee20000100800 */
[----:B------:R-:W-:-:S03]  /*2ad0*/  VIADD R4, R4, 0x1 ;  /* 0x0000000104047836 */ /* 0x000fc60000000000 */
[----:B---3--:R3:W-:Y:S01]  /*2ae0*/  STL [R6], R3 ;  /* 0x0000000306007387 */ /* 0x0087e20000100800 */
[----:B------:R-:W-:Y:S05]  /*2af0*/  BRA `(.L_x_31) ;  /* 0x0000000000047947 */ /* 0x000fea0003800000 */
.L_x_30:
[----:B------:R1:W-:Y:S02]  /*2b00*/  STL [R8], RZ ;  /* 0x000000ff08007387 */ /* 0x0003e40000100800 */
.L_x_31:
[----:B--23--:R-:W-:Y:S01]  /*2b10*/  IADD3 R6, PT, PT, R6, 0x4, RZ ;  /* 0x0000000406067810 */ /* 0x00cfe20007ffe0ff */
[----:B------:R-:W-:Y:S01]  /*2b20*/  VIADD R2, R2, 0x1 ;  /* 0x0000000102027836 */ /* 0x000fe20000000000 */
[----:B------:R-:W-:Y:S06]  /*2b30*/  @P1 BRA `(.L_x_32) ;  /* 0xfffffffc00c01947 */ /* 0x000fec000383ffff */
.L_x_29:
[----:B------:R-:W3:Y:S01]  /*2b40*/  LDC R21, c[0x0][0x3b0] ;  /* 0x0000ec00ff157b82 */ /* 0x000ee20000000800 */
[----:B------:R-:W-:Y:S02]  /*2b50*/  CS2R R2, SRZ ;  /* 0x0000000000027805 */ /* 0x000fe4000001ff00 */
[C---:B---3--:R-:W-:Y:S02]  /*2b60*/  ISETP.GE.U32.AND P0, PT, R21.reuse, 0x10, PT ;  /* 0x000000101500780c */ /* 0x048fe40003f06070 */
[----:B------:R-:W-:-:S04]  /*2b70*/  LOP3.LUT R24, R21, 0xf, RZ, 0xc0, !PT ;  /* 0x0000000f15187812 */ /* 0x000fc800078ec0ff */
[----:B------:R-:W-:-:S07]  /*2b80*/  ISETP.NE.AND P1, PT, R24, RZ, PT ;  /* 0x000000ff1800720c */ /* 0x000fce0003f25270 */
[----:B------:R-:W-:Y:S06]  /*2b90*/  @!P0 BRA `(.L_x_33) ;  /* 0x0000000000d48947 */ /* 0x000fec0003800000 */
[----:B0-----:R-:W0:Y:S01]  /*2ba0*/  LDCU.64 UR4, c[0x0][0x398] ;  /* 0x00007300ff0477ac */ /* 0x001e220008000a00 */
[----:B------:R-:W-:Y:S01]  /*2bb0*/  LOP3.LUT R2, R21, 0x7ffffff0, RZ, 0xc0, !PT ;  /* 0x7ffffff015027812 */ /* 0x000fe200078ec0ff */
[----:B------:R-:W-:Y:S02]  /*2bc0*/  VIADD R20, R1, 0x40 ;  /* 0x0000004001147836 */ /* 0x000fe40000000000 */
[----:B------:R-:W-:Y:S01]  /*2bd0*/  IMAD.MOV.U32 R3, RZ, RZ, RZ ;  /* 0x000000ffff037224 */ /* 0x000fe200078e00ff */
[----:B------:R-:W-:Y:S01]  /*2be0*/  IADD3 R22, PT, PT, -R2, RZ, RZ ;  /* 0x000000ff02167210 */ /* 0x000fe20007ffe1ff */
[----:B0-----:R-:W-:-:S04]  /*2bf0*/  UIADD3 UR4, UP0, UPT, UR4, 0x20, URZ ;  /* 0x0000002004047890 */ /* 0x001fc8000ff1e0ff */
[----:B------:R-:W-:Y:S02]  /*2c00*/  UIADD3.X UR5, UPT, UPT, URZ, UR5, URZ, UP0, !UPT ;  /* 0x00000005ff057290 */ /* 0x000fe400087fe4ff */
[----:B------:R-:W-:-:S04]  /*2c10*/  IMAD.U32 R4, RZ, RZ, UR4 ;  /* 0x00000004ff047e24 */ /* 0x000fc8000f8e00ff */
[----:B--2---:R-:W-:-:S07]  /*2c20*/  IMAD.U32 R5, RZ, RZ, UR5 ;  /* 0x00000005ff057e24 */ /* 0x004fce000f8e00ff */
.L_x_34:
[----:B------:R-:W-:Y:S01]  /*2c30*/  IMAD.MOV.U32 R14, RZ, RZ, R4 ;  /* 0x000000ffff0e7224 */ /* 0x000fe200078e0004 */
[----:B------:R-:W-:Y:S01]  /*2c40*/  MOV R15, R5 ;  /* 0x00000005000f7202 */ /* 0x000fe20000000f00 */
[----:B-1----:R-:W2:Y:S04]  /*2c50*/  LDL.128 R8, [R20+-0x10] ;  /* 0xfffff00014087983 */ /* 0x002ea80000100c00 */
[----:B------:R-:W3:Y:S04]  /*2c60*/  LDL.128 R4, [R20+-0x20] ;  /* 0xffffe00014047983 */ /* 0x000ee80000100c00 */
[----:B------:R-:W3:Y:S04]  /*2c70*/  LDG.E R16, desc[UR6][R14.64+-0x20] ;  /* 0xffffe0060e107981 */ /* 0x000ee8000c1e1900 */
[----:B------:R-:W4:Y:S04]  /*2c80*/  LDG.E R17, desc[UR6][R14.64+-0x1c] ;  /* 0xffffe4060e117981 */ /* 0x000f28000c1e1900 */
[----:B------:R-:W5:Y:S04]  /*2c90*/  LDG.E R18, desc[UR6][R14.64+-0x18] ;  /* 0xffffe8060e127981 */ /* 0x000f68000c1e1900 */
[----:B------:R-:W2:Y:S04]  /*2ca0*/  LDG.E R28, desc[UR6][R14.64+-0x14] ;  /* 0xffffec060e1c7981 */ /* 0x000ea8000c1e1900 */
[----:B------:R-:W2:Y:S04]  /*2cb0*/  LDG.E R25, desc[UR6][R14.64+-0x10] ;  /* 0xfffff0060e197981 */ /* 0x000ea8000c1e1900 */
[----:B------:R-:W2:Y:S04]  /*2cc0*/  LDG.E R26, desc[UR6][R14.64+-0xc] ;  /* 0xfffff4060e1a7981 */ /* 0x000ea8000c1e1900 */
[----:B------:R-:W2:Y:S01]  /*2cd0*/  LDG.E R23, desc[UR6][R14.64+-0x8] ;  /* 0xfffff8060e177981 */ /* 0x000ea2000c1e1900 */
[----:B---3--:R-:W-:-:S03]  /*2ce0*/  IMAD R16, R4, R16, R3 ;  /* 0x0000001004107224 */ /* 0x008fc600078e0203 */
[----:B------:R-:W3:Y:S01]  /*2cf0*/  LDG.E R4, desc[UR6][R14.64+-0x4] ;  /* 0xfffffc060e047981 */ /* 0x000ee2000c1e1900 */
[----:B----4-:R-:W-:-:S03]  /*2d00*/  IMAD R5, R5, R17, R16 ;  /* 0x0000001105057224 */ /* 0x010fc600078e0210 */
[----:B------:R-:W4:Y:S01]  /*2d10*/  LDG.E R3, desc[UR6][R14.64] ;  /* 0x000000060e037981 */ /* 0x000f22000c1e1900 */
[----:B-----5:R-:W-:-:S03]  /*2d20*/  IMAD R5, R6, R18, R5 ;  /* 0x0000001206057224 */ /* 0x020fc600078e0205 */
[----:B------:R-:W4:Y:S01]  /*2d30*/  LDL.128 R16, [R20] ;  /* 0x0000000014107983 */ /* 0x000f220000100c00 */
[----:B--2---:R-:W-:-:S04]  /*2d40*/  IMAD R5, R7, R28, R5 ;  /* 0x0000001c07057224 */ /* 0x004fc800078e0205 */
[----:B------:R-:W-:Y:S02]  /*2d50*/  IMAD R5, R8, R25, R5 ;  /* 0x0000001908057224 */ /* 0x000fe400078e0205 */
[----:B------:R-:W2:Y:S02]  /*2d60*/  LDG.E R8, desc[UR6][R14.64+0x4] ;  /* 0x000004060e087981 */ /* 0x000ea4000c1e1900 */
[----:B------:R-:W-:Y:S02]  /*2d70*/  IMAD R5, R9, R26, R5 ;  /* 0x0000001a09057224 */ /* 0x000fe400078e0205 */
[----:B------:R-:W5:Y:S02]  /*2d80*/  LDG.E R9, desc[UR6][R14.64+0x8] ;  /* 0x000008060e097981 */ /* 0x000f64000c1e1900 */
[----:B------:R-:W-:Y:S02]  /*2d90*/  IMAD R5, R10, R23, R5 ;  /* 0x000000170a057224 */ /* 0x000fe400078e0205 */
[----:B------:R-:W5:Y:S04]  /*2da0*/  LDG.E R10, desc[UR6][R14.64+0xc] ;  /* 0x00000c060e0a7981 */ /* 0x000f68000c1e1900 */
[----:B------:R-:W5:Y:S04]  /*2db0*/  LDG.E R23, desc[UR6][R14.64+0x10] ;  /* 0x000010060e177981 */ /* 0x000f68000c1e1900 */
[----:B------:R-:W5:Y:S01]  /*2dc0*/  LDG.E R26, desc[UR6][R14.64+0x14] ;  /* 0x000014060e1a7981 */ /* 0x000f62000c1e1900 */
[----:B---3--:R-:W-:-:S03]  /*2dd0*/  IMAD R25, R11, R4, R5 ;  /* 0x000000040b197224 */ /* 0x008fc600078e0205 */
[----:B------:R0:W3:Y:S04]  /*2de0*/  LDL.128 R4, [R20+0x10] ;  /* 0x0000100014047983 */ /* 0x0000e80000100c00 */
[----:B------:R-:W3:Y:S01]  /*2df0*/  LDG.E R11, desc[UR6][R14.64+0x18] ;  /* 0x000018060e0b7981 */ /* 0x000ee2000c1e1900 */
[----:B----4-:R-:W-:-:S03]  /*2e00*/  IMAD R3, R16, R3, R25 ;  /* 0x0000000310037224 */ /* 0x010fc600078e0219 */
[----:B------:R-:W4:Y:S01]  /*2e10*/  LDG.E R16, desc[UR6][R14.64+0x1c] ;  /* 0x00001c060e107981 */ /* 0x000f22000c1e1900 */
[----:B------:R-:W-:Y:S02]  /*2e20*/  VIADD R22, R22, 0x10 ;  /* 0x0000001016167836 */ /* 0x000fe40000000000 */
[----:B--2---:R-:W-:-:S04]  /*2e30*/  IMAD R3, R17, R8, R3 ;  /* 0x0000000811037224 */ /* 0x004fc800078e0203 */
[----:B-----5:R-:W-:Y:S01]  /*2e40*/  IMAD R3, R18, R9, R3 ;  /* 0x0000000912037224 */ /* 0x020fe200078e0203 */
[----:B------:R-:W-:-:S03]  /*2e50*/  ISETP.NE.AND P0, PT, R22, RZ, PT ;  /* 0x000000ff1600720c */ /* 0x000fc60003f05270 */
[----:B------:R-:W-:Y:S02]  /*2e60*/  IMAD R3, R19, R10, R3 ;  /* 0x0000000a13037224 */ /* 0x000fe400078e0203 */
[----:B0-----:R-:W-:Y:S02]  /*2e70*/  VIADD R20, R20, 0x40 ;  /* 0x0000004014147836 */ /* 0x001fe40000000000 */
[----:B---3--:R-:W-:Y:S01]  /*2e80*/  IMAD R3, R4, R23, R3 ;  /* 0x0000001704037224 */ /* 0x008fe200078e0203 */
[----:B------:R-:W-:-:S03]  /*2e90*/  IADD3 R4, P2, PT, R14, 0x40, RZ ;  /* 0x000000400e047810 */ /* 0x000fc60007f5e0ff */
[----:B------:R-:W-:-:S04]  /*2ea0*/  IMAD R3, R5, R26, R3 ;  /* 0x0000001a05037224 */ /* 0x000fc800078e0203 */
[----:B------:R-:W-:Y:S02]  /*2eb0*/  IMAD R3, R6, R11, R3 ;  /* 0x0000000b06037224 */ /* 0x000fe400078e0203 */
[----:B------:R-:W-:Y:S02]  /*2ec0*/  IMAD.X R5, RZ, RZ, R15, P2 ;  /* 0x000000ffff057224 */ /* 0x000fe400010e060f */
[----:B----4-:R-:W-:Y:S01]  /*2ed0*/  IMAD R3, R7, R16, R3 ;  /* 0x0000001007037224 */ /* 0x010fe200078e0203 */
[----:B------:R-:W-:Y:S06]  /*2ee0*/  @P0 BRA `(.L_x_34) ;  /* 0xfffffffc00500947 */ /* 0x000fec000383ffff */
.L_x_33:
[----:B------:R-:W-:Y:S05]  /*2ef0*/  @!P1 BRA `(.L_x_18) ;  /* 0x0000000000ec9947 */ /* 0x000fea0003800000 */
[----:B------:R-:W-:Y:S02]  /*2f00*/  ISETP.GE.U32.AND P0, PT, R24, 0x8, PT ;  /* 0x000000081800780c */ /* 0x000fe40003f06070 */
[----:B------:R-:W-:-:S04]  /*2f10*/  LOP3.LUT R21, R21, 0x7, RZ, 0xc0, !PT ;  /* 0x0000000715157812 */ /* 0x000fc800078ec0ff */
[----:B------:R-:W-:-:S07]  /*2f20*/  ISETP.NE.AND P1, PT, R21, RZ, PT ;  /* 0x000000ff1500720c */ /* 0x000fce0003f25270 */
[----:B------:R-:W-:Y:S06]  /*2f30*/  @!P0 BRA `(.L_x_35) ;  /* 0x0000000000588947 */ /* 0x000fec0003800000 */
[----:B------:R-:W3:Y:S01]  /*2f40*/  LDC.64 R14, c[0x0][0x398] ;  /* 0x0000e600ff0e7b82 */ /* 0x000ee20000000a00 */
[----:B------:R-:W-:-:S05]  /*2f50*/  LEA R25, R2, R1, 0x2 ;  /* 0x0000000102197211 */ /* 0x000fca00078e10ff */
[----:B--2---:R-:W2:Y:S04]  /*2f60*/  LDL.128 R4, [R25+0x20] ;  /* 0x0000200019047983 */ /* 0x004ea80000100c00 */
[----:B-1----:R-:W4:Y:S01]  /*2f70*/  LDL.128 R8, [R25+0x30] ;  /* 0x0000300019087983 */ /* 0x002f220000100c00 */
[----:B---3--:R-:W-:-:S05]  /*2f80*/  IMAD.WIDE.U32 R14, R2, 0x4, R14 ;  /* 0x00000004020e7825 */ /* 0x008fca00078e000e */
[----:B------:R-:W2:Y:S04]  /*2f90*/  LDG.E R16, desc[UR6][R14.64] ;  /* 0x000000060e107981 */ /* 0x000ea8000c1e1900 */
[----:B------:R-:W3:Y:S04]  /*2fa0*/  LDG.E R18, desc[UR6][R14.64+0x4] ;  /* 0x000004060e127981 */ /* 0x000ee8000c1e1900 */
[----:B------:R-:W5:Y:S04]  /*2fb0*/  LDG.E R19, desc[UR6][R14.64+0x8] ;  /* 0x000008060e137981 */ /* 0x000f68000c1e1900 */
[----:B------:R-:W4:Y:S04]  /*2fc0*/  LDG.E R20, desc[UR6][R14.64+0xc] ;  /* 0x00000c060e147981 */ /* 0x000f28000c1e1900 */
[----:B------:R-:W4:Y:S04]  /*2fd0*/  LDG.E R22, desc[UR6][R14.64+0x10] ;  /* 0x000010060e167981 */ /* 0x000f28000c1e1900 */
[----:B------:R-:W4:Y:S04]  /*2fe0*/  LDG.E R23, desc[UR6][R14.64+0x14] ;  /* 0x000014060e177981 */ /* 0x000f28000c1e1900 */
[----:B------:R-:W4:Y:S04]  /*2ff0*/  LDG.E R17, desc[UR6][R14.64+0x18] ;  /* 0x000018060e117981 */ /* 0x000f28000c1e1900 */
[----:B------:R-:W4:Y:S01]  /*3000*/  LDG.E R24, desc[UR6][R14.64+0x1c] ;  /* 0x00001c060e187981 */ /* 0x000f22000c1e1900 */
[----:B------:R-:W-:-:S02]  /*3010*/  VIADD R2, R2, 0x8 ;  /* 0x0000000802027836 */ /* 0x000fc40000000000 */
[----:B--2---:R-:W-:-:S04]  /*3020*/  IMAD R4, R4, R16, R3 ;  /* 0x0000001004047224 */ /* 0x004fc800078e0203 */
[----:B---3--:R-:W-:-:S04]  /*3030*/  IMAD R5, R18, R5, R4 ;  /* 0x0000000512057224 */ /* 0x008fc800078e0204 */
[----:B-----5:R-:W-:-:S04]  /*3040*/  IMAD R6, R19, R6, R5 ;  /* 0x0000000613067224 */ /* 0x020fc800078e0205 */
[----:B----4-:R-:W-:-:S04]  /*3050*/  IMAD R7, R20, R7, R6 ;  /* 0x0000000714077224 */ /* 0x010fc800078e0206 */
[----:B------:R-:W-:-:S04]  /*3060*/  IMAD R8, R8, R22, R7 ;  /* 0x0000001608087224 */ /* 0x000fc800078e0207 */
[----:B------:R-:W-:-:S04]  /*3070*/  IMAD R8, R23, R9, R8 ;  /* 0x0000000917087224 */ /* 0x000fc800078e0208 */
[----:B------:R-:W-:-:S04]  /*3080*/  IMAD R8, R17, R10, R8 ;  /* 0x0000000a11087224 */ /* 0x000fc800078e0208 */
[----:B------:R-:W-:-:S07]  /*3090*/  IMAD R3, R24, R11, R8 ;  /* 0x0000000b18037224 */ /* 0x000fce00078e0208 */
.L_x_35:
[----:B------:R-:W-:Y:S05]  /*30a0*/  @!P1 BRA `(.L_x_18) ;  /* 0x0000000000809947 */ /* 0x000fea0003800000 */
[----:B------:R-:W-:Y:S02]  /*30b0*/  ISETP.GE.U32.AND P0, PT, R21, 0x4, PT ;  /* 0x000000041500780c */ /* 0x000fe40003f06070 */
[----:B------:R-:W-:-:S11]  /*30c0*/  ISETP.NE.AND P1, PT, R13, RZ, PT ;  /* 0x000000ff0d00720c */ /* 0x000fd60003f25270 */
[----:B------:R-:W-:Y:S05]  /*30d0*/  @!P0 BRA `(.L_x_36) ;  /* 0x0000000000348947 */ /* 0x000fea0003800000 */
[----:B--2---:R-:W1:Y:S02]  /*30e0*/  LDC.64 R4, c[0x0][0x398] ;  /* 0x0000e600ff047b82 */ /* 0x004e640000000a00 */
[----:B-1----:R-:W-:-:S04]  /*30f0*/  IMAD.WIDE.U32 R8, R2, 0x4, R4 ;  /* 0x0000000402087825 */ /* 0x002fc800078e0004 */
[C---:B------:R-:W-:Y:S01]  /*3100*/  IMAD R4, R2.reuse, 0x4, R1 ;  /* 0x0000000402047824 */ /* 0x040fe200078e0201 */
[----:B------:R-:W2:Y:S04]  /*3110*/  LDG.E R10, desc[UR6][R8.64] ;  /* 0x00000006080a7981 */ /* 0x000ea8000c1e1900 */
[----:B------:R-:W3:Y:S04]  /*3120*/  LDG.E R11, desc[UR6][R8.64+0x4] ;  /* 0x00000406080b7981 */ /* 0x000ee8000c1e1900 */
[----:B------:R-:W2:Y:S04]  /*3130*/  LDL.128 R4, [R4+0x20] ;  /* 0x0000200004047983 */ /* 0x000ea80000100c00 */
[----:B------:R-:W4:Y:S04]  /*3140*/  LDG.E R14, desc[UR6][R8.64+0x8] ;  /* 0x00000806080e7981 */ /* 0x000f28000c1e1900 */
[----:B------:R-:W5:Y:S01]  /*3150*/  LDG.E R15, desc[UR6][R8.64+0xc] ;  /* 0x00000c06080f7981 */ /* 0x000f62000c1e1900 */
[----:B------:R-:W-:-:S02]  /*3160*/  VIADD R2, R2, 0x4 ;  /* 0x0000000402027836 */ /* 0x000fc40000000000 */
[----:B--2---:R-:W-:-:S04]  /*3170*/  IMAD R10, R4, R10, R3 ;  /* 0x0000000a040a7224 */ /* 0x004fc800078e0203 */
[----:B---3--:R-:W-:-:S04]  /*3180*/  IMAD R5, R11, R5, R10 ;  /* 0x000000050b057224 */ /* 0x008fc800078e020a */
[----:B----4-:R-:W-:-:S04]  /*3190*/  IMAD R6, R14, R6, R5 ;  /* 0x000000060e067224 */ /* 0x010fc800078e0205 */
[----:B-----5:R-:W-:-:S07]  /*31a0*/  IMAD R3, R15, R7, R6 ;  /* 0x000000070f037224 */ /* 0x020fce00078e0206 */
.L_x_36:
[----:B------:R-:W-:Y:S05]  /*31b0*/  @!P1 BRA `(.L_x_18) ;  /* 0x00000000003c9947 */ /* 0x000fea0003800000 */
[----:B--2---:R-:W2:Y:S01]  /*31c0*/  LDC.64 R4, c[0x0][0x398] ;  /* 0x0000e600ff047b82 */ /* 0x004ea20000000a00 */
[C---:B------:R-:W-:Y:S02]  /*31d0*/  IMAD R12, R2.reuse, 0x4, R12 ;  /* 0x00000004020c7824 */ /* 0x040fe400078e020c */
[----:B------:R-:W-:Y:S02]  /*31e0*/  IMAD.MOV R13, RZ, RZ, -R13 ;  /* 0x000000ffff0d7224 */ /* 0x000fe400078e0a0d */
[----:B--2---:R-:W-:-:S03]  /*31f0*/  IMAD.WIDE.U32 R4, R2, 0x4, R4 ;  /* 0x0000000402047825 */ /* 0x004fc600078e0004 */
[----:B------:R-:W-:-:S07]  /*3200*/  MOV R6, R4 ;  /* 0x0000000400067202 */ /* 0x000fce0000000f00 */
.L_x_37:
[----:B------:R-:W-:Y:S01]  /*3210*/  IMAD.MOV.U32 R4, RZ, RZ, R6 ;  /* 0x000000ffff047224 */ /* 0x000fe200078e0006 */
[----:B------:R2:W3:Y:S05]  /*3220*/  LDL R2, [R12] ;  /* 0x000000000c027983 */ /* 0x0004ea0000100800 */
[----:B------:R4:W3:Y:S01]  /*3230*/  LDG.E R4, desc[UR6][R4.64] ;  /* 0x0000000604047981 */ /* 0x0008e2000c1e1900 */
[----:B------:R-:W-:Y:S02]  /*3240*/  IADD3 R13, PT, PT, R13, 0x1, RZ ;  /* 0x000000010d0d7810 */ /* 0x000fe40007ffe0ff */
[----:B------:R-:W-:Y:S01]  /*3250*/  IADD3 R6, P1, PT, R6, 0x4, RZ ;  /* 0x0000000406067810 */ /* 0x000fe20007f3e0ff */
[----:B--2---:R-:W-:Y:S01]  /*3260*/  VIADD R12, R12, 0x4 ;  /* 0x000000040c0c7836 */ /* 0x004fe20000000000 */
[----:B------:R-:W-:-:S03]  /*3270*/  ISETP.NE.AND P0, PT, R13, RZ, PT ;  /* 0x000000ff0d00720c */ /* 0x000fc60003f05270 */
[----:B----4-:R-:W-:Y:S02]  /*3280*/  IMAD.X R5, RZ, RZ, R5, P1 ;  /* 0x000000ffff057224 */ /* 0x010fe400008e0605 */
[----:B---3--:R-:W-:-:S08]  /*3290*/  IMAD R3, R2, R4, R3 ;  /* 0x0000000402037224 */ /* 0x008fd000078e0203 */
[----:B------:R-:W-:Y:S05]  /*32a0*/  @P0 BRA `(.L_x_37) ;  /* 0xfffffffc00d80947 */ /* 0x000fea000383ffff */
.L_x_18:
[----:B-1-3--:R-:W1:Y:S08]  /*32b0*/  LDC R9, c[0x0][0x3b8] ;  /* 0x0000ee00ff097b82 */ /* 0x00ae700000000800 */
[----:B--2---:R-:W1:Y:S08]  /*32c0*/  LDC.64 R4, c[0x0][0x390] ;  /* 0x0000e400ff047b82 */ /* 0x004e700000000a00 */
[----:B----4-:R-:W2:Y:S01]  /*32d0*/  LDC.64 R10, c[0x0][0x398] ;  /* 0x0000e600ff0a7b82 */ /* 0x010ea20000000a00 */
[----:B-1----:R-:W-:-:S05]  /*32e0*/  IMAD.WIDE R4, R9, 0x4, R4 ;  /* 0x0000000409047825 */ /* 0x002fca00078e0204 */
[----:B------:R-:W3:Y:S01]  /*32f0*/  LDG.E R2, desc[UR6][R4.64] ;  /* 0x0000000604027981 */ /* 0x000ee2000c1e1900 */
[----:B------:R-:W-:Y:S01]  /*3300*/  MOV R7, RZ ;  /* 0x000000ff00077202 */ /* 0x000fe20000000f00 */
[----:B--2---:R-:W-:Y:S01]  /*3310*/  IMAD.WIDE R10, R9, 0x4, R10 ;  /* 0x00000004090a7825 */ /* 0x004fe200078e020a */
[----:B---3--:R-:W-:-:S13]  /*3320*/  ISETP.GE.AND P0, PT, R2, 0x1, PT ;  /* 0x000000010200780c */ /* 0x008fda0003f06270 */
[----:B------:R-:W-:Y:S05]  /*3330*/  @!P0 BRA `(.L_x_38) ;  /* 0x0000000c00448947 */ /* 0x000fea0003800000 */
[----:B------:R1:W5:Y:S01]  /*3340*/  LDG.E R4, desc[UR6][R10.64] ;  /* 0x000000060a047981 */ /* 0x000362000c1e1900 */
[C---:B------:R-:W-:Y:S01]  /*3350*/  ISETP.GE.U32.AND P0, PT, R2.reuse, 0x8, PT ;  /* 0x000000080200780c */ /* 0x040fe20003f06070 */
[----:B------:R-:W-:Y:S01]  /*3360*/  HFMA2 R8, -RZ, RZ, 0, 0 ;  /* 0x00000000ff087431 */ /* 0x000fe200000001ff */
[----:B------:R-:W-:Y:S01]  /*3370*/  LOP3.LUT R5, R2, 0x7, RZ, 0xc0, !PT ;  /* 0x0000000702057812 */ /* 0x000fe200078ec0ff */
[----:B------:R-:W-:Y:S02]  /*3380*/  IMAD.MOV.U32 R6, RZ, RZ, 0x7f800000 ;  /* 0x7f800000ff067424 */ /* 0x000fe400078e00ff */
[----:B------:R-:W-:Y:S01]  /*3390*/  IMAD.MOV.U32 R7, RZ, RZ, RZ ;  /* 0x000000ffff077224 */ /* 0x000fe200078e00ff */
[----:B------:R-:W-:-:S07]  /*33a0*/  ISETP.NE.AND P6, PT, R5, RZ, PT ;  /* 0x000000ff0500720c */ /* 0x000fce0003fc5270 */
[----:B-1----:R-:W-:Y:S06]  /*33b0*/  @!P0 BRA `(.L_x_39) ;  /* 0x0000000400bc8947 */ /* 0x002fec0003800000 */
[----:B------:R-:W-:Y:S01]  /*33c0*/  LOP3.LUT R7, R2, 0x7ffffff8, RZ, 0xc0, !PT ;  /* 0x7ffffff802077812 */ /* 0x000fe200078ec0ff */
[C-C-:B-----5:R-:W-:Y:S01]  /*33d0*/  IMAD.IADD R10, R4.reuse, 0x1, R3.reuse ;  /* 0x00000001040a7824 */ /* 0x160fe200078e0203 */
[C---:B------:R-:W-:Y:S01]  /*33e0*/  LEA R13, R4.reuse, R3, 0x2 ;  /* 0x00000003040d7211 */ /* 0x040fe200078e10ff */
[C-C-:B------:R-:W-:Y:S01]  /*33f0*/  IMAD R9, R4.reuse, 0x2, R3.reuse ;  /* 0x0000000204097824 */ /* 0x140fe200078e0203 */
[----:B------:R-:W-:Y:S01]  /*3400*/  MOV R27, 0x3 ;  /* 0x00000003001b7802 */ /* 0x000fe20000000f00 */
[C-C-:B------:R-:W-:Y:S01]  /*3410*/  IMAD R11, R4.reuse, 0x3, R3.reuse ;  /* 0x00000003040b7824 */ /* 0x140fe200078e0203 */
[----:B0-----:R-:W0:Y:S01]  /*3420*/  LDCU UR4, c[0x0][0x3c0] ;  /* 0x00007800ff0477ac */ /* 0x001e220008000800 */
[C-C-:B------:R-:W-:Y:S02]  /*3430*/  IMAD R21, R4.reuse, 0x5, R3.reuse ;  /* 0x0000000504157824 */ /* 0x140fe400078e0203 */
[C-C-:B------:R-:W-:Y:S02]  /*3440*/  IMAD R23, R4.reuse, 0x6, R3.reuse ;  /* 0x0000000604177824 */ /* 0x140fe400078e0203 */
[----:B------:R-:W-:-:S02]  /*3450*/  IMAD R25, R4, 0x7, R3 ;  /* 0x0000000704197824 */ /* 0x000fc400078e0203 */
[----:B------:R-:W-:Y:S02]  /*3460*/  IMAD.MOV.U32 R6, RZ, RZ, 0x7f800000 ;  /* 0x7f800000ff067424 */ /* 0x000fe400078e00ff */
[----:B------:R-:W-:Y:S02]  /*3470*/  IMAD.MOV.U32 R8, RZ, RZ, RZ ;  /* 0x000000ffff087224 */ /* 0x000fe400078e00ff */
[----:B------:R-:W-:Y:S02]  /*3480*/  IMAD.MOV.U32 R12, RZ, RZ, R3 ;  /* 0x000000ffff0c7224 */ /* 0x000fe400078e0003 */
[----:B------:R-:W-:-:S07]  /*3490*/  IMAD.MOV R20, RZ, RZ, -R7 ;  /* 0x000000ffff147224 */ /* 0x000fce00078e0a07 */
.L_x_40:
[----:B0-----:R-:W-:Y:S02]  /*34a0*/  ISETP.GE.AND P2, PT, R12, UR4, PT ;  /* 0x000000040c007c0c */ /* 0x001fe4000bf46270 */
[----:B------:R-:W-:Y:S02]  /*34b0*/  IADD3 R29, PT, PT, R4, R12, RZ ;  /* 0x0000000c041d7210 */ /* 0x000fe40007ffe0ff */
[----:B------:R-:W-:Y:S02]  /*34c0*/  ISETP.LT.OR P2, PT, R12, RZ, P2 ;  /* 0x000000ff0c00720c */ /* 0x000fe40001741670 */
[----:B------:R-:W-:-:S04]  /*34d0*/  ISETP.GE.AND P0, PT, R29, UR4, PT ;  /* 0x000000041d007c0c */ /* 0x000fc8000bf06270 */
[----:B------:R-:W-:Y:S01]  /*34e0*/  ISETP.LT.OR P0, PT, R29, RZ, P0 ;  /* 0x000000ff1d00720c */ /* 0x000fe20000701670 */
[----:B------:R-:W-:-:S05]  /*34f0*/  IMAD.IADD R29, R4, 0x1, R29 ;  /* 0x00000001041d7824 */ /* 0x000fca00078e021d */
[C---:B------:R-:W-:Y:S01]  /*3500*/  ISETP.GE.AND P5, PT, R29.reuse, UR4, PT ;  /* 0x000000041d007c0c */ /* 0x040fe2000bfa6270 */
[----:B------:R-:W0:Y:S03]  /*3510*/  @!P2 LDC.64 R14, c[0x0][0x380] ;  /* 0x0000e000ff0eab82 */ /* 0x000e260000000a00 */
[----:B------:R-:W-:-:S05]  /*3520*/  ISETP.LT.OR P5, PT, R29, RZ, P5 ;  /* 0x000000ff1d00720c */ /* 0x000fca0002fa1670 */
[----:B------:R-:W1:Y:S01]  /*3530*/  @!P0 LDC.64 R16, c[0x0][0x380] ;  /* 0x0000e000ff108b82 */ /* 0x000e620000000a00 */
[----:B0-----:R-:W-:-:S07]  /*3540*/  @!P2 IMAD.WIDE.U32 R18, R12, 0x4, R14 ;  /* 0x000000040c12a825 */ /* 0x001fce00078e000e */
[----:B------:R-:W0:Y:S01]  /*3550*/  @!P5 LDC.64 R14, c[0x0][0x380] ;  /* 0x0000e000ff0edb82 */ /* 0x000e220000000a00 */
[----:B------:R-:W2:Y:S01]  /*3560*/  @!P2 LDG.E R19, desc[UR6][R18.64] ;  /* 0x000000061213a981 */ /* 0x000ea2000c1e1900 */
[----:B-1----:R-:W-:-:S06]  /*3570*/  @!P0 IMAD.WIDE.U32 R16, R10, 0x4, R16 ;  /* 0x000000040a108825 */ /* 0x002fcc00078e0010 */
[----:B------:R-:W3:Y:S01]  /*3580*/  @!P0 LDG.E R17, desc[UR6][R16.64] ;  /* 0x0000000610118981 */ /* 0x000ee2000c1e1900 */
[----:B0-----:R-:W-:-:S05]  /*3590*/  @!P5 IMAD.WIDE.U32 R14, R9, 0x4, R14 ;  /* 0x00000004090ed825 */ /* 0x001fca00078e000e */
[----:B------:R0:W4:Y:S01]  /*35a0*/  @!P5 LDG.E R22, desc[UR6][R14.64] ;  /* 0x000000060e16d981 */ /* 0x000122000c1e1900 */
[----:B------:R-:W-:-:S05]  /*35b0*/  IMAD.IADD R29, R4, 0x1, R29 ;  /* 0x00000001041d7824 */ /* 0x000fca00078e021d */
[----:B------:R-:W-:-:S04]  /*35c0*/  ISETP.GE.AND P4, PT, R29, UR4, PT ;  /* 0x000000041d007c0c */ /* 0x000fc8000bf86270 */
[----:B------:R-:W-:Y:S01]  /*35d0*/  ISETP.LT.OR P4, PT, R29, RZ, P4 ;  /* 0x000000ff1d00720c */ /* 0x000fe20002781670 */
[----:B------:R-:W-:-:S12]  /*35e0*/  IMAD.IADD R29, R4, 0x1, R29 ;  /* 0x00000001041d7824 */ /* 0x000fd800078e021d */
[----:B0-----:R-:W0:Y:S01]  /*35f0*/  @!P4 LDC.64 R14, c[0x0][0x380] ;  /* 0x0000e000ff0ecb82 */ /* 0x001e220000000a00 */
[CC--:B--2---:R-:W-:Y:S02]  /*3600*/  @!P2 FSETP.GEU.AND P3, PT, R19.reuse, R6.reuse, PT ;  /* 0x000000061300a20b */ /* 0x0c4fe40003f6e000 */
[CC--:B------:R-:W-:Y:S02]  /*3610*/  FSETP.GEU.OR P1, PT, R19.reuse, R6.reuse, P2 ;  /* 0x000000061300720b */ /* 0x0c0fe4000172e400 */
[----:B------:R-:W-:-:S04]  /*3620*/  @!P2 FSEL R24, R19, R6, !P3 ;  /* 0x000000061318a208 */ /* 0x000fc80005800000 */
[----:B------:R-:W-:Y:S02]  /*3630*/  @!P2 MOV R6, R24 ;  /* 0x000000180006a202 */ /* 0x000fe40000000f00 */
[----:B------:R-:W-:Y:S02]  /*3640*/  ISETP.GE.AND P2, PT, R29, UR4, PT ;  /* 0x000000041d007c0c */ /* 0x000fe4000bf46270 */
[----:B---3--:R-:W-:-:S03]  /*3650*/  @!P0 FSETP.GEU.AND P3, PT, R17, R6, PT ;  /* 0x000000061100820b */ /* 0x008fc60003f6e000 */
[----:B------:R-:W-:Y:S01]  /*3660*/  @!P1 VIADD R8, R27, 0xfffffffd ;  /* 0xfffffffd1b089836 */ /* 0x000fe20000000000 */
[----:B------:R-:W-:Y:S02]  /*3670*/  PLOP3.LUT P1, PT, PT, PT, PT, 0x80, 0x8 ;  /* 0x000000000008781c */ /* 0x000fe40003f2f070 */
[----:B------:R-:W-:Y:S02]  /*3680*/  @!P0 PLOP3.LUT P1, PT, P3, PT, PT, 0x80, 0x8 ;  /* 0x000000000008881c */ /* 0x000fe40001f2f070 */
[----:B------:R-:W-:Y:S02]  /*3690*/  @!P0 FSEL R6, R17, R6, !P3 ;  /* 0x0000000611068208 */ /* 0x000fe40005800000 */
[----:B------:R-:W-:Y:S02]  /*36a0*/  ISETP.LT.OR P3, PT, R29, RZ, P2 ;  /* 0x000000ff1d00720c */ /* 0x000fe40001761670 */
[----:B------:R-:W-:Y:S02]  /*36b0*/  IADD3 R29, PT, PT, R4, R29, RZ ;  /* 0x0000001d041d7210 */ /* 0x000fe40007ffe0ff */
[----:B------:R-:W-:-:S02]  /*36c0*/  PLOP3.LUT P0, PT, PT, PT, PT, 0x80, 0x8 ;  /* 0x000000000008781c */ /* 0x000fc40003f0f070 */
[----:B------:R-:W-:-:S03]  /*36d0*/  ISETP.GE.AND P2, PT, R29, UR4, PT ;  /* 0x000000041d007c0c */ /* 0x000fc6000bf46270 */
[----:B------:R-:W-:Y:S01]  /*36e0*/  @!P1 VIADD R8, R27, 0xfffffffe ;  /* 0xfffffffe1b089836 */ /* 0x000fe20000000000 */
[----:B------:R-:W-:Y:S01]  /*36f0*/  ISETP.LT.OR P2, PT, R29, RZ, P2 ;  /* 0x000000ff1d00720c */ /* 0x000fe20001741670 */
[----:B------:R-:W-:Y:S01]  /*3700*/  IMAD.IADD R29, R4, 0x1, R29 ;  /* 0x00000001041d7824 */ /* 0x000fe200078e021d */
[CC--:B----4-:R-:W-:Y:S01]  /*3710*/  @!P5 FSETP.GEU.AND P1, PT, R22.reuse, R6.reuse, PT ;  /* 0x000000061600d20b */ /* 0x0d0fe20003f2e000 */
[----:B------:R-:W1:Y:S03]  /*3720*/  @!P3 LDC.64 R18, c[0x0][0x380] ;  /* 0x0000e000ff12bb82 */ /* 0x000e660000000a00 */
[----:B------:R-:W-:Y:S02]  /*3730*/  @!P5 FSEL R6, R22, R6, !P1 ;  /* 0x000000061606d208 */ /* 0x000fe40004800000 */
[----:B------:R-:W-:Y:S02]  /*3740*/  @!P5 PLOP3.LUT P0, PT, P1, PT, PT, 0x80, 0x8 ;  /* 0x000000000008d81c */ /* 0x000fe40000f0f070 */
[----:B------:R-:W-:-:S02]  /*3750*/  ISETP.GE.AND P1, PT, R29, UR4, PT ;  /* 0x000000041d007c0c */ /* 0x000fc4000bf26270 */
[----:B------:R-:W-:Y:S01]  /*3760*/  IADD3 R22, PT, PT, R4, R29, RZ ;  /* 0x0000001d04167210 */ /* 0x000fe20007ffe0ff */
[----:B------:R-:W2:Y:S01]  /*3770*/  @!P2 LDC.64 R16, c[0x0][0x380] ;  /* 0x0000e000ff10ab82 */ /* 0x000ea20000000a00 */
[----:B------:R-:W-:Y:S01]  /*3780*/  ISETP.LT.OR P1, PT, R29, RZ, P1 ;  /* 0x000000ff1d00720c */ /* 0x000fe20000f21670 */
[----:B0-----:R-:W-:-:S06]  /*3790*/  @!P4 IMAD.WIDE.U32 R28, R11, 0x4, R14 ;  /* 0x000000040b1cc825 */ /* 0x001fcc00078e000e */
[----:B------:R-:W-:Y:S01]  /*37a0*/  @!P0 VIADD R8, R27, 0xffffffff ;  /* 0xffffffff1b088836 */ /* 0x000fe20000000000 */
[C---:B------:R-:W-:Y:S01]  /*37b0*/  ISETP.GE.AND P0, PT, R22.reuse, UR4, PT ;  /* 0x0000000416007c0c */ /* 0x040fe2000bf06270 */
[----:B------:R-:W3:Y:S03]  /*37c0*/  @!P4 LDG.E R29, desc[UR6][R28.64] ;  /* 0x000000061c1dc981 */ /* 0x000ee6000c1e1900 */
[----:B------:R-:W-:Y:S01]  /*37d0*/  ISETP.LT.OR P0, PT, R22, RZ, P0 ;  /* 0x000000ff1600720c */ /* 0x000fe20000701670 */
[----:B------:R-:W0:Y:S01]  /*37e0*/  @!P1 LDC.64 R14, c[0x0][0x380] ;  /* 0x0000e000ff0e9b82 */ /* 0x000e220000000a00 */
[----:B-1----:R-:W-:-:S05]  /*37f0*/  @!P3 IMAD.WIDE.U32 R18, R13, 0x4, R18 ;  /* 0x000000040d12b825 */ /* 0x002fca00078e0012 */
[----:B------:R1:W4:Y:S01]  /*3800*/  @!P3 LDG.E R22, desc[UR6][R18.64] ;  /* 0x000000061216b981 */ /* 0x000322000c1e1900 */
[----:B--2---:R-:W-:-:S05]  /*3810*/  @!P2 IMAD.WIDE.U32 R16, R21, 0x4, R16 ;  /* 0x000000041510a825 */ /* 0x004fca00078e0010 */
[----:B-1----:R-:W1:Y:S01]  /*3820*/  @!P0 LDC.64 R18, c[0x0][0x380] ;  /* 0x0000e000ff128b82 */ /* 0x002e620000000a00 */
[----:B------:R-:W2:Y:S01]  /*3830*/  @!P2 LDG.E R17, desc[UR6][R16.64] ;  /* 0x000000061011a981 */ /* 0x000ea2000c1e1900 */
[----:B0-----:R-:W-:-:S06]  /*3840*/  @!P1 IMAD.WIDE.U32 R14, R23, 0x4, R14 ;  /* 0x00000004170e9825 */ /* 0x001fcc00078e000e */
[----:B------:R-:W5:Y:S01]  /*3850*/  @!P1 LDG.E R15, desc[UR6][R14.64] ;  /* 0x000000060e0f9981 */ /* 0x000f62000c1e1900 */
[----:B-1----:R-:W-:-:S05]  /*3860*/  @!P0 IMAD.WIDE.U32 R18, R25, 0x4, R18 ;  /* 0x0000000419128825 */ /* 0x002fca00078e0012 */
[----:B------:R-:W5:Y:S01]  /*3870*/  @!P0 LDG.E R24, desc[UR6][R18.64] ;  /* 0x0000000612188981 */ /* 0x000f62000c1e1900 */
[----:B------:R-:W-:Y:S01]  /*3880*/  VIADD R20, R20, 0x8 ;  /* 0x0000000814147836 */ /* 0x000fe20000000000 */
[C---:B------:R-:W-:Y:S01]  /*3890*/  LEA R12, R4.reuse, R12, 0x3 ;  /* 0x0000000c040c7211 */ /* 0x040fe200078e18ff */
[C---:B------:R-:W-:Y:S01]  /*38a0*/  IMAD R10, R4.reuse, 0x8, R10 ;  /* 0x00000008040a7824 */ /* 0x040fe200078e020a */
[C---:B------:R-:W-:Y:S01]  /*38b0*/  LEA R11, R4.reuse, R11, 0x3 ;  /* 0x0000000b040b7211 */ /* 0x040fe200078e18ff */
[C---:B------:R-:W-:Y:S01]  /*38c0*/  IMAD R9, R4.reuse, 0x8, R9 ;  /* 0x0000000804097824 */ /* 0x040fe200078e0209 */
[C---:B------:R-:W-:Y:S01]  /*38d0*/  LEA R21, R4.reuse, R21, 0x3 ;  /* 0x0000001504157211 */ /* 0x040fe200078e18ff */
[C---:B------:R-:W-:Y:S02]  /*38e0*/  IMAD R13, R4.reuse, 0x8, R13 ;  /* 0x00000008040d7824 */ /* 0x040fe400078e020d */
[C---:B------:R-:W-:Y:S02]  /*38f0*/  IMAD R23, R4.reuse, 0x8, R23 ;  /* 0x0000000804177824 */ /* 0x040fe400078e0217 */
[----:B------:R-:W-:Y:S01]  /*3900*/  IMAD R25, R4, 0x8, R25 ;  /* 0x0000000804197824 */ /* 0x000fe200078e0219 */
[----:B---3--:R-:W-:-:S04]  /*3910*/  @!P4 FSETP.GEU.AND P5, PT, R29, R6, PT ;  /* 0x000000061d00c20b */ /* 0x008fc80003fae000 */
[----:B------:R-:W-:Y:S02]  /*3920*/  @!P4 FSEL R6, R29, R6, !P5 ;  /* 0x000000061d06c208 */ /* 0x000fe40006800000 */
[----:B------:R-:W-:Y:S02]  /*3930*/  @!P4 SEL R8, R27, R8, !P5 ;  /* 0x000000081b08c207 */ /* 0x000fe40006800000 */
[----:B------:R-:W-:Y:S02]  /*3940*/  PLOP3.LUT P4, PT, PT, PT, PT, 0x80, 0x8 ;  /* 0x000000000008781c */ /* 0x000fe40003f8f070 */
[----:B----4-:R-:W-:-:S04]  /*3950*/  @!P3 FSETP.GEU.AND P5, PT, R22, R6, PT ;  /* 0x000000061600b20b */ /* 0x010fc80003fae000 */
[----:B------:R-:W-:Y:S02]  /*3960*/  @!P3 PLOP3.LUT P4, PT, P5, PT, PT, 0x80, 0x8 ;  /* 0x000000000008b81c */ /* 0x000fe40002f8f070 */
[----:B------:R-:W-:Y:S02]  /*3970*/  @!P3 FSEL R6, R22, R6, !P5 ;  /* 0x000000061606b208 */ /* 0x000fe40006800000 */
[----:B------:R-:W-:Y:S02]  /*3980*/  PLOP3.LUT P3, PT, PT, PT, PT, 0x80, 0x8 ;  /* 0x000000000008781c */ /* 0x000fe40003f6f070 */
[----:B--2---:R-:W-:-:S04]  /*3990*/  @!P2 FSETP.GEU.AND P5, PT, R17, R6, PT ;  /* 0x000000061100a20b */ /* 0x004fc80003fae000 */
[----:B------:R-:W-:-:S03]  /*39a0*/  @!P2 FSEL R6, R17, R6, !P5 ;  /* 0x000000061106a208 */ /* 0x000fc60006800000 */
[----:B------:R-:W-:Y:S01]  /*39b0*/  @!P4 VIADD R8, R27, 0x1 ;  /* 0x000000011b08c836 */ /* 0x000fe20000000000 */
[----:B------:R-:W-:Y:S02]  /*39c0*/  PLOP3.LUT P4, PT, PT, PT, PT, 0x80, 0x8 ;  /* 0x000000000008781c */ /* 0x000fe40003f8f070 */
[----:B------:R-:W-:Y:S02]  /*39d0*/  @!P2 PLOP3.LUT P4, PT, P5, PT, PT, 0x80, 0x8 ;  /* 0x000000000008a81c */ /* 0x000fe40002f8f070 */
[----:B------:R-:W-:Y:S02]  /*39e0*/  PLOP3.LUT P2, PT, PT, PT, PT, 0x80, 0x8 ;  /* 0x000000000008781c */ /* 0x000fe40003f4f070 */
[----:B-----5:R-:W-:-:S04]  /*39f0*/  @!P1 FSETP.GEU.AND P5, PT, R15, R6, PT ;  /* 0x000000060f00920b */ /* 0x020fc80003fae000 */
[----:B------:R-:W-:Y:S02]  /*3a00*/  @!P1 PLOP3.LUT P3, PT, P5, PT, PT, 0x80, 0x8 ;  /* 0x000000000008981c */ /* 0x000fe40002f6f070 */
[----:B------:R-:W-:-:S03]  /*3a10*/  @!P1 FSEL R6, R15, R6, !P5 ;  /* 0x000000060f069208 */ /* 0x000fc60006800000 */
[----:B------:R-:W-:Y:S02]  /*3a20*/  @!P4 IADD3 R8, PT, PT, R27, 0x2, RZ ;  /* 0x000000021b08c810 */ /* 0x000fe40007ffe0ff */
[----:B------:R-:W-:-:S06]  /*3a30*/  @!P0 FSETP.GEU.AND P4, PT, R24, R6, PT ;  /* 0x000000061800820b */ /* 0x000fcc0003f8e000 */
[----:B------:R-:W-:Y:S01]  /*3a40*/  @!P3 VIADD R8, R27, 0x3 ;  /* 0x000000031b08b836 */ /* 0x000fe20000000000 */
[----:B------:R-:W-:Y:S02]  /*3a50*/  ISETP.NE.AND P3, PT, R20, RZ, PT ;  /* 0x000000ff1400720c */ /* 0x000fe40003f65270 */
[----:B------:R-:W-:Y:S02]  /*3a60*/  @!P0 PLOP3.LUT P2, PT, P4, PT, PT, 0x80, 0x8 ;  /* 0x000000000008881c */ /* 0x000fe4000274f070 */
[----:B------:R-:W-:-:S11]  /*3a70*/  @!P0 FSEL R6, R24, R6, !P4 ;  /* 0x0000000618068208 */ /* 0x000fd60006000000 */
[C---:B------:R-:W-:Y:S01]  /*3a80*/  @!P2 VIADD R8, R27.reuse, 0x4 ;  /* 0x000000041b08a836 */ /* 0x040fe20000000000 */
[----:B------:R-:W-:Y:S01]  /*3a90*/  IADD3 R27, PT, PT, R27, 0x8, RZ ;  /* 0x000000081b1b7810 */ /* 0x000fe20007ffe0ff */
[----:B------:R-:W-:Y:S06]  /*3aa0*/  @P3 BRA `(.L_x_40) ;  /* 0xfffffff8007c3947 */ /* 0x000fec000383ffff */
.L_x_39:
[----:B------:R-:W-:Y:S05]  /*3ab0*/  @!P6 BRA `(.L_x_41) ;  /* 0x000000040060e947 */ /* 0x000fea0003800000 */
[----:B------:R-:W-:Y:S02]  /*3ac0*/  ISETP.GE.U32.AND P0, PT, R5, 0x4, PT ;  /* 0x000000040500780c */ /* 0x000fe40003f06070 */
[----:B------:R-:W-:-:S04]  /*3ad0*/  LOP3.LUT R9, R2, 0x3, RZ, 0xc0, !PT ;  /* 0x0000000302097812 */ /* 0x000fc800078ec0ff */
[----:B------:R-:W-:-:S07]  /*3ae0*/  ISETP.NE.AND P4, PT, R9, RZ, PT ;  /* 0x000000ff0900720c */ /* 0x000fce0003f85270 */
[----:B------:R-:W-:Y:S06]  /*3af0*/  @!P0 BRA `(.L_x_42) ;  /* 0x0000000000b08947 */ /* 0x000fec0003800000 */
[----:B0-----:R-:W0:Y:S01]  /*3b00*/  LDCU UR4, c[0x0][0x3c0] ;  /* 0x00007800ff0477ac */ /* 0x001e220008000800 */
[----:B-----5:R-:W-:-:S04]  /*3b10*/  IMAD R5, R4, R7, R3 ;  /* 0x0000000704057224 */ /* 0x020fc800078e0203 */
[----:B------:R-:W-:Y:S01]  /*3b20*/  IMAD.IADD R15, R4, 0x1, R5 ;  /* 0x00000001040f7824 */ /* 0x000fe200078e0205 */
[----:B0-----:R-:W-:-:S04]  /*3b30*/  ISETP.GE.AND P1, PT, R5, UR4, PT ;  /* 0x0000000405007c0c */ /* 0x001fc8000bf26270 */
[----:B------:R-:W-:Y:S02]  /*3b40*/  ISETP.GE.AND P5, PT, R15, UR4, PT ;  /* 0x000000040f007c0c */ /* 0x000fe4000bfa6270 */
[----:B------:R-:W-:Y:S02]  /*3b50*/  ISETP.LT.OR P1, PT, R5, RZ, P1 ;  /* 0x000000ff0500720c */ /* 0x000fe40000f21670 */
[----:B------:R-:W-:-:S11]  /*3b60*/  ISETP.LT.OR P5, PT, R15, RZ, P5 ;  /* 0x000000ff0f00720c */ /* 0x000fd60002fa1670 */
[----:B------:R-:W0:Y:S08]  /*3b70*/  @!P1 LDC.64 R10, c[0x0][0x380] ;  /* 0x0000e000ff0a9b82 */ /* 0x000e300000000a00 */
[----:B------:R-:W1:Y:S01]  /*3b80*/  @!P5 LDC.64 R12, c[0x0][0x380] ;  /* 0x0000e000ff0cdb82 */ /* 0x000e620000000a00 */
[----:B0-----:R-:W-:-:S06]  /*3b90*/  @!P1 IMAD.WIDE.U32 R10, R5, 0x4, R10 ;  /* 0x00000004050a9825 */ /* 0x001fcc00078e000a */
[----:B------:R-:W2:Y:S01]  /*3ba0*/  @!P1 LDG.E R11, desc[UR6][R10.64] ;  /* 0x000000060a0b9981 */ /* 0x000ea2000c1e1900 */
[----:B-1----:R-:W-:-:S06]  /*3bb0*/  @!P5 IMAD.WIDE.U32 R12, R15, 0x4, R12 ;  /* 0x000000040f0cd825 */ /* 0x002fcc00078e000c */
[----:B------:R-:W3:Y:S01]  /*3bc0*/  @!P5 LDG.E R13, desc[UR6][R12.64] ;  /* 0x000000060c0dd981 */ /* 0x000ee2000c1e1900 */
[----:B------:R-:W-:Y:S01]  /*3bd0*/  IMAD.IADD R15, R4, 0x1, R15 ;  /* 0x00000001040f7824 */ /* 0x000fe200078e020f */
[----:B------:R-:W-:-:S04]  /*3be0*/  PLOP3.LUT P0, PT, PT, PT, PT, 0x80, 0x8 ;  /* 0x000000000008781c */ /* 0x000fc80003f0f070 */
[C---:B------:R-:W-:Y:S02]  /*3bf0*/  ISETP.GE.AND P2, PT, R15.reuse, UR4, PT ;  /* 0x000000040f007c0c */ /* 0x040fe4000bf46270 */
[----:B------:R-:W-:Y:S02]  /*3c00*/  IADD3 R5, PT, PT, R4, R15, RZ ;  /* 0x0000000f04057210 */ /* 0x000fe40007ffe0ff */
[----:B------:R-:W-:Y:S02]  /*3c10*/  ISETP.LT.OR P2, PT, R15, RZ, P2 ;  /* 0x000000ff0f00720c */ /* 0x000fe40001741670 */
[----:B--2---:R-:W-:-:S04]  /*3c20*/  @!P1 FSETP.GEU.AND P6, PT, R11, R6, PT ;  /* 0x000000060b00920b */ /* 0x004fc80003fce000 */
[----:B------:R-:W-:-:S07]  /*3c30*/  @!P1 FSEL R6, R11, R6, !P6 ;  /* 0x000000060b069208 */ /* 0x000fce0007000000 */
[----:B------:R-:W0:Y:S01]  /*3c40*/  @!P2 LDC.64 R10, c[0x0][0x380] ;  /* 0x0000e000ff0aab82 */ /* 0x000e220000000a00 */
[----:B---3--:R-:W-:-:S04]  /*3c50*/  @!P5 FSETP.GEU.AND P3, PT, R13, R6, PT ;  /* 0x000000060d00d20b */ /* 0x008fc80003f6e000 */
[----:B------:R-:W-:Y:S02]  /*3c60*/  @!P5 FSEL R6, R13, R6, !P3 ;  /* 0x000000060d06d208 */ /* 0x000fe40005800000 */
[----:B------:R-:W-:Y:S02]  /*3c70*/  @!P5 PLOP3.LUT P0, PT, P3, PT, PT, 0x80, 0x8 ;  /* 0x000000000008d81c */ /* 0x000fe40001f0f070 */
[----:B------:R-:W-:-:S04]  /*3c80*/  ISETP.GE.AND P3, PT, R5, UR4, PT ;  /* 0x0000000405007c0c */ /* 0x000fc8000bf66270 */
[----:B------:R-:W-:Y:S01]  /*3c90*/  ISETP.LT.OR P3, PT, R5, RZ, P3 ;  /* 0x000000ff0500720c */ /* 0x000fe20001f61670 */
[----:B0-----:R-:W-:-:S12]  /*3ca0*/  @!P2 IMAD.WIDE.U32 R10, R15, 0x4, R10 ;  /* 0x000000040f0aa825 */ /* 0x001fd800078e000a */
[----:B------:R-:W0:Y:S01]  /*3cb0*/  @!P3 LDC.64 R12, c[0x0][0x380] ;  /* 0x0000e000ff0cbb82 */ /* 0x000e220000000a00 */
[----:B------:R-:W2:Y:S01]  /*3cc0*/  @!P2 LDG.E R11, desc[UR6][R10.64] ;  /* 0x000000060a0ba981 */ /* 0x000ea2000c1e1900 */
[----:B0-----:R-:W-:-:S06]  /*3cd0*/  @!P3 IMAD.WIDE.U32 R12, R5, 0x4, R12 ;  /* 0x00000004050cb825 */ /* 0x001fcc00078e000c */
[----:B------:R-:W3:Y:S01]  /*3ce0*/  @!P3 LDG.E R13, desc[UR6][R12.64] ;  /* 0x000000060c0db981 */ /* 0x000ee2000c1e1900 */
[C---:B------:R-:W-:Y:S01]  /*3cf0*/  @!P1 SEL R8, R7.reuse, R8, !P6 ;  /* 0x0000000807089207 */ /* 0x040fe20007000000 */
[----:B------:R-:W-:Y:S01]  /*3d00*/  @!P0 VIADD R8, R7, 0x1 ;  /* 0x0000000107088836 */ /* 0x000fe20000000000 */
[----:B------:R-:W-:Y:S02]  /*3d10*/  PLOP3.LUT P1, PT, PT, PT, PT, 0x80, 0x8 ;  /* 0x000000000008781c */ /* 0x000fe40003f2f070 */
[----:B------:R-:W-:Y:S02]  /*3d20*/  PLOP3.LUT P0, PT, PT, PT, PT, 0x80, 0x8 ;  /* 0x000000000008781c */ /* 0x000fe40003f0f070 */
[----:B--2---:R-:W-:-:S04]  /*3d30*/  @!P2 FSETP.GEU.AND P6, PT, R11, R6, PT ;  /* 0x000000060b00a20b */ /* 0x004fc80003fce000 */
[----:B------:R-:W-:Y:S02]  /*3d40*/  @!P2 FSEL R6, R11, R6, !P6 ;  /* 0x000000060b06a208 */ /* 0x000fe40007000000 */
[----:B------:R-:W-:-:S13]  /*3d50*/  @!P2 PLOP3.LUT P1, PT, P6, PT, PT, 0x80, 0x8 ;  /* 0x000000000008a81c */ /* 0x000fda000372f070 */
[----:B------:R-:W-:Y:S01]  /*3d60*/  @!P1 VIADD R8, R7, 0x2 ;  /* 0x0000000207089836 */ /* 0x000fe20000000000 */
[----:B---3--:R-:W-:-:S04]  /*3d70*/  @!P3 FSETP.GEU.AND P6, PT, R13, R6, PT ;  /* 0x000000060d00b20b */ /* 0x008fc80003fce000 */
[----:B------:R-:W-:Y:S02]  /*3d80*/  @!P3 PLOP3.LUT P0, PT, P6, PT, PT, 0x80, 0x8 ;  /* 0x000000000008b81c */ /* 0x000fe4000370f070 */
[----:B------:R-:W-:-:S11]  /*3d90*/  @!P3 FSEL R6, R13, R6, !P6 ;  /* 0x000000060d06b208 */ /* 0x000fd60007000000 */
[C---:B------:R-:W-:Y:S01]  /*3da0*/  @!P0 IADD3 R8, PT, PT, R7.reuse, 0x3, RZ ;  /* 0x0000000307088810 */ /* 0x040fe20007ffe0ff */
[----:B------:R-:W-:-:S07]  /*3db0*/  VIADD R7, R7, 0x4 ;  /* 0x0000000407077836 */ /* 0x000fce0000000000 */
.L_x_42:
[----:B------:R-:W-:Y:S05]  /*3dc0*/  @!P4 BRA `(.L_x_41) ;  /* 0x00000000009cc947 */ /* 0x000fea0003800000 */
[----:B------:R-:W-:Y:S02]  /*3dd0*/  ISETP.NE.AND P0, PT, R9, 0x1, PT ;  /* 0x000000010900780c */ /* 0x000fe40003f05270 */
[----:B------:R-:W-:-:S04]  /*3de0*/  LOP3.LUT R2, R2, 0x1, RZ, 0xc0, !PT ;  /* 0x0000000102027812 */ /* 0x000fc800078ec0ff */
[----:B------:R-:W-:-:S07]  /*3df0*/  ISETP.NE.U32.AND P3, PT, R2, 0x1, PT ;  /* 0x000000010200780c */ /* 0x000fce0003f65070 */
[----:B------:R-:W-:Y:S06]  /*3e00*/  @!P0 BRA `(.L_x_43) ;  /* 0x0000000000588947 */ /* 0x000fec0003800000 */
[----:B0-----:R-:W0:Y:S01]  /*3e10*/  LDCU UR4, c[0x0][0x3c0] ;  /* 0x00007800ff0477ac */ /* 0x001e220008000800 */
[----:B-----5:R-:W-:-:S04]  /*3e20*/  IMAD R9, R4, R7, R3 ;  /* 0x0000000704097224 */ /* 0x020fc800078e0203 */
[----:B------:R-:W-:Y:S01]  /*3e30*/  IMAD.IADD R5, R4, 0x1, R9 ;  /* 0x0000000104057824 */ /* 0x000fe200078e0209 */
[----:B0-----:R-:W-:-:S04]  /*3e40*/  ISETP.GE.AND P0, PT, R9, UR4, PT ;  /* 0x0000000409007c0c */ /* 0x001fc8000bf06270 */
[----:B------:R-:W-:Y:S02]  /*3e50*/  ISETP.LT.OR P1, PT, R9, RZ, P0 ;  /* 0x000000ff0900720c */ /* 0x000fe40000721670 */
[----:B------:R-:W-:-:S04]  /*3e60*/  ISETP.GE.AND P0, PT, R5, UR4, PT ;  /* 0x0000000405007c0c */ /* 0x000fc8000bf06270 */
[----:B------:R-:W-:-:S07]  /*3e70*/  ISETP.LT.OR P2, PT, R5, RZ, P0 ;  /* 0x000000ff0500720c */ /* 0x000fce0000741670 */
[----:B------:R-:W0:Y:S08]  /*3e80*/  @!P1 LDC.64 R10, c[0x0][0x380] ;  /* 0x0000e000ff0a9b82 */ /* 0x000e300000000a00 */
[----:B------:R-:W1:Y:S01]  /*3e90*/  @!P2 LDC.64 R12, c[0x0][0x380] ;  /* 0x0000e000ff0cab82 */ /* 0x000e620000000a00 */
[----:B0-----:R-:W-:-:S06]  /*3ea0*/  @!P1 IMAD.WIDE.U32 R10, R9, 0x4, R10 ;  /* 0x00000004090a9825 */ /* 0x001fcc00078e000a */
[----:B------:R-:W2:Y:S01]  /*3eb0*/  @!P1 LDG.E R11, desc[UR6][R10.64] ;  /* 0x000000060a0b9981 */ /* 0x000ea2000c1e1900 */
[----:B-1----:R-:W-:-:S06]  /*3ec0*/  @!P2 IMAD.WIDE.U32 R12, R5, 0x4, R12 ;  /* 0x00000004050ca825 */ /* 0x002fcc00078e000c */
[----:B------:R-:W3:Y:S01]  /*3ed0*/  @!P2 LDG.E R13, desc[UR6][R12.64] ;  /* 0x000000060c0da981 */ /* 0x000ee2000c1e1900 */
[----:B------:R-:W-:Y:S02]  /*3ee0*/  PLOP3.LUT P0, PT, PT, PT, PT, 0x80, 0x8 ;  /* 0x000000000008781c */ /* 0x000fe40003f0f070 */
[----:B--2---:R-:W-:-:S04]  /*3ef0*/  @!P1 FSETP.GEU.AND P4, PT, R11, R6, PT ;  /* 0x000000060b00920b */ /* 0x004fc80003f8e000 */
[----:B------:R-:W-:Y:S02]  /*3f00*/  @!P1 FSEL R6, R11, R6, !P4 ;  /* 0x000000060b069208 */ /* 0x000fe40006000000 */
[----:B------:R-:W-:Y:S02]  /*3f10*/  @!P1 SEL R8, R7, R8, !P4 ;  /* 0x0000000807089207 */ /* 0x000fe40006000000 */
[----:B---3--:R-:W-:-:S04]  /*3f20*/  @!P2 FSETP.GEU.AND P5, PT, R13, R6, PT ;  /* 0x000000060d00a20b */ /* 0x008fc80003fae000 */
[----:B------:R-:W-:Y:S02]  /*3f30*/  @!P2 PLOP3.LUT P0, PT, P5, PT, PT, 0x80, 0x8 ;  /* 0x000000000008a81c */ /* 0x000fe40002f0f070 */
[----:B------:R-:W-:-:S11]  /*3f40*/  @!P2 FSEL R6, R13, R6, !P5 ;  /* 0x000000060d06a208 */ /* 0x000fd60006800000 */
[C---:B------:R-:W-:Y:S01]  /*3f50*/  @!P0 IADD3 R8, PT, PT, R7.reuse, 0x1, RZ ;  /* 0x0000000107088810 */ /* 0x040fe20007ffe0ff */
[----:B------:R-:W-:-:S07]  /*3f60*/  VIADD R7, R7, 0x2 ;  /* 0x0000000207077836 */ /* 0x000fce0000000000 */
.L_x_43:
[----:B------:R-:W-:Y:S05]  /*3f70*/  @P3 BRA `(.L_x_41) ;  /* 0x0000000000303947 */ /* 0x000fea0003800000 */
[----:B0-----:R-:W0:Y:S01]  /*3f80*/  LDCU UR4, c[0x0][0x3c0] ;  /* 0x00007800ff0477ac */ /* 0x001e220008000800 */
[----:B-----5:R-:W-:Y:S01]  /*3f90*/  IMAD R5, R4, R7, R3 ;  /* 0x0000000704057224 */ /* 0x020fe200078e0203 */
[----:B------:R-:W-:Y:S04]  /*3fa0*/  BSSY.RECONVERGENT B0, `(.L_x_41) ;  /* 0x0000009000007945 */ /* 0x000fe80003800200 */
[----:B0-----:R-:W-:-:S04]  /*3fb0*/  ISETP.GE.AND P0, PT, R5, UR4, PT ;  /* 0x0000000405007c0c */ /* 0x001fc8000bf06270 */
[----:B------:R-:W-:-:S13]  /*3fc0*/  ISETP.LT.OR P0, PT, R5, RZ, P0 ;  /* 0x000000ff0500720c */ /* 0x000fda0000701670 */
[----:B------:R-:W-:Y:S05]  /*3fd0*/  @P0 BRA `(.L_x_44) ;  /* 0x0000000000140947 */ /* 0x000fea0003800000 */
[----:B------:R-:W0:Y:S02]  /*3fe0*/  LDC.64 R2, c[0x0][0x380] ;  /* 0x0000e000ff027b82 */ /* 0x000e240000000a00 */
[----:B0-----:R-:W-:-:S06]  /*3ff0*/  IMAD.WIDE.U32 R2, R5, 0x4, R2 ;  /* 0x0000000405027825 */ /* 0x001fcc00078e0002 */
[----:B------:R-:W2:Y:S02]  /*4000*/  LDG.E R3, desc[UR6][R2.64] ;  /* 0x0000000602037981 */ /* 0x000ea4000c1e1900 */
[----:B--2---:R-:W-:-:S04]  /*4010*/  FSETP.GEU.AND P0, PT, R3, R6, PT ;  /* 0x000000060300720b */ /* 0x004fc80003f0e000 */
[----:B------:R-:W-:-:S09]  /*4020*/  SEL R8, R7, R8, !P0 ;  /* 0x0000000807087207 */ /* 0x000fd20004000000 */
.L_x_44:
[----:B------:R-:W-:Y:S05]  /*4030*/  BSYNC.RECONVERGENT B0 ;  /* 0x0000000000007941 */ /* 0x000fea0003800200 */
.L_x_41:
[----:B------:R-:W-:-:S07]  /*4040*/  I2FP.F32.S32 R7, R8 ;  /* 0x0000000800077245 */ /* 0x000fce0000201400 */
.L_x_38:
[----:B------:R-:W1:Y:S02]  /*4050*/  LDC.64 R2, c[0x0][0x388] ;  /* 0x0000e200ff027b82 */ /* 0x000e640000000a00 */
[----:B-1----:R-:W-:-:S05]  /*4060*/  IMAD.WIDE R2, R0, 0x4, R2 ;  /* 0x0000000400027825 */ /* 0x002fca00078e0202 */
[----:B------:R-:W-:Y:S01]  /*4070*/  STG.E desc[UR6][R2.64], R7 ;  /* 0x0000000702007986 */ /* 0x000fe2000c101906 */
[----:B0-----:R-:W-:Y:S05]  /*4080*/  EXIT ;  /* 0x000000000000794d */ /* 0x001fea0003800000 */
.L_x_45:
[----:B------:R-:W-:-:S00]  /*4090*/  BRA `(.L_x_45) ;  /* 0xfffffffc00fc7947 */ /* 0x000fc0000383ffff */
[----:B------:R-:W-:-:S00]  /*40a0*/  NOP ;  /* 0x0000000000007918 */ /* 0x000fc00000000000 */
        /* <DEDUP_REMOVED lines=13> */
.L_x_221:


//--------------------- .text.argmax_along_axis_kernel --------------------------
	.section	.text.argmax_along_axis_kernel,"ax",@progbits
	.align	128
        .global         argmax_along_axis_kernel
        .type           argmax_along_axis_kernel,@function
        .size           argmax_along_axis_kernel,(.L_x_222 - argmax_along_axis_kernel)
        .other          argmax_along_axis_kernel,@"STO_CUDA_ENTRY STV_DEFAULT"
argmax_along_axis_kernel:
.text.argmax_along_axis_kernel:
        /* <DEDUP_REMOVED lines=24> */
.L_x_47:
[----:B------:R-:W-:Y:S05]  /*0180*/  EXIT ;  /* 0x000000000000794d */ /* 0x000fea0003800000 */
.L_x_46:
        /* <DEDUP_REMOVED lines=50> */
.L_x_50:
[----:B------:R-:W-:Y:S01]  /*04b0*/  LEA R4, R4, R1, 0x2 ;  /* 0x0000000104047211 */ /* 0x000fe200078e10ff */
[----:B------:R-:W-:-:S04]  /*04c0*/  IMAD.MOV.U32 R13, RZ, RZ, R0 ;  /* 0x000000ffff0d7224 */ /* 0x000fc800078e0000 */
[----:B------:R2:W-:Y:S03]  /*04d0*/  STL [R4], RZ ;  /* 0x000000ff04007387 */ /* 0x0005e60000100800 */
.L_x_51:
        /* <DEDUP_REMOVED lines=56> */
.L_x_52:
        /* <DEDUP_REMOVED lines=37> */
.L_x_53:
        /* <DEDUP_REMOVED lines=33> */
.L_x_54:
        /* <DEDUP_REMOVED lines=32> */
.L_x_55:
        /* <DEDUP_REMOVED lines=33> */
.L_x_56:
        /* <DEDUP_REMOVED lines=32> */
.L_x_57:
        /* <DEDUP_REMOVED lines=34> */
.L_x_49:
        /* <DEDUP_REMOVED lines=55> */
.L_x_59:
        /* <DEDUP_REMOVED lines=33> */
.L_x_60:
        /* <DEDUP_REMOVED lines=32> */
.L_x_61:
        /* <DEDUP_REMOVED lines=32> */
.L_x_58:
        /* <DEDUP_REMOVED lines=46> */
.L_x_63:
        /* <DEDUP_REMOVED lines=31> */
.L_x_62:
        /* <DEDUP_REMOVED lines=35> */
.L_x_48:
        /* <DEDUP_REMOVED lines=18> */
.L_x_74:
        /* <DEDUP_REMOVED lines=10> */
.L_x_67:
[----:B------:R4:W-:Y:S02]  /*2730*/  STL [R5+-0x8], RZ ;  /* 0xfffff8ff05007387 */ /* 0x0009e40000100800 */
.L_x_66:
        /* <DEDUP_REMOVED lines=12> */
.L_x_68:
[----:B------:R0:W-:Y:S02]  /*2800*/  STL [R8], RZ ;  /* 0x000000ff08007387 */ /* 0x0001e40000100800 */
.L_x_69:
        /* <DEDUP_REMOVED lines=11> */
.L_x_70:
[----:B------:R0:W-:Y:S02]  /*28c0*/  STL [R8], RZ ;  /* 0x000000ff08007387 */ /* 0x0001e40000100800 */
.L_x_71:
        /* <DEDUP_REMOVED lines=11> */
.L_x_72:
[----:B------:R0:W-:Y:S02]  /*2980*/  STL [R8], RZ ;  /* 0x000000ff08007387 */ /* 0x0001e40000100800 */
.L_x_73:
[----:B------:R-:W-:Y:S01]  /*2990*/  UIADD3 UR4, UPT, UPT, UR4, 0x4, URZ ;  /* 0x0000000404047890 */ /* 0x000fe2000fffe0ff */
[----:B------:R-:W-:Y:S02]  /*29a0*/  VIADD R9, R9, 0x4 ;  /* 0x0000000409097836 */ /* 0x000fe40000000000 */
[----:B01-34-:R-:W-:-:S03]  /*29b0*/  VIADD R5, R5, 0x10 ;  /* 0x0000001005057836 */ /* 0x01bfc60000000000 */
[----:B------:R-:W-:-:S13]  /*29c0*/  ISETP.NE.AND P0, PT, R3, UR4, PT ;  /* 0x0000000403007c0c */ /* 0x000fda000bf05270 */
[----:B------:R-:W-:Y:S05]  /*29d0*/  @P0 BRA `(.L_x_74) ;  /* 0xfffffffc002c0947 */ /* 0x000fea000383ffff */
.L_x_65:
[----:B------:R-:W-:-:S13]  /*29e0*/  ISETP.NE.AND P0, PT, R13, RZ, PT ;  /* 0x000000ff0d00720c */ /* 0x000fda0003f05270 */
[----:B------:R-:W-:Y:S05]  /*29f0*/  @!P0 BRA `(.L_x_75) ;  /* 0x0000000000508947 */ /* 0x000fea0003800000 */
[----:B------:R-:W-:Y:S01]  /*2a00*/  IMAD.IADD R2, R3, 0x1, -R6 ;  /* 0x0000000103027824 */ /* 0x000fe200078e0a06 */
[----:B--2---:R-:W-:Y:S01]  /*2a10*/  IADD3 R5, PT, PT, -R13, RZ, RZ ;  /* 0x000000ff0d057210 */ /* 0x004fe20007ffe1ff */
[----:B------:R-:W-:Y:S01]  /*2a20*/  IMAD R6, R3, 0x4, R12 ;  /* 0x0000000403067824 */ /* 0x000fe200078e020c */
[----:B------:R-:W0:Y:S06]  /*2a30*/  LDCU UR4, c[0x0][0x3b4] ;  /* 0x00007680ff0477ac */ /* 0x000e2c0008000800 */
.L_x_78:
        /* <DEDUP_REMOVED lines=12> */
.L_x_76:
[----:B------:R1:W-:Y:S02]  /*2b00*/  STL [R8], RZ ;  /* 0x000000ff08007387 */ /* 0x0003e40000100800 */
.L_x_77:
[----:B--23--:R-:W-:Y:S01]  /*2b10*/  IADD3 R6, PT, PT, R6, 0x4, RZ ;  /* 0x0000000406067810 */ /* 0x00cfe20007ffe0ff */
[----:B------:R-:W-:Y:S01]  /*2b20*/  VIADD R2, R2, 0x1 ;  /* 0x0000000102027836 */ /* 0x000fe20000000000 */
[----:B------:R-:W-:Y:S06]  /*2b30*/  @P1 BRA `(.L_x_78) ;  /* 0xfffffffc00c01947 */ /* 0x000fec000383ffff */
.L_x_75:
        /* <DEDUP_REMOVED lines=15> */
.L_x_80:
        /* <DEDUP_REMOVED lines=44> */
.L_x_79:
        /* <DEDUP_REMOVED lines=27> */
.L_x_81:
        /* <DEDUP_REMOVED lines=17> */
.L_x_82:
[----:B------:R-:W-:Y:S05]  /*31b0*/  @!P1 BRA `(.L_x_64) ;  /* 0x00000000003c9947 */ /* 0x000fea0003800000 */
[----:B--2---:R-:W2:Y:S01]  /*31c0*/  LDC.64 R4, c[0x0][0x398] ;  /* 0x0000e600ff047b82 */ /* 0x004ea20000000a00 */
[C---:B------:R-:W-:Y:S02]  /*31d0*/  IMAD R12, R2.reuse, 0x4, R12 ;  /* 0x00000004020c7824 */ /* 0x040fe400078e020c */
[----:B------:R-:W-:Y:S02]  /*31e0*/  IMAD.MOV R13, RZ, RZ, -R13 ;  /* 0x000000ffff0d7224 */ /* 0x000fe400078e0a0d */
[----:B--2---:R-:W-:-:S03]  /*31f0*/  IMAD.WIDE.U32 R4, R2, 0x4, R4 ;  /* 0x0000000402047825 */ /* 0x004fc600078e0004 */
[----:B------:R-:W-:-:S07]  /*3200*/  MOV R6, R4 ;  /* 0x0000000400067202 */ /* 0x000fce0000000f00 */
.L_x_83:
        /* <DEDUP_REMOVED lines=10> */
.L_x_64:
        /* <DEDUP_REMOVED lines=13> */
[----:B------:R-:W-:Y:S02]  /*3380*/  IMAD.MOV.U32 R6, RZ, RZ, -0x800000 ;  /* 0xff800000ff067424 */ /* 0x000fe400078e00ff */
        /* <DEDUP_REMOVED lines=13> */
[----:B------:R-:W-:Y:S02]  /*3460*/  IMAD.MOV.U32 R6, RZ, RZ, -0x800000 ;  /* 0xff800000ff067424 */ /* 0x000fe400078e00ff */
[----:B------:R-:W-:Y:S02]  /*3470*/  IMAD.MOV.U32 R8, RZ, RZ, RZ ;  /* 0x000000ffff087224 */ /* 0x000fe400078e00ff */
[----:B------:R-:W-:Y:S02]  /*3480*/  IMAD.MOV.U32 R12, RZ, RZ, R3 ;  /* 0x000000ffff0c7224 */ /* 0x000fe400078e0003 */
[----:B------:R-:W-:-:S07]  /*3490*/  IMAD.MOV R20, RZ, RZ, -R7 ;  /* 0x000000ffff147224 */ /* 0x000fce00078e0a07 */
.L_x_86:
        /* <DEDUP_REMOVED lines=17> */
[----:B------:R-:W-:Y:S01]  /*35b0*/  IMAD.IADD R29, R4, 0x1, R29 ;  /* 0x00000001041d7824 */ /* 0x000fe200078e021d */
[CC--:B--2---:R-:W-:Y:S02]  /*35c0*/  @!P2 FSETP.GT.AND P3, PT, R19.reuse, R6.reuse, PT ;  /* 0x000000061300a20b */ /* 0x0c4fe40003f64000 */
[CC--:B------:R-:W-:Y:S02]  /*35d0*/  FSETP.GT.AND P6, PT, R19.reuse, R6.reuse, !P2 ;  /* 0x000000061300720b */ /* 0x0c0fe400057c4000 */
[----:B------:R-:W-:Y:S02]  /*35e0*/  @!P2 FSEL R24, R19, R6, P3 ;  /* 0x000000061318a208 */ /* 0x000fe40001800000 */
[----:B------:R-:W-:Y:S02]  /*35f0*/  ISETP.GE.AND P3, PT, R29, UR4, PT ;  /* 0x000000041d007c0c */ /* 0x000fe4000bf66270 */
[----:B------:R-:W-:-:S02]  /*3600*/  @!P2 MOV R6, R24 ;  /* 0x000000180006a202 */ /* 0x000fc40000000f00 */
[----:B------:R-:W-:Y:S01]  /*3610*/  ISETP.LT.OR P3, PT, R29, RZ, P3 ;  /* 0x000000ff1d00720c */ /* 0x000fe20001f61670 */
[----:B------:R-:W-:Y:S01]  /*3620*/  IMAD.IADD R29, R4, 0x1, R29 ;  /* 0x00000001041d7824 */ /* 0x000fe200078e021d */
[----:B---3--:R-:W-:-:S03]  /*3630*/  @!P1 FSETP.GT.AND P4, PT, R17, R6, PT ;  /* 0x000000061100920b */ /* 0x008fc60003f84000 */
[----:B------:R-:W-:Y:S01]  /*3640*/  @P6 VIADD R8, R27, 0xfffffffd ;  /* 0xfffffffd1b086836 */ /* 0x000fe20000000000 */
[----:B------:R-:W-:Y:S02]  /*3650*/  PLOP3.LUT P6, PT, PT, PT, PT, 0x8, 0x80 ;  /* 0x000000000080781c */ /* 0x000fe40003fce170 */
[C---:B------:R-:W-:Y:S02]  /*3660*/  ISETP.GE.AND P2, PT, R29.reuse, UR4, PT ;  /* 0x000000041d007c0c */ /* 0x040fe4000bf46270 */
[----:B------:R-:W-:Y:S02]  /*3670*/  @!P1 PLOP3.LUT P6, PT, P4, PT, PT, 0x80, 0x8 ;  /* 0x000000000008981c */ /* 0x000fe400027cf070 */
[----:B------:R-:W-:Y:S01]  /*3680*/  ISETP.LT.OR P2, PT, R29, RZ, P2 ;  /* 0x000000ff1d00720c */ /* 0x000fe20001741670 */
[----:B0-----:R-:W0:Y:S01]  /*3690*/  @!P3 LDC.64 R14, c[0x0][0x380] ;  /* 0x0000e000ff0ebb82 */ /* 0x001e220000000a00 */
[----:B------:R-:W-:Y:S02]  /*36a0*/  IADD3 R29, PT, PT, R4, R29, RZ ;  /* 0x0000001d041d7210 */ /* 0x000fe40007ffe0ff */
[----:B------:R-:W-:-:S02]  /*36b0*/  @!P1 FSEL R6, R17, R6, P4 ;  /* 0x0000000611069208 */ /* 0x000fc40002000000 */
[C---:B------:R-:W-:Y:S02]  /*36c0*/  ISETP.GE.AND P4, PT, R29.reuse, UR4, PT ;  /* 0x000000041d007c0c */ /* 0x040fe4000bf86270 */
[----:B------:R-:W-:Y:S02]  /*36d0*/  PLOP3.LUT P1, PT, PT, PT, PT, 0x8, 0x80 ;  /* 0x000000000080781c */ /* 0x000fe40003f2e170 */
[----:B------:R-:W-:Y:S01]  /*36e0*/  ISETP.LT.OR P4, PT, R29, RZ, P4 ;  /* 0x000000ff1d00720c */ /* 0x000fe20002781670 */
[----:B------:R-:W-:Y:S01]  /*36f0*/  @P6 VIADD R8, R27, 0xfffffffe ;  /* 0xfffffffe1b086836 */ /* 0x000fe20000000000 */
[-C--:B----4-:R-:W-:Y:S01]  /*3700*/  @!P0 FSETP.GT.AND P6, PT, R22, R6.reuse, PT ;  /* 0x000000061600820b */ /* 0x090fe20003fc4000 */
[----:B------:R-:W-:Y:S01]  /*3710*/  IMAD.IADD R29, R4, 0x1, R29 ;  /* 0x00000001041d7824 */ /* 0x000fe200078e021d */
[----:B------:R-:W1:Y:S02]  /*3720*/  @!P2 LDC.64 R18, c[0x0][0x380] ;  /* 0x0000e000ff12ab82 */ /* 0x000e640000000a00 */
[----:B------:R-:W-:-:S02]  /*3730*/  @!P0 FSEL R6, R22, R6, P6 ;  /* 0x0000000616068208 */ /* 0x000fc40003000000 */
[----:B------:R-:W-:Y:S02]  /*3740*/  @!P0 PLOP3.LUT P1, PT, P6, PT, PT, 0x80, 0x8 ;  /* 0x000000000008881c */ /* 0x000fe4000372f070 */
[C---:B------:R-:W-:Y:S02]  /*3750*/  ISETP.GE.AND P6, PT, R29.reuse, UR4, PT ;  /* 0x000000041d007c0c */ /* 0x040fe4000bfc6270 */
[----:B------:R-:W-:Y:S01]  /*3760*/  IADD3 R22, PT, PT, R4, R29, RZ ;  /* 0x0000001d04167210 */ /* 0x000fe20007ffe0ff */
[----:B------:R-:W2:Y:S01]  /*3770*/  @!P4 LDC.64 R16, c[0x0][0x380] ;  /* 0x0000e000ff10cb82 */ /* 0x000ea20000000a00 */
[----:B------:R-:W-:Y:S01]  /*3780*/  ISETP.LT.OR P6, PT, R29, RZ, P6 ;  /* 0x000000ff1d00720c */ /* 0x000fe200037c1670 */
[----:B0-----:R-:W-:-:S06]  /*3790*/  @!P3 IMAD.WIDE.U32 R28, R11, 0x4, R14 ;  /* 0x000000040b1cb825 */ /* 0x001fcc00078e000e */
[----:B------:R-:W-:Y:S01]  /*37a0*/  @P1 VIADD R8, R27, 0xffffffff ;  /* 0xffffffff1b081836 */ /* 0x000fe20000000000 */
        /* <DEDUP_REMOVED lines=22> */
[----:B---3--:R-:W-:-:S04]  /*3910*/  @!P3 FSETP.GT.AND P0, PT, R29, R6, PT ;  /* 0x000000061d00b20b */ /* 0x008fc80003f04000 */
[----:B------:R-:W-:Y:S02]  /*3920*/  @!P3 FSEL R6, R29, R6, P0 ;  /* 0x000000061d06b208 */ /* 0x000fe40000000000 */
[----:B------:R-:W-:Y:S02]  /*3930*/  @!P3 SEL R8, R27, R8, P0 ;  /* 0x000000081b08b207 */ /* 0x000fe40000000000 */
[----:B------:R-:W-:Y:S02]  /*3940*/  PLOP3.LUT P3, PT, PT, PT, PT, 0x8, 0x80 ;  /* 0x000000000080781c */ /* 0x000fe40003f6e170 */
[----:B----4-:R-:W-:-:S04]  /*3950*/  @!P2 FSETP.GT.AND P0, PT, R22, R6, PT ;  /* 0x000000061600a20b */ /* 0x010fc80003f04000 */
[----:B------:R-:W-:Y:S02]  /*3960*/  @!P2 PLOP3.LUT P3, PT, P0, PT, PT, 0x80, 0x8 ;  /* 0x000000000008a81c */ /* 0x000fe4000076f070 */
[----:B------:R-:W-:-:S04]  /*3970*/  @!P2 FSEL R6, R22, R6, P0 ;  /* 0x000000061606a208 */ /* 0x000fc80000000000 */
[----:B--2---:R-:W-:-:S04]  /*3980*/  @!P4 FSETP.GT.AND P0, PT, R17, R6, PT ;  /* 0x000000061100c20b */ /* 0x004fc80003f04000 */
[----:B------:R-:W-:-:S03]  /*3990*/  @!P4 FSEL R6, R17, R6, P0 ;  /* 0x000000061106c208 */ /* 0x000fc60000000000 */
[----:B------:R-:W-:Y:S01]  /*39a0*/  @P3 VIADD R8, R27, 0x1 ;  /* 0x000000011b083836 */ /* 0x000fe20000000000 */
[----:B------:R-:W-:Y:S02]  /*39b0*/  PLOP3.LUT P3, PT, PT, PT, PT, 0x8, 0x80 ;  /* 0x000000000080781c */ /* 0x000fe40003f6e170 */
[----:B------:R-:W-:Y:S02]  /*39c0*/  @!P4 PLOP3.LUT P3, PT, P0, PT, PT, 0x80, 0x8 ;  /* 0x000000000008c81c */ /* 0x000fe4000076f070 */
[----:B------:R-:W-:Y:S02]  /*39d0*/  PLOP3.LUT P0, PT, PT, PT, PT, 0x8, 0x80 ;  /* 0x000000000080781c */ /* 0x000fe40003f0e170 */
[----:B-----5:R-:W-:-:S04]  /*39e0*/  @!P6 FSETP.GT.AND P2, PT, R15, R6, PT ;  /* 0x000000060f00e20b */ /* 0x020fc80003f44000 */
[----:B------:R-:W-:Y:S02]  /*39f0*/  @!P6 PLOP3.LUT P0, PT, P2, PT, PT, 0x80, 0x8 ;  /* 0x000000000008e81c */ /* 0x000fe4000170f070 */
[----:B------:R-:W-:-:S03]  /*3a00*/  @!P6 FSEL R6, R15, R6, P2 ;  /* 0x000000060f06e208 */ /* 0x000fc60001000000 */
[----:B------:R-:W-:Y:S02]  /*3a10*/  @P3 IADD3 R8, PT, PT, R27, 0x2, RZ ;  /* 0x000000021b083810 */ /* 0x000fe40007ffe0ff */
[----:B------:R-:W-:Y:S02]  /*3a20*/  PLOP3.LUT P3, PT, PT, PT, PT, 0x8, 0x80 ;  /* 0x000000000080781c */ /* 0x000fe40003f6e170 */
[----:B------:R-:W-:-:S04]  /*3a30*/  @!P1 FSETP.GT.AND P2, PT, R24, R6, PT ;  /* 0x000000061800920b */ /* 0x000fc80003f44000 */
[----:B------:R-:W-:Y:S01]  /*3a40*/  @P0 VIADD R8, R27, 0x3 ;  /* 0x000000031b080836 */ /* 0x000fe20000000000 */
[----:B------:R-:W-:Y:S02]  /*3a50*/  ISETP.NE.AND P0, PT, R20, RZ, PT ;  /* 0x000000ff1400720c */ /* 0x000fe40003f05270 */
[----:B------:R-:W-:Y:S02]  /*3a60*/  @!P1 PLOP3.LUT P3, PT, P2, PT, PT, 0x80, 0x8 ;  /* 0x000000000008981c */ /* 0x000fe4000176f070 */
[----:B------:R-:W-:-:S11]  /*3a70*/  @!P1 FSEL R6, R24, R6, P2 ;  /* 0x0000000618069208 */ /* 0x000fd60001000000 */
[C---:B------:R-:W-:Y:S01]  /*3a80*/  @P3 VIADD R8, R27.reuse, 0x4 ;  /* 0x000000041b083836 */ /* 0x040fe20000000000 */
[----:B------:R-:W-:Y:S01]  /*3a90*/  IADD3 R27, PT, PT, R27, 0x8, RZ ;  /* 0x000000081b1b7810 */ /* 0x000fe20007ffe0ff */
[----:B------:R-:W-:Y:S06]  /*3aa0*/  @P0 BRA `(.L_x_86) ;  /* 0xfffffff8007c0947 */ /* 0x000fec000383ffff */
.L_x_85:
        /* <DEDUP_REMOVED lines=23> */
[----:B--2---:R-:W-:-:S04]  /*3c20*/  @!P0 FSETP.GT.AND P5, PT, R11, R6, PT ;  /* 0x000000060b00820b */ /* 0x004fc80003fa4000 */
[----:B------:R-:W-:-:S07]  /*3c30*/  @!P0 FSEL R6, R11, R6, P5 ;  /* 0x000000060b068208 */ /* 0x000fce0002800000 */
[----:B------:R-:W0:Y:S01]  /*3c40*/  @!P2 LDC.64 R10, c[0x0][0x380] ;  /* 0x0000e000ff0aab82 */ /* 0x000e220000000a00 */
[----:B---3--:R-:W-:-:S04]  /*3c50*/  @!P1 FSETP.GT.AND P3, PT, R13, R6, PT ;  /* 0x000000060d00920b */ /* 0x008fc80003f64000 */
[----:B------:R-:W-:Y:S02]  /*3c60*/  @!P1 FSEL R6, R13, R6, P3 ;  /* 0x000000060d069208 */ /* 0x000fe40001800000 */
        /* <DEDUP_REMOVED lines=8> */
[C---:B------:R-:W-:Y:S01]  /*3cf0*/  @!P0 SEL R8, R7.reuse, R8, P5 ;  /* 0x0000000807088207 */ /* 0x040fe20002800000 */
[----:B------:R-:W-:Y:S01]  /*3d00*/  @P6 VIADD R8, R7, 0x1 ;  /* 0x0000000107086836 */ /* 0x000fe20000000000 */
[----:B------:R-:W-:Y:S02]  /*3d10*/  PLOP3.LUT P0, PT, PT, PT, PT, 0x8, 0x80 ;  /* 0x000000000080781c */ /* 0x000fe40003f0e170 */
[----:B------:R-:W-:Y:S02]  /*3d20*/  PLOP3.LUT P1, PT, PT, PT, PT, 0x8, 0x80 ;  /* 0x000000000080781c */ /* 0x000fe40003f2e170 */
[----:B--2---:R-:W-:-:S04]  /*3d30*/  @!P2 FSETP.GT.AND P5, PT, R11, R6, PT ;  /* 0x000000060b00a20b */ /* 0x004fc80003fa4000 */
[----:B------:R-:W-:Y:S02]  /*3d40*/  @!P2 FSEL R6, R11, R6, P5 ;  /* 0x000000060b06a208 */ /* 0x000fe40002800000 */
[----:B------:R-:W-:-:S13]  /*3d50*/  @!P2 PLOP3.LUT P0, PT, P5, PT, PT, 0x80, 0x8 ;  /* 0x000000000008a81c */ /* 0x000fda0002f0f070 */
[----:B------:R-:W-:Y:S01]  /*3d60*/  @P0 VIADD R8, R7, 0x2 ;  /* 0x0000000207080836 */ /* 0x000fe20000000000 */
[----:B---3--:R-:W-:-:S04]  /*3d70*/  @!P3 FSETP.GT.AND P5, PT, R13, R6, PT ;  /* 0x000000060d00b20b */ /* 0x008fc80003fa4000 */
[----:B------:R-:W-:Y:S02]  /*3d80*/  @!P3 PLOP3.LUT P1, PT, P5, PT, PT, 0x80, 0x8 ;  /* 0x000000000008b81c */ /* 0x000fe40002f2f070 */
[----:B------:R-:W-:-:S11]  /*3d90*/  @!P3 FSEL R6, R13, R6, P5 ;  /* 0x000000060d06b208 */ /* 0x000fd60002800000 */
[C---:B------:R-:W-:Y:S01]  /*3da0*/  @P1 IADD3 R8, PT, PT, R7.reuse, 0x3, RZ ;  /* 0x0000000307081810 */ /* 0x040fe20007ffe0ff */
[----:B------:R-:W-:-:S07]  /*3db0*/  VIADD R7, R7, 0x4 ;  /* 0x0000000407077836 */ /* 0x000fce0000000000 */
.L_x_88:
        /* <DEDUP_REMOVED lines=18> */
[----:B------:R-:W-:Y:S02]  /*3ee0*/  PLOP3.LUT P5, PT, PT, PT, PT, 0x8, 0x80 ;  /* 0x000000000080781c */ /* 0x000fe40003fae170 */
[----:B--2---:R-:W-:-:S04]  /*3ef0*/  @!P0 FSETP.GT.AND P3, PT, R11, R6, PT ;  /* 0x000000060b00820b */ /* 0x004fc80003f64000 */
[----:B------:R-:W-:Y:S02]  /*3f00*/  @!P0 FSEL R6, R11, R6, P3 ;  /* 0x000000060b068208 */ /* 0x000fe40001800000 */
[----:B------:R-:W-:Y:S02]  /*3f10*/  @!P0 SEL R8, R7, R8, P3 ;  /* 0x0000000807088207 */ /* 0x000fe40001800000 */
[----:B---3--:R-:W-:-:S04]  /*3f20*/  @!P1 FSETP.GT.AND P4, PT, R13, R6, PT ;  /* 0x000000060d00920b */ /* 0x008fc80003f84000 */
[----:B------:R-:W-:Y:S02]  /*3f30*/  @!P1 PLOP3.LUT P5, PT, P4, PT, PT, 0x80, 0x8 ;  /* 0x000000000008981c */ /* 0x000fe400027af070 */
[----:B------:R-:W-:-:S11]  /*3f40*/  @!P1 FSEL R6, R13, R6, P4 ;  /* 0x000000060d069208 */ /* 0x000fd60002000000 */
[C---:B------:R-:W-:Y:S01]  /*3f50*/  @P5 IADD3 R8, PT, PT, R7.reuse, 0x1, RZ ;  /* 0x0000000107085810 */ /* 0x040fe20007ffe0ff */
[----:B------:R-:W-:-:S07]  /*3f60*/  VIADD R7, R7, 0x2 ;  /* 0x0000000207077836 */ /* 0x000fce0000000000 */
.L_x_89:
        /* <DEDUP_REMOVED lines=10> */
[----:B--2---:R-:W-:-:S04]  /*4010*/  FSETP.GT.AND P0, PT, R3, R6, PT ;  /* 0x000000060300720b */ /* 0x004fc80003f04000 */
[----:B------:R-:W-:-:S09]  /*4020*/  SEL R8, R7, R8, P0 ;  /* 0x0000000807087207 */ /* 0x000fd20000000000 */
.L_x_90:
[----:B------:R-:W-:Y:S05]  /*4030*/  BSYNC.RECONVERGENT B0 ;  /* 0x0000000000007941 */ /* 0x000fea0003800200 */
.L_x_87:
[----:B------:R-:W-:-:S07]  /*4040*/  I2FP.F32.S32 R7, R8 ;  /* 0x0000000800077245 */ /* 0x000fce0000201400 */
.L_x_84:
[----:B------:R-:W1:Y:S02]  /*4050*/  LDC.64 R2, c[0x0][0x388] ;  /* 0x0000e200ff027b82 */ /* 0x000e640000000a00 */
[----:B-1----:R-:W-:-:S05]  /*4060*/  IMAD.WIDE R2, R0, 0x4, R2 ;  /* 0x0000000400027825 */ /* 0x002fca00078e0202 */
[----:B------:R-:W-:Y:S01]  /*4070*/  STG.E desc[UR6][R2.64], R7 ;  /* 0x0000000702007986 */ /* 0x000fe2000c101906 */
[----:B0-----:R-:W-:Y:S05]  /*4080*/  EXIT ;  /* 0x000000000000794d */ /* 0x001fea0003800000 */
.L_x_91:
        /* <DEDUP_REMOVED lines=15> */
.L_x_222:


//--------------------- .text.logsumexp_reduction_kernel --------------------------
	.section	.text.logsumexp_reduction_kernel,"ax",@progbits
	.align	128
        .global         logsumexp_reduction_kernel
        .type           logsumexp_reduction_kernel,@function
        .size           logsumexp_reduction_kernel,(.L_x_223 - logsumexp_reduction_kernel)
        .other          logsumexp_reduction_kernel,@"STO_CUDA_ENTRY STV_DEFAULT"
logsumexp_reduction_kernel:
.text.logsumexp_reduction_kernel:
[----:B------:R-:W-:Y:S01]  /*0000*/  LDC R1, c[0x0][0x37c] ;  /* 0x0000df00ff017b82 */ /* 0x000fe20000000800 */
[----:B------:R-:W0:Y:S01]  /*0010*/  S2R R0, SR_TID.X ;  /* 0x0000000000007919 */ /* 0x000e220000002100 */
[----:B------:R-:W0:Y:S06]  /*0020*/  LDCU UR8, c[0x0][0x360] ;  /* 0x00006c00ff0877ac */ /* 0x000e2c0008000800 */
[----:B------:R-:W1:Y:S01]  /*0030*/  LDC.64 R2, c[0x0][0x380] ;  /* 0x0000e000ff027b82 */ /* 0x000e620000000a00 */
[----:B------:R-:W-:Y:S01]  /*0040*/  MOV R9, 0xff800000 ;  /* 0xff80000000097802 */ /* 0x000fe20000000f00 */
[----:B------:R-:W0:Y:S01]  /*0050*/  S2R R13, SR_CTAID.X ;  /* 0x00000000000d7919 */ /* 0x000e220000002500 */
[----:B------:R-:W2:Y:S01]  /*0060*/  LDCU UR4, c[0x0][0x398] ;  /* 0x00007300ff0477ac */ /* 0x000ea20008000800 */
[----:B------:R-:W3:Y:S01]  /*0070*/  LDCU.64 UR6, c[0x0][0x358] ;  /* 0x00006b00ff0677ac */ /* 0x000ee20008000a00 */
[----:B0-----:R-:W-:-:S04]  /*0080*/  IMAD R7, R13, UR8, R0 ;  /* 0x000000080d077c24 */ /* 0x001fc8000f8e0200 */
[C---:B-1----:R-:W-:Y:S01]  /*0090*/  IMAD.WIDE.U32 R2, R7.reuse, 0x4, R2 ;  /* 0x0000000407027825 */ /* 0x042fe200078e0002 */
[----:B--2---:R-:W-:-:S13]  /*00a0*/  ISETP.GE.U32.AND P0, PT, R7, UR4, PT ;  /* 0x0000000407007c0c */ /* 0x004fda000bf06070 */
[----:B---3--:R-:W2:Y:S01]  /*00b0*/  @!P0 LDG.E R9, desc[UR6][R2.64] ;  /* 0x0000000602098981 */ /* 0x008ea2000c1e1900 */
[----:B------:R-:W-:Y:S01]  /*00c0*/  ISETP.NE.AND P0, PT, R0, RZ, PT ;  /* 0x000000ff0000720c */ /* 0x000fe20003f05270 */
[----:B------:R-:W0:Y:S01]  /*00d0*/  S2UR UR5, SR_CgaCtaId ;  /* 0x00000000000579c3 */ /* 0x000e220000008800 */
[----:B------:R-:W-:Y:S01]  /*00e0*/  MOV R5, UR8 ;  /* 0x0000000800057c02 */ /* 0x000fe20008000f00 */
[----:B------:R-:W-:-:S03]  /*00f0*/  UMOV UR4, 0x400 ;  /* 0x0000040000047882 */ /* 0x000fc60000000000 */
[----:B------:R-:W-:-:S07]  /*0100*/  ISETP.GE.U32.AND P1, PT, R5, 0x2, PT ;  /* 0x000000020500780c */ /* 0x000fce0003f26070 */
[----:B------:R-:W1:Y:S01]  /*0110*/  @!P0 S2R R11, SR_CgaCtaId ;  /* 0x00000000000b8919 */ /* 0x000e620000008800 */
[----:B------:R-:W-:Y:S01]  /*0120*/  @!P0 MOV R6, 0x400 ;  /* 0x0000040000068802 */ /* 0x000fe20000000f00 */
[----:B0-----:R-:W-:-:S06]  /*0130*/  ULEA UR4, UR5, UR4, 0x18 ;  /* 0x0000000405047291 */ /* 0x001fcc000f8ec0ff */
[----:B------:R-:W-:Y:S02]  /*0140*/  LEA R4, R0, UR4, 0x2 ;  /* 0x0000000400047c11 */ /* 0x000fe4000f8e10ff */
[----:B-1----:R-:W-:-:S03]  /*0150*/  @!P0 LEA R12, R11, R6, 0x18 ;  /* 0x000000060b0c8211 */ /* 0x002fc600078ec0ff */
[----:B--2---:R0:W-:Y:S01]  /*0160*/  STS [R4], R9 ;  /* 0x0000000904007388 */ /* 0x0041e20000000800 */
[----:B------:R-:W-:Y:S06]  /*0170*/  BAR.SYNC.DEFER_BLOCKING 0x0 ;  /* 0x0000000000007b1d */ /* 0x000fec0000010000 */
[----:B------:R-:W-:Y:S05]  /*0180*/  @!P1 BRA `(.L_x_92) ;  /* 0x0000000000309947 */ /* 0x000fea0003800000 */
[----:B------:R-:W-:-:S07]  /*0190*/  IMAD.MOV.U32 R6, RZ, RZ, R5 ;  /* 0x000000ffff067224 */ /* 0x000fce00078e0005 */
.L_x_93:
[----:B------:R-:W-:-:S04]  /*01a0*/  SHF.R.U32.HI R15, RZ, 0x1, R6 ;  /* 0x00000001ff0f7819 */ /* 0x000fc80000011606 */
[----:B------:R-:W-:-:S13]  /*01b0*/  ISETP.GE.U32.AND P1, PT, R0, R15, PT ;  /* 0x0000000f0000720c */ /* 0x000fda0003f26070 */
[----:B0-----:R-:W-:Y:S01]  /*01c0*/  @!P1 LEA R9, R15, R4, 0x2 ;  /* 0x000000040f099211 */ /* 0x001fe200078e10ff */
[----:B------:R-:W-:Y:S05]  /*01d0*/  @!P1 LDS R8, [R4] ;  /* 0x0000000004089984 */ /* 0x000fea0000000800 */
[----:B------:R-:W0:Y:S02]  /*01e0*/  @!P1 LDS R9, [R9] ;  /* 0x0000000009099984 */ /* 0x000e240000000800 */
[----:B0-----:R-:W-:-:S05]  /*01f0*/  @!P1 FMNMX R11, R8, R9, !PT ;  /* 0x00000009080b9209 */ /* 0x001fca0007800000 */
[----:B------:R1:W-:Y:S01]  /*0200*/  @!P1 STS [R4], R11 ;  /* 0x0000000b04009388 */ /* 0x0003e20000000800 */
[----:B------:R-:W-:Y:S01]  /*0210*/  BAR.SYNC.DEFER_BLOCKING 0x0 ;  /* 0x0000000000007b1d */ /* 0x000fe20000010000 */
[----:B------:R-:W-:Y:S01]  /*0220*/  ISETP.GT.U32.AND P1, PT, R6, 0x3, PT ;  /* 0x000000030600780c */ /* 0x000fe20003f24070 */
[----:B------:R-:W-:-:S12]  /*0230*/  IMAD.MOV.U32 R6, RZ, RZ, R15 ;  /* 0x000000ffff067224 */ /* 0x000fd800078e000f */
[----:B-1----:R-:W-:Y:S05]  /*0240*/  @P1 BRA `(.L_x_93) ;  /* 0xfffffffc00d41947 */ /* 0x002fea000383ffff */
.L_x_92:
[----:B------:R-:W1:Y:S01]  /*0250*/  @!P0 LDS R11, [R12] ;  /* 0x000000000c0b8984 */ /* 0x000e620000000800 */
[----:B0-----:R-:W0:Y:S01]  /*0260*/  LDC.64 R8, c[0x0][0x390] ;  /* 0x0000e400ff087b82 */ /* 0x001e220000000a00 */
[----:B------:R-:W2:Y:S02]  /*0270*/  LDCU UR4, c[0x0][0x398] ;  /* 0x00007300ff0477ac */ /* 0x000ea40008000800 */
[----:B--2---:R-:W-:Y:S01]  /*0280*/  ISETP.GE.U32.AND P1, PT, R7, UR4, PT ;  /* 0x0000000407007c0c */ /* 0x004fe2000bf26070 */
[----:B0-----:R-:W-:-:S05]  /*0290*/  IMAD.WIDE.U32 R8, R13, 0x4, R8 ;  /* 0x000000040d087825 */ /* 0x001fca00078e0008 */
[----:B-1----:R0:W-:Y:S01]  /*02a0*/  @!P0 STG.E desc[UR6][R8.64], R11 ;  /* 0x0000000b08008986 */ /* 0x0021e2000c101906 */
[----:B------:R-:W-:Y:S06]  /*02b0*/  BAR.SYNC.DEFER_BLOCKING 0x0 ;  /* 0x0000000000007b1d */ /* 0x000fec0000010000 */
[----:B------:R-:W2:Y:S04]  /*02c0*/  LDG.E R6, desc[UR6][R8.64] ;  /* 0x0000000608067981 */ /* 0x000ea8000c1e1900 */
[----:B------:R-:W2:Y:S01]  /*02d0*/  @!P1 LDG.E R3, desc[UR6][R2.64] ;  /* 0x0000000602039981 */ /* 0x000ea2000c1e1900 */
[----:B------:R-:W-:Y:S01]  /*02e0*/  @!P1 MOV R10, 0x3bbb989d ;  /* 0x3bbb989d000a9802 */ /* 0x000fe20000000f00 */
[----:B------:R-:W-:Y:S01]  /*02f0*/  @!P1 IMAD.MOV.U32 R13, RZ, RZ, 0x437c0000 ;  /* 0x437c0000ff0d9424 */ /* 0x000fe200078e00ff */
[----:B------:R-:W-:-:S02]  /*0300*/  ISETP.GE.U32.AND P2, PT, R5, 0x2, PT ;  /* 0x000000020500780c */ /* 0x000fc40003f46070 */
[----:B------:R-:W-:Y:S01]  /*0310*/  ISETP.NE.AND P0, PT, R0, RZ, PT ;  /* 0x000000ff0000720c */ /* 0x000fe20003f05270 */
[----:B--2---:R-:W-:-:S04]  /*0320*/  @!P1 FADD R7, -R6, R3 ;  /* 0x0000000306079221 */ /* 0x004fc80000000100 */
[----:B------:R-:W-:-:S04]  /*0330*/  @!P1 FFMA.SAT R10, R7, R10, 0.5 ;  /* 0x3f000000070a9423 */ /* 0x000fc8000000200a */
[----:B------:R-:W-:-:S04]  /*0340*/  @!P1 FFMA.RM R10, R10, R13, 12582913 ;  /* 0x4b4000010a0a9423 */ /* 0x000fc8000000400d */
[C---:B------:R-:W-:Y:S01]  /*0350*/  @!P1 FADD R12, R10.reuse, -12583039 ;  /* 0xcb40007f0a0c9421 */ /* 0x040fe20000000000 */
[----:B------:R-:W-:-:S03]  /*0360*/  @!P1 SHF.L.U32 R10, R10, 0x17, RZ ;  /* 0x000000170a0a9819 */ /* 0x000fc600000006ff */
[----:B------:R-:W-:-:S04]  /*0370*/  @!P1 FFMA R12, R7, 1.4426950216293334961, -R12 ;  /* 0x3fb8aa3b070c9823 */ /* 0x000fc8000000080c */
[----:B------:R-:W-:Y:S01]  /*0380*/  @!P1 FFMA R12, R7, 1.925963033500011079e-08, R12 ;  /* 0x32a57060070c9823 */ /* 0x000fe2000000000c */
[----:B------:R-:W-:-:S03]  /*0390*/  HFMA2 R7, -RZ, RZ, 0, 0 ;  /* 0x00000000ff077431 */ /* 0x000fc600000001ff */
[----:B0-----:R-:W0:Y:S02]  /*03a0*/  @!P1 MUFU.EX2 R11, R12 ;  /* 0x0000000c000b9308 */ /* 0x001e240000000800 */
[----:B0-----:R-:W-:-:S05]  /*03b0*/  @!P1 FMUL R7, R10, R11 ;  /* 0x0000000b0a079220 */ /* 0x001fca0000400000 */
[----:B------:R0:W-:Y:S01]  /*03c0*/  STS [R4], R7 ;  /* 0x0000000704007388 */ /* 0x0001e20000000800 */
[----:B------:R-:W-:Y:S06]  /*03d0*/  BAR.SYNC.DEFER_BLOCKING 0x0 ;  /* 0x0000000000007b1d */ /* 0x000fec0000010000 */
[----:B------:R-:W-:Y:S05]  /*03e0*/  @!P2 BRA `(.L_x_94) ;  /* 0x00000000002ca947 */ /* 0x000fea0003800000 */
.L_x_95:
[----:B0-----:R-:W-:-:S04]  /*03f0*/  SHF.R.U32.HI R7, RZ, 0x1, R5 ;  /* 0x00000001ff077819 */ /* 0x001fc80000011605 */
[----:B------:R-:W-:-:S13]  /*0400*/  ISETP.GE.U32.AND P1, PT, R0, R7, PT ;  /* 0x000000070000720c */ /* 0x000fda0003f26070 */
[----:B------:R-:W-:Y:S01]  /*0410*/  @!P1 IMAD R2, R7, 0x4, R4 ;  /* 0x0000000407029824 */ /* 0x000fe200078e0204 */
[----:B------:R-:W-:Y:S05]  /*0420*/  @!P1 LDS R3, [R4] ;  /* 0x0000000004039984 */ /* 0x000fea0000000800 */
[----:B------:R-:W0:Y:S02]  /*0430*/  @!P1 LDS R2, [R2] ;  /* 0x0000000002029984 */ /* 0x000e240000000800 */
[----:B0-----:R-:W-:-:S05]  /*0440*/  @!P1 FADD R3, R2, R3 ;  /* 0x0000000302039221 */ /* 0x001fca0000000000 */
[----:B------:R1:W-:Y:S01]  /*0450*/  @!P1 STS [R4], R3 ;  /* 0x0000000304009388 */ /* 0x0003e20000000800 */
[----:B------:R-:W-:Y:S01]  /*0460*/  BAR.SYNC.DEFER_BLOCKING 0x0 ;  /* 0x0000000000007b1d */ /* 0x000fe20000010000 */
[----:B------:R-:W-:Y:S02]  /*0470*/  ISETP.GT.U32.AND P1, PT, R5, 0x3, PT ;  /* 0x000000030500780c */ /* 0x000fe40003f24070 */
[----:B------:R-:W-:-:S11]  /*0480*/  MOV R5, R7 ;  /* 0x0000000700057202 */ /* 0x000fd60000000f00 */
[----:B-1----:R-:W-:Y:S05]  /*0490*/  @P1 BRA `(.L_x_95) ;  /* 0xfffffffc00d41947 */ /* 0x002fea000383ffff */
.L_x_94:
[----:B------:R-:W-:Y:S05]  /*04a0*/  @P0 EXIT ;  /* 0x000000000000094d */ /* 0x000fea0003800000 */
[----:B------:R-:W1:Y:S01]  /*04b0*/  S2UR UR5, SR_CgaCtaId ;  /* 0x00000000000579c3 */ /* 0x000e620000008800 */
[----:B------:R-:W-:Y:S01]  /*04c0*/  UMOV UR4, 0x400 ;  /* 0x0000040000047882 */ /* 0x000fe20000000000 */
[----:B0-----:R-:W-:Y:S02]  /*04d0*/  MOV R4, 0x3e055027 ;  /* 0x3e05502700047802 */ /* 0x001fe40000000f00 */
[----:B------:R-:W-:Y:S01]  /*04e0*/  MOV R7, 0x7f800000 ;  /* 0x7f80000000077802 */ /* 0x000fe20000000f00 */
[----:B-1----:R-:W-:-:S09]  /*04f0*/  ULEA UR4, UR5, UR4, 0x18 ;  /* 0x0000000405047291 */ /* 0x002fd2000f8ec0ff */
[----:B------:R-:W0:Y:S02]  /*0500*/  LDS R0, [UR4] ;  /* 0x00000004ff007984 */ /* 0x000e240008000800 */
[----:B0-----:R-:W-:-:S13]  /*0510*/  FSETP.GEU.AND P0, PT, R0, 1.175494350822287508e-38, PT ;  /* 0x008000000000780b */ /* 0x001fda0003f0e000 */
[----:B------:R-:W-:-:S05]  /*0520*/  @!P0 FMUL R0, R0, 8388608 ;  /* 0x4b00000000008820 */ /* 0x000fca0000400000 */
[----:B------:R-:W-:-:S04]  /*0530*/  IADD3 R2, PT, PT, R0, -0x3f2aaaab, RZ ;  /* 0xc0d5555500027810 */ /* 0x000fc80007ffe0ff */
[----:B------:R-:W-:-:S05]  /*0540*/  LOP3.LUT R3, R2, 0xff800000, RZ, 0xc0, !PT ;  /* 0xff80000002037812 */ /* 0x000fca00078ec0ff */
[----:B------:R-:W-:Y:S01]  /*0550*/  IMAD.IADD R2, R0, 0x1, -R3 ;  /* 0x0000000100027824 */ /* 0x000fe200078e0a03 */
[----:B------:R-:W-:-:S03]  /*0560*/  I2FP.F32.S32 R3, R3 ;  /* 0x0000000300037245 */ /* 0x000fc60000201400 */
[----:B------:R-:W-:-:S04]  /*0570*/  FADD R5, R2, -1 ;  /* 0xbf80000002057421 */ /* 0x000fc80000000000 */
[----:B------:R-:W-:-:S04]  /*0580*/  FFMA R2, R5, -R4, 0.14084610342979431152 ;  /* 0x3e1039f605027423 */ /* 0x000fc80000000804 */
[----:B------:R-:W-:-:S04]  /*0590*/  FFMA R2, R5, R2, -0.12148627638816833496 ;  /* 0xbdf8cdcc05027423 */ /* 0x000fc80000000002 */
[----:B------:R-:W-:-:S04]  /*05a0*/  FFMA R2, R5, R2, 0.13980610668659210205 ;  /* 0x3e0f295505027423 */ /* 0x000fc80000000002 */
[----:B------:R-:W-:-:S04]  /*05b0*/  FFMA R2, R5, R2, -0.16684235632419586182 ;  /* 0xbe2ad8b905027423 */ /* 0x000fc80000000002 */
[----:B------:R-:W-:-:S04]  /*05c0*/  FFMA R2, R5, R2, 0.20012299716472625732 ;  /* 0x3e4ced0b05027423 */ /* 0x000fc80000000002 */
[----:B------:R-:W-:-:S04]  /*05d0*/  FFMA R2, R5, R2, -0.24999669194221496582 ;  /* 0xbe7fff2205027423 */ /* 0x000fc80000000002 */
[C---:B------:R-:W-:Y:S01]  /*05e0*/  FFMA R4, R5.reuse, R2, 0.33333182334899902344 ;  /* 0x3eaaaa7805047423 */ /* 0x040fe20000000002 */
[----:B------:R-:W-:Y:S02]  /*05f0*/  FSEL R2, RZ, -23, P0 ;  /* 0xc1b80000ff027808 */ /* 0x000fe40000000000 */
[----:B------:R-:W-:Y:S01]  /*0600*/  ISETP.GT.U32.AND P0, PT, R0, 0x7f7fffff, PT ;  /* 0x7f7fffff0000780c */ /* 0x000fe20003f04070 */
[----:B------:R-:W-:-:S04]  /*0610*/  FFMA R4, R5, R4, -0.5 ;  /* 0xbf00000005047423 */ /* 0x000fc80000000004 */
[----:B------:R-:W-:Y:S01]  /*0620*/  FMUL R8, R5, R4 ;  /* 0x0000000405087220 */ /* 0x000fe20000400000 */
[----:B------:R-:W-:Y:S02]  /*0630*/  FFMA R4, R3, 1.1920928955078125e-07, R2 ;  /* 0x3400000003047823 */ /* 0x000fe40000000002 */
[----:B------:R-:W0:Y:S01]  /*0640*/  LDC.64 R2, c[0x0][0x388] ;  /* 0x0000e200ff027b82 */ /* 0x000e220000000a00 */
[----:B------:R-:W-:-:S04]  /*0650*/  FFMA R5, R5, R8, R5 ;  /* 0x0000000805057223 */ /* 0x000fc80000000005 */
[----:B------:R-:W-:Y:S01]  /*0660*/  FFMA R4, R4, 0.69314718246459960938, R5 ;  /* 0x3f31721804047823 */ /* 0x000fe20000000005 */
[C---:B------:R-:W-:Y:S01]  /*0670*/  @P0 FFMA R4, R0.reuse, R7, +INF ;  /* 0x7f80000000040423 */ /* 0x040fe20000000007 */
[----:B------:R-:W-:-:S04]  /*0680*/  FSETP.NEU.AND P0, PT, R0, RZ, PT ;  /* 0x000000ff0000720b */ /* 0x000fc80003f0d000 */
[----:B------:R-:W-:-:S05]  /*0690*/  FSEL R5, R4, -INF , P0 ;  /* 0xff80000004057808 */ /* 0x000fca0000000000 */
[----:B------:R-:W-:-:S05]  /*06a0*/  FADD R5, R6, R5 ;  /* 0x0000000506057221 */ /* 0x000fca0000000000 */
[----:B0-----:R-:W-:Y:S01]  /*06b0*/  STG.E desc[UR6][R2.64], R5 ;  /* 0x0000000502007986 */ /* 0x001fe2000c101906 */
[----:B------:R-:W-:Y:S05]  /*06c0*/  EXIT ;  /* 0x000000000000794d */ /* 0x000fea0003800000 */
.L_x_96:
        /* <DEDUP_REMOVED lines=11> */
.L_x_223:


//--------------------- .text.reduction_kernel    --------------------------
	.section	.text.reduction_kernel,"ax",@progbits
	.align	128
        .global         reduction_kernel
        .type           reduction_kernel,@function
        .size           reduction_kernel,(.L_x_224 - reduction_kernel)
        .other          reduction_kernel,@"STO_CUDA_ENTRY STV_DEFAULT"
reduction_kernel:
.text.reduction_kernel:
[----:B------:R-:W-:Y:S01]  /*0000*/  LDC R1, c[0x0][0x37c] ;  /* 0x0000df00ff017b82 */ /* 0x000fe20000000800 */
[----:B------:R-:W-:Y:S05]  /*0010*/  EXIT ;  /* 0x000000000000794d */ /* 0x000fea0003800000 */
.L_x_97:
        /* <DEDUP_REMOVED lines=14> */
.L_x_224:


//--------------------- .text.prod_reduction_kernel --------------------------
	.section	.text.prod_reduction_kernel,"ax",@progbits
	.align	128
        .global         prod_reduction_kernel
        .type           prod_reduction_kernel,@function
        .size           prod_reduction_kernel,(.L_x_225 - prod_reduction_kernel)
        .other          prod_reduction_kernel,@"STO_CUDA_ENTRY STV_DEFAULT"
prod_reduction_kernel:
.text.prod_reduction_kernel:
[----:B------:R-:W0:Y:S01]  /*0000*/  LDC R1, c[0x0][0x37c] ;  /* 0x0000df00ff017b82 */ /* 0x000e220000000800 */
[----:B------:R-:W1:Y:S01]  /*0010*/  S2R R25, SR_TID.X ;  /* 0x0000000000197919 */ /* 0x000e620000002100 */
[----:B------:R-:W2:Y:S01]  /*0020*/  LDCU UR4, c[0x0][0x2f8] ;  /* 0x00005f00ff0477ac */ /* 0x000ea20008000800 */
[----:B0-----:R-:W-:Y:S01]  /*0030*/  IADD3 R1, PT, PT, R1, -0x18, RZ ;  /* 0xffffffe801017810 */ /* 0x001fe20007ffe0ff */
[----:B------:R-:W-:Y:S01]  /*0040*/  BSSY.RECONVERGENT B6, `(.L_x_98) ;  /* 0x0000092000067945 */ /* 0x000fe20003800200 */
[----:B------:R-:W1:Y:S01]  /*0050*/  S2R R24, SR_CTAID.X ;  /* 0x0000000000187919 */ /* 0x000e620000002500 */
[----:B------:R-:W0:Y:S01]  /*0060*/  LDCU UR5, c[0x0][0x2fc] ;  /* 0x00005f80ff0577ac */ /* 0x000e220008000800 */
[----:B------:R-:W3:Y:S01]  /*0070*/  LDCU UR6, c[0x0][0x360] ;  /* 0x00006c00ff0677ac */ /* 0x000ee20008000800 */
[----:B------:R-:W4:Y:S01]  /*0080*/  LDCU.64 UR36, c[0x0][0x358] ;  /* 0x00006b00ff2477ac */ /* 0x000f220008000a00 */
[----:B--2---:R-:W-:-:S05]  /*0090*/  IADD3 R2, P1, PT, R1, UR4, RZ ;  /* 0x0000000401027c10 */ /* 0x004fca000ff3e0ff */
[----:B0-----:R-:W-:Y:S01]  /*00a0*/  IMAD.X R18, RZ, RZ, UR5, P1 ;  /* 0x00000005ff127e24 */ /* 0x001fe200088e06ff */
[----:B---3--:R-:W-:Y:S02]  /*00b0*/  MOV R16, UR6 ;  /* 0x0000000600107c02 */ /* 0x008fe40008000f00 */
[----:B-1----:R-:W-:Y:S01]  /*00c0*/  LOP3.LUT P0, R23, R25, RZ, R24, 0xfa, !PT ;  /* 0x000000ff19177212 */ /* 0x002fe2000780fa18 */
[----:B------:R-:W-:-:S12]  /*00d0*/  IMAD R22, R24, UR6, R25 ;  /* 0x0000000618167c24 */ /* 0x000fd8000f8e0219 */
[----:B----4-:R-:W-:Y:S05]  /*00e0*/  @P0 BRA `(.L_x_99) ;  /* 0x00000008001c0947 */ /* 0x010fea0003800000 */
        /* <DEDUP_REMOVED lines=8> */
.L_x_100:
[----:B------:R-:W0:Y:S01]  /*0170*/  LDC.64 R10, c[0x0][0x390] ;  /* 0x0000e400ff0a7b82 */ /* 0x000e220000000a00 */
[----:B------:R-:W1:Y:S07]  /*0180*/  LDCU.64 UR4, c[0x4][0x10] ;  /* 0x01000200ff0477ac */ /* 0x000e6e0008000a00 */
[----:B------:R-:W2:Y:S01]  /*0190*/  LDC R13, c[0x0][0x398] ;  /* 0x0000e600ff0d7b82 */ /* 0x000ea20000000800 */
[----:B0-----:R-:W2:Y:S07]  /*01a0*/  LDG.E R12, desc[UR36][R10.64] ;  /* 0x000000240a0c7981 */ /* 0x001eae000c1e1900 */
[----:B------:R0:W3:Y:S01]  /*01b0*/  LDC.64 R8, c[0x4][R19] ;  /* 0x0100000013087b82 */ /* 0x0000e20000000a00 */
[----:B-1----:R-:W-:Y:S01]  /*01c0*/  IMAD.U32 R4, RZ, RZ, UR4 ;  /* 0x00000004ff047e24 */ /* 0x002fe2000f8e00ff */
[----:B------:R-:W-:Y:S01]  /*01d0*/  MOV R5, UR5 ;  /* 0x0000000500057c02 */ /* 0x000fe20008000f00 */
[----:B------:R-:W-:Y:S01]  /*01e0*/  IMAD.MOV.U32 R6, RZ, RZ, R2 ;  /* 0x000000ffff067224 */ /* 0x000fe200078e0002 */
[----:B------:R-:W-:Y:S01]  /*01f0*/  MOV R7, R18 ;  /* 0x0000001200077202 */ /* 0x000fe20000000f00 */
[----:B--23--:R0:W-:Y:S06]  /*0200*/  STL.64 [R1], R12 ;  /* 0x0000000c01007387 */ /* 0x00c1ec0000100a00 */
[----:B------:R-:W-:-:S07]  /*0210*/  LEPC R20, `(.L_x_101) ;  /* 0x000000001014794e */ /* 0x000fce0000000000 */
[----:B0-----:R-:W-:Y:S05]  /*0220*/  CALL.ABS.NOINC R8 ;  /* 0x0000000008007343 */ /* 0x001fea0003c00000 */
.L_x_101:
[----:B------:R-:W0:Y:S01]  /*0230*/  LDC R17, c[0x0][0x370] ;  /* 0x0000dc00ff117b82 */ /* 0x000e220000000800 */
[----:B------:R-:W1:Y:S01]  /*0240*/  LDCU.64 UR4, c[0x4][0x18] ;  /* 0x01000300ff0477ac */ /* 0x000e620008000a00 */
[----:B------:R-:W-:Y:S01]  /*0250*/  IMAD.MOV.U32 R6, RZ, RZ, R2 ;  /* 0x000000ffff067224 */ /* 0x000fe200078e0002 */
[----:B------:R-:W-:-:S05]  /*0260*/  MOV R7, R18 ;  /* 0x0000001200077202 */ /* 0x000fca0000000f00 */
[----:B------:R2:W3:Y:S01]  /*0270*/  LDC.64 R8, c[0x4][R19] ;  /* 0x0100000013087b82 */ /* 0x0004e20000000a00 */
[----:B-1----:R-:W-:Y:S01]  /*0280*/  IMAD.U32 R4, RZ, RZ, UR4 ;  /* 0x00000004ff047e24 */ /* 0x002fe2000f8e00ff */
[----:B------:R-:W-:Y:S01]  /*0290*/  MOV R5, UR5 ;  /* 0x0000000500057c02 */ /* 0x000fe20008000f00 */
[----:B0-----:R2:W-:Y:S06]  /*02a0*/  STL.64 [R1], R16 ;  /* 0x0000001001007387 */ /* 0x0015ec0000100a00 */
[----:B------:R-:W-:-:S07]  /*02b0*/  LEPC R20, `(.L_x_102) ;  /* 0x000000001014794e */ /* 0x000fce0000000000 */
[----:B--23--:R-:W-:Y:S05]  /*02c0*/  CALL.ABS.NOINC R8 ;  /* 0x0000000008007343 */ /* 0x00cfea0003c00000 */
.L_x_102:
[----:B------:R-:W-:Y:S01]  /*02d0*/  IMAD R0, R16, R17, RZ ;  /* 0x0000001110007224 */ /* 0x000fe200078e02ff */
[----:B------:R0:W1:Y:S01]  /*02e0*/  LDC.64 R8, c[0x4][R19] ;  /* 0x0100000013087b82 */ /* 0x0000620000000a00 */
[----:B------:R-:W2:Y:S01]  /*02f0*/  LDCU.64 UR4, c[0x4][0x20] ;  /* 0x01000400ff0477ac */ /* 0x000ea20008000a00 */
[----:B------:R-:W-:Y:S01]  /*0300*/  IMAD.MOV.U32 R6, RZ, RZ, R2 ;  /* 0x000000ffff067224 */ /* 0x000fe200078e0002 */
[----:B------:R-:W-:Y:S01]  /*0310*/  MOV R7, R18 ;  /* 0x0000001200077202 */ /* 0x000fe20000000f00 */
[----:B------:R0:W-:Y:S01]  /*0320*/  STL [R1], R0 ;  /* 0x0000000001007387 */ /* 0x0001e20000100800 */
[----:B--2---:R-:W-:Y:S01]  /*0330*/  IMAD.U32 R4, RZ, RZ, UR4 ;  /* 0x00000004ff047e24 */ /* 0x004fe2000f8e00ff */
[----:B0-----:R-:W-:-:S07]  /*0340*/  MOV R5, UR5 ;  /* 0x0000000500057c02 */ /* 0x001fce0008000f00 */
[----:B------:R-:W-:-:S07]  /*0350*/  LEPC R20, `(.L_x_103) ;  /* 0x000000001014794e */ /* 0x000fce0000000000 */
[----:B-1----:R-:W-:Y:S05]  /*0360*/  CALL.ABS.NOINC R8 ;  /* 0x0000000008007343 */ /* 0x002fea0003c00000 */
.L_x_103:
[----:B------:R0:W1:Y:S01]  /*0370*/  LDC.64 R8, c[0x4][R19] ;  /* 0x0100000013087b82 */ /* 0x0000620000000a00 */
[----:B------:R-:W2:Y:S01]  /*0380*/  LDCU.64 UR4, c[0x4][0x28] ;  /* 0x01000500ff0477ac */ /* 0x000ea20008000a00 */
[----:B------:R-:W-:Y:S01]  /*0390*/  CS2R R6, SRZ ;  /* 0x0000000000067805 */ /* 0x000fe2000001ff00 */
[----:B--2---:R-:W-:Y:S01]  /*03a0*/  IMAD.U32 R4, RZ, RZ, UR4 ;  /* 0x00000004ff047e24 */ /* 0x004fe2000f8e00ff */
[----:B0-----:R-:W-:-:S07]  /*03b0*/  MOV R5, UR5 ;  /* 0x0000000500057c02 */ /* 0x001fce0008000f00 */
[----:B------:R-:W-:-:S07]  /*03c0*/  LEPC R20, `(.L_x_104) ;  /* 0x000000001014794e */ /* 0x000fce0000000000 */
[----:B-1----:R-:W-:Y:S05]  /*03d0*/  CALL.ABS.NOINC R8 ;  /* 0x0000000008007343 */ /* 0x002fea0003c00000 */
.L_x_104:
[----:B------:R-:W0:Y:S02]  /*03e0*/  LDC.64 R4, c[0x0][0x390] ;  /* 0x0000e400ff047b82 */ /* 0x000e240000000a00 */
[----:B0-----:R-:W2:Y:S02]  /*03f0*/  LDG.E R4, desc[UR36][R4.64] ;  /* 0x0000002404047981 */ /* 0x001ea4000c1e1900 */
[----:B--2---:R-:W-:-:S13]  /*0400*/  ISETP.GE.AND P0, PT, R4, 0x1, PT ;  /* 0x000000010400780c */ /* 0x004fda0003f06270 */
[----:B------:R-:W-:Y:S05]  /*0410*/  @!P0 BRA `(.L_x_105) ;  /* 0x0000000400308947 */ /* 0x000fea0003800000 */
[----:B------:R-:W0:Y:S01]  /*0420*/  LDC.64 R10, c[0x0][0x380] ;  /* 0x0000e000ff0a7b82 */ /* 0x000e220000000a00 */
[----:B------:R-:W1:Y:S01]  /*0430*/  LDCU.64 UR4, c[0x4][0x30] ;  /* 0x01000600ff0477ac */ /* 0x000e620008000a00 */
[----:B0-----:R-:W2:Y:S06]  /*0440*/  LDG.E R10, desc[UR36][R10.64] ;  /* 0x000000240a0a7981 */ /* 0x001eac000c1e1900 */
[----:B------:R0:W3:Y:S01]  /*0450*/  LDC.64 R8, c[0x4][R19] ;  /* 0x0100000013087b82 */ /* 0x0000e20000000a00 */
[----:B-1----:R-:W-:Y:S01]  /*0460*/  IMAD.U32 R4, RZ, RZ, UR4 ;  /* 0x00000004ff047e24 */ /* 0x002fe2000f8e00ff */
[----:B------:R-:W-:Y:S01]  /*0470*/  MOV R5, UR5 ;  /* 0x0000000500057c02 */ /* 0x000fe20008000f00 */
[----:B------:R-:W-:Y:S01]  /*0480*/  IMAD.MOV.U32 R6, RZ, RZ, R2 ;  /* 0x000000ffff067224 */ /* 0x000fe200078e0002 */
[----:B------:R-:W-:Y:S01]  /*0490*/  MOV R7, R18 ;  /* 0x0000001200077202 */ /* 0x000fe20000000f00 */
[----:B--2---:R-:W1:Y:S02]  /*04a0*/  F2F.F64.F32 R12, R10 ;  /* 0x0000000a000c7310 */ /* 0x004e640000201800 */
[----:B-1-3--:R0:W-:Y:S04]  /*04b0*/  STL.64 [R1], R12 ;  /* 0x0000000c01007387 */ /* 0x00a1e80000100a00 */
[----:B------:R-:W-:-:S07]  /*04c0*/  LEPC R20, `(.L_x_106) ;  /* 0x000000001014794e */ /* 0x000fce0000000000 */
[----:B0-----:R-:W-:Y:S05]  /*04d0*/  CALL.ABS.NOINC R8 ;  /* 0x0000000008007343 */ /* 0x001fea0003c00000 */
.L_x_106:
        /* <DEDUP_REMOVED lines=16> */
.L_x_107:
        /* <DEDUP_REMOVED lines=16> */
.L_x_108:
        /* <DEDUP_REMOVED lines=16> */
.L_x_109:
        /* <DEDUP_REMOVED lines=16> */
.L_x_105:
[----:B------:R-:W-:Y:S01]  /*08e0*/  MOV R8, 0x0 ;  /* 0x0000000000087802 */ /* 0x000fe20000000f00 */
[----:B------:R-:W0:Y:S01]  /*08f0*/  LDCU.64 UR4, c[0x4][0x38] ;  /* 0x01000700ff0477ac */ /* 0x000e220008000a00 */
[----:B------:R-:W-:-:S04]  /*0900*/  CS2R R6, SRZ ;  /* 0x0000000000067805 */ /* 0x000fc8000001ff00 */
[----:B------:R-:W1:Y:S01]  /*0910*/  LDC.64 R8, c[0x4][R8] ;  /* 0x0100000008087b82 */ /* 0x000e620000000a00 */
[----:B0-----:R-:W-:Y:S01]  /*0920*/  MOV R4, UR4 ;  /* 0x0000000400047c02 */ /* 0x001fe20008000f00 */
[----:B------:R-:W-:-:S07]  /*0930*/  IMAD.U32 R5, RZ, RZ, UR5 ;  /* 0x00000005ff057e24 */ /* 0x000fce000f8e00ff */
[----:B------:R-:W-:-:S07]  /*0940*/  LEPC R20, `(.L_x_99) ;  /* 0x000000001014794e */ /* 0x000fce0000000000 */
[----:B-1----:R-:W-:Y:S05]  /*0950*/  CALL.ABS.NOINC R8 ;  /* 0x0000000008007343 */ /* 0x002fea0003c00000 */
.L_x_99:
[----:B------:R-:W-:Y:S05]  /*0960*/  BSYNC.RECONVERGENT B6 ;  /* 0x0000000000067941 */ /* 0x000fea0003800200 */
.L_x_98:
[----:B------:R-:W0:Y:S02]  /*0970*/  LDCU UR4, c[0x0][0x398] ;  /* 0x00007300ff0477ac */ /* 0x000e240008000800 */
[----:B0-----:R-:W-:-:S09]  /*0980*/  UISETP.GT.AND UP0, UPT, UR4, 0x1, UPT ;  /* 0x000000010400788c */ /* 0x001fd2000bf04270 */
[----:B------:R-:W-:Y:S05]  /*0990*/  BRA.U UP0, `(.L_x_110) ;  /* 0x0000000500147547 */ /* 0x000fea000b800000 */
[----:B------:R-:W0:Y:S02]  /*09a0*/  LDC.64 R6, c[0x0][0x390] ;  /* 0x0000e400ff067b82 */ /* 0x000e240000000a00 */
[----:B0-----:R-:W2:Y:S01]  /*09b0*/  LDG.E R7, desc[UR36][R6.64] ;  /* 0x0000002406077981 */ /* 0x001ea2000c1e1900 */
[----:B------:R-:W-:Y:S01]  /*09c0*/  HFMA2 R0, -RZ, RZ, 1.875, 0 ;  /* 0x3f800000ff007431 */ /* 0x000fe200000001ff */
[----:B--2---:R-:W-:-:S13]  /*09d0*/  ISETP.GE.U32.AND P0, PT, R22, R7, PT ;  /* 0x000000071600720c */ /* 0x004fda0003f06070 */
[----:B------:R-:W0:Y:S02]  /*09e0*/  @!P0 LDC.64 R4, c[0x0][0x380] ;  /* 0x0000e000ff048b82 */ /* 0x000e240000000a00 */
[----:B0-----:R-:W-:-:S05]  /*09f0*/  @!P0 IMAD.WIDE.U32 R4, R22, 0x4, R4 ;  /* 0x0000000416048825 */ /* 0x001fca00078e0004 */
[----:B------:R-:W2:Y:S01]  /*0a00*/  @!P0 LDG.E R0, desc[UR36][R4.64] ;  /* 0x0000002404008981 */ /* 0x000ea2000c1e1900 */
[----:B------:R-:W0:Y:S01]  /*0a10*/  S2UR UR5, SR_CgaCtaId ;  /* 0x00000000000579c3 */ /* 0x000e220000008800 */
[----:B------:R-:W-:Y:S01]  /*0a20*/  ISETP.GT.U32.AND P0, PT, R25, 0x7, PT ;  /* 0x000000071900780c */ /* 0x000fe20003f04070 */
[----:B------:R-:W-:-:S03]  /*0a30*/  UMOV UR4, 0x400 ;  /* 0x0000040000047882 */ /* 0x000fc60000000000 */
[----:B------:R-:W-:Y:S01]  /*0a40*/  ISETP.NE.OR P0, PT, R24, RZ, P0 ;  /* 0x000000ff1800720c */ /* 0x000fe20000705670 */
[----:B0-----:R-:W-:-:S06]  /*0a50*/  ULEA UR4, UR5, UR4, 0x18 ;  /* 0x0000000405047291 */ /* 0x001fcc000f8ec0ff */
[----:B------:R-:W-:Y:S01]  /*0a60*/  LEA R17, R25, UR4, 0x2 ;  /* 0x0000000419117c11 */ /* 0x000fe2000f8e10ff */
[----:B------:R-:W-:Y:S05]  /*0a70*/  WARPSYNC.ALL ;  /* 0x0000000000007948 */ /* 0x000fea0003800000 */
[----:B------:R-:W-:Y:S01]  /*0a80*/  BSSY.RECONVERGENT B6, `(.L_x_111) ;  /* 0x0000012000067945 */ /* 0x000fe20003800200 */
[----:B--2---:R0:W-:Y:S01]  /*0a90*/  STS [R17], R0 ;  /* 0x0000000011007388 */ /* 0x0041e20000000800 */
[----:B------:R-:W-:Y:S06]  /*0aa0*/  BAR.SYNC.DEFER_BLOCKING 0x0 ;  /* 0x0000000000007b1d */ /* 0x000fec0000010000 */
[----:B------:R-:W-:Y:S05]  /*0ab0*/  @P0 BRA `(.L_x_112) ;  /* 0x0000000000380947 */ /* 0x000fea0003800000 */
[----:B0-----:R-:W0:Y:S01]  /*0ac0*/  LDS R0, [R17] ;  /* 0x0000000011007984 */ /* 0x001e220000000800 */
[----:B------:R-:W-:Y:S01]  /*0ad0*/  MOV R3, 0x0 ;  /* 0x0000000000037802 */ /* 0x000fe20000000f00 */
[----:B------:R-:W1:Y:S01]  /*0ae0*/  LDCU.64 UR4, c[0x4][0x40] ;  /* 0x01000800ff0477ac */ /* 0x000e620008000a00 */
[----:B------:R-:W-:Y:S01]  /*0af0*/  MOV R6, R2 ;  /* 0x0000000200067202 */ /* 0x000fe20000000f00 */
[----:B------:R2:W-:Y:S01]  /*0b00*/  STL [R1+0x10], R22 ;  /* 0x0000101601007387 */ /* 0x0005e20000100800 */
[----:B------:R2:W3:Y:S01]  /*0b10*/  LDC.64 R10, c[0x4][R3] ;  /* 0x01000000030a7b82 */ /* 0x0004e20000000a00 */
[----:B------:R-:W-:Y:S02]  /*0b20*/  MOV R7, R18 ;  /* 0x0000001200077202 */ /* 0x000fe40000000f00 */
[----:B------:R2:W-:Y:S01]  /*0b30*/  STL [R1], R25 ;  /* 0x0000001901007387 */ /* 0x0005e20000100800 */
[----:B-1----:R-:W-:Y:S01]  /*0b40*/  MOV R4, UR4 ;  /* 0x0000000400047c02 */ /* 0x002fe20008000f00 */
[----:B------:R-:W-:Y:S01]  /*0b50*/  IMAD.U32 R5, RZ, RZ, UR5 ;  /* 0x00000005ff057e24 */ /* 0x000fe2000f8e00ff */
[----:B0-----:R-:W0:Y:S02]  /*0b60*/  F2F.F64.F32 R8, R0 ;  /* 0x0000000000087310 */ /* 0x001e240000201800 */
[----:B0--3--:R2:W-:Y:S04]  /*0b70*/  STL.64 [R1+0x8], R8 ;  /* 0x0000080801007387 */ /* 0x0095e80000100a00 */
[----:B------:R-:W-:-:S07]  /*0b80*/  LEPC R20, `(.L_x_112) ;  /* 0x000000001014794e */ /* 0x000fce0000000000 */
[----:B--2---:R-:W-:Y:S05]  /*0b90*/  CALL.ABS.NOINC R10 ;  /* 0x000000000a007343 */ /* 0x004fea0003c00000 */
.L_x_112:
[----:B------:R-:W-:Y:S05]  /*0ba0*/  BSYNC.RECONVERGENT B6 ;  /* 0x0000000000067941 */ /* 0x000fea0003800200 */
.L_x_111:
[----:B------:R-:W-:Y:S02]  /*0bb0*/  ISETP.GE.U32.AND P1, PT, R16, 0x2, PT ;  /* 0x000000021000780c */ /* 0x000fe40003f26070 */
[----:B------:R-:W-:-:S11]  /*0bc0*/  ISETP.NE.AND P0, PT, R25, RZ, PT ;  /* 0x000000ff1900720c */ /* 0x000fd60003f05270 */
[----:B------:R-:W-:Y:S05]  /*0bd0*/  @!P1 BRA `(.L_x_113) ;  /* 0x0000000000309947 */ /* 0x000fea0003800000 */
.L_x_114:
[----:B------:R-:W-:Y:S01]  /*0be0*/  SHF.R.U32.HI R6, RZ, 0x1, R16 ;  /* 0x00000001ff067819 */ /* 0x000fe20000011610 */
[----:B------:R-:W-:Y:S05]  /*0bf0*/  WARPSYNC.ALL ;  /* 0x0000000000007948 */ /* 0x000fea0003800000 */
[----:B------:R-:W-:-:S13]  /*0c00*/  ISETP.GE.U32.AND P1, PT, R25, R6, PT ;  /* 0x000000061900720c */ /* 0x000fda0003f26070 */
[----:B0-----:R-:W-:Y:S01]  /*0c10*/  @!P1 IMAD R0, R6, 0x4, R17 ;  /* 0x0000000406009824 */ /* 0x001fe200078e0211 */
[----:B------:R-:W-:Y:S05]  /*0c20*/  @!P1 LDS R3, [R17] ;  /* 0x0000000011039984 */ /* 0x000fea0000000800 */
[----:B------:R-:W0:Y:S02]  /*0c30*/  @!P1 LDS R0, [R0] ;  /* 0x0000000000009984 */ /* 0x000e240000000800 */
[----:B0-----:R-:W-:-:S05]  /*0c40*/  @!P1 FMUL R4, R0, R3 ;  /* 0x0000000300049220 */ /* 0x001fca0000400000 */
[----:B------:R1:W-:Y:S01]  /*0c50*/  @!P1 STS [R17], R4 ;  /* 0x0000000411009388 */ /* 0x0003e20000000800 */
[----:B------:R-:W-:Y:S01]  /*0c60*/  BAR.SYNC.DEFER_BLOCKING 0x0 ;  /* 0x0000000000007b1d */ /* 0x000fe20000010000 */
[----:B------:R-:W-:Y:S02]  /*0c70*/  ISETP.GT.U32.AND P1, PT, R16, 0x3, PT ;  /* 0x000000031000780c */ /* 0x000fe40003f24070 */
[----:B------:R-:W-:-:S11]  /*0c80*/  MOV R16, R6 ;  /* 0x0000000600107202 */ /* 0x000fd60000000f00 */
[----:B-1----:R-:W-:Y:S05]  /*0c90*/  @P1 BRA `(.L_x_114) ;  /* 0xfffffffc00d01947 */ /* 0x002fea000383ffff */
.L_x_113:
[----:B------:R-:W-:Y:S05]  /*0ca0*/  @P0 EXIT ;  /* 0x000000000000094d */ /* 0x000fea0003800000 */
[----:B------:R-:W1:Y:S01]  /*0cb0*/  S2UR UR5, SR_CgaCtaId ;  /* 0x00000000000579c3 */ /* 0x000e620000008800 */
[----:B------:R-:W-:Y:S01]  /*0cc0*/  UMOV UR4, 0x400 ;  /* 0x0000040000047882 */ /* 0x000fe20000000000 */
[----:B------:R-:W-:Y:S01]  /*0cd0*/  MOV R3, 0x0 ;  /* 0x0000000000037802 */ /* 0x000fe20000000f00 */
[----:B------:R-:W-:Y:S01]  /*0ce0*/  STL [R1], R24 ;  /* 0x0000001801007387 */ /* 0x000fe20000100800 */
[----:B------:R-:W-:Y:S02]  /*0cf0*/  MOV R6, R2 ;  /* 0x0000000200067202 */ /* 0x000fe40000000f00 */
[----:B------:R-:W-:Y:S02]  /*0d00*/  MOV R7, R18 ;  /* 0x0000001200077202 */ /* 0x000fe40000000f00 */
[----:B------:R-:W2:Y:S08]  /*0d10*/  LDC.64 R8, c[0x0][0x388] ;  /* 0x0000e200ff087b82 */ /* 0x000eb00000000a00 */
[----:B------:R3:W4:Y:S01]  /*0d20*/  LDC.64 R12, c[0x4][R3] ;  /* 0x01000000030c7b82 */ /* 0x0007220000000a00 */
[----:B-1----:R-:W-:Y:S01]  /*0d30*/  ULEA UR4, UR5, UR4, 0x18 ;  /* 0x0000000405047291 */ /* 0x002fe2000f8ec0ff */
[----:B--2---:R-:W-:-:S08]  /*0d40*/  IMAD.WIDE.U32 R8, R24, 0x4, R8 ;  /* 0x0000000418087825 */ /* 0x004fd000078e0008 */
[----:B0-----:R-:W0:Y:S02]  /*0d50*/  LDS R0, [UR4] ;  /* 0x00000004ff007984 */ /* 0x001e240008000800 */
[----:B------:R-:W1:Y:S02]  /*0d60*/  LDCU.64 UR4, c[0x4][0xa0] ;  /* 0x01001400ff0477ac */ /* 0x000e640008000a00 */
[----:B-1----:R-:W-:Y:S01]  /*0d70*/  MOV R4, UR4 ;  /* 0x0000000400047c02 */ /* 0x002fe20008000f00 */
[----:B------:R-:W-:Y:S01]  /*0d80*/  IMAD.U32 R5, RZ, RZ, UR5 ;  /* 0x00000005ff057e24 */ /* 0x000fe2000f8e00ff */
[----:B0-----:R-:W0:Y:S01]  /*0d90*/  F2F.F64.F32 R10, R0 ;  /* 0x00000000000a7310 */ /* 0x001e220000201800 */
[----:B------:R3:W-:Y:S04]  /*0da0*/  STG.E desc[UR36][R8.64], R0 ;  /* 0x0000000008007986 */ /* 0x0007e8000c101924 */
[----:B0---4-:R3:W-:Y:S02]  /*0db0*/  STL.64 [R1+0x8], R10 ;  /* 0x0000080a01007387 */ /* 0x0117e40000100a00 */
[----:B------:R-:W-:-:S07]  /*0dc0*/  LEPC R20, `(.L_x_115) ;  /* 0x000000001014794e */ /* 0x000fce0000000000 */
[----:B---3--:R-:W-:Y:S05]  /*0dd0*/  CALL.ABS.NOINC R12 ;  /* 0x000000000c007343 */ /* 0x008fea0003c00000 */
.L_x_115:
[----:B------:R-:W-:Y:S05]  /*0de0*/  EXIT ;  /* 0x000000000000794d */ /* 0x000fea0003800000 */
.L_x_110:
[----:B------:R-:W-:-:S09]  /*0df0*/  UISETP.NE.AND UP0, UPT, UR4, 0x2, UPT ;  /* 0x000000020400788c */ /* 0x000fd2000bf05270 */
[----:B------:R-:W-:Y:S05]  /*0e00*/  BRA.U UP0, `(.L_x_116) ;  /* 0x0000001100dc7547 */ /* 0x000fea000b800000 */
[----:B------:R-:W0:Y:S02]  /*0e10*/  LDC.64 R4, c[0x0][0x390] ;  /* 0x0000e400ff047b82 */ /* 0x000e240000000a00 */
[----:B0-----:R-:W2:Y:S02]  /*0e20*/  LDG.E R3, desc[UR36][R4.64] ;  /* 0x0000002404037981 */ /* 0x001ea4000c1e1900 */
[----:B--2---:R-:W-:-:S13]  /*0e30*/  ISETP.GE.U32.AND P0, PT, R22, R3, PT ;  /* 0x000000031600720c */ /* 0x004fda0003f06070 */
[----:B------:R-:W-:Y:S05]  /*0e40*/  @P0 BRA `(.L_x_116) ;  /* 0x0000001000cc0947 */ /* 0x000fea0003800000 */
[----:B------:R0:W5:Y:S04]  /*0e50*/  LDG.E R24, desc[UR36][R4.64+0xc] ;  /* 0x00000c2404187981 */ /* 0x000168000c1e1900 */
[----:B------:R0:W5:Y:S04]  /*0e60*/  LDG.E R16, desc[UR36][R4.64+0x4] ;  /* 0x0000042404107981 */ /* 0x000168000c1e1900 */
[----:B------:R0:W5:Y:S01]  /*0e70*/  LDG.E R17, desc[UR36][R4.64+0x8] ;  /* 0x0000082404117981 */ /* 0x000162000c1e1900 */
[----:B------:R-:W-:Y:S01]  /*0e80*/  ISETP.NE.AND P0, PT, R23, RZ, PT ;  /* 0x000000ff1700720c */ /* 0x000fe20003f05270 */
[----:B------:R-:W-:-:S12]  /*0e90*/  BSSY.RECONVERGENT B6, `(.L_x_117) ;  /* 0x000000d000067945 */ /* 0x000fd80003800200 */
[----:B0-----:R-:W-:Y:S05]  /*0ea0*/  @P0 BRA `(.L_x_118) ;  /* 0x00000000002c0947 */ /* 0x001fea0003800000 */
[----:B------:R-:W-:Y:S01]  /*0eb0*/  MOV R0, 0x0 ;  /* 0x0000000000007802 */ /* 0x000fe20000000f00 */
[----:B-----5:R0:W-:Y:S01]  /*0ec0*/  STL.64 [R1], R16 ;  /* 0x0000001001007387 */ /* 0x0201e20000100a00 */
[----:B------:R-:W1:Y:S01]  /*0ed0*/  LDCU.64 UR4, c[0x4][0x50] ;  /* 0x01000a00ff0477ac */ /* 0x000e620008000a00 */
[----:B------:R-:W-:Y:S01]  /*0ee0*/  MOV R6, R2 ;  /* 0x0000000200067202 */ /* 0x000fe20000000f00 */
[----:B------:R0:W2:Y:S01]  /*0ef0*/  LDC.64 R8, c[0x4][R0] ;  /* 0x0100000000087b82 */ /* 0x0000a20000000a00 */
[----:B------:R0:W-:Y:S01]  /*0f00*/  STL [R1+0x8], R24 ;  /* 0x0000081801007387 */ /* 0x0001e20000100800 */
[----:B------:R-:W-:Y:S02]  /*0f10*/  IMAD.MOV.U32 R7, RZ, RZ, R18 ;  /* 0x000000ffff077224 */ /* 0x000fe400078e0012 */
[----:B-1----:R-:W-:Y:S01]  /*0f20*/  IMAD.U32 R4, RZ, RZ, UR4 ;  /* 0x00000004ff047e24 */ /* 0x002fe2000f8e00ff */
[----:B0-----:R-:W-:-:S07]  /*0f30*/  MOV R5, UR5 ;  /* 0x0000000500057c02 */ /* 0x001fce0008000f00 */
[----:B------:R-:W-:-:S07]  /*0f40*/  LEPC R20, `(.L_x_118) ;  /* 0x000000001014794e */ /* 0x000fce0000000000 */
[----:B--2---:R-:W-:Y:S05]  /*0f50*/  CALL.ABS.NOINC R8 ;  /* 0x0000000008007343 */ /* 0x004fea0003c00000 */
.L_x_118:
[----:B------:R-:W-:Y:S05]  /*0f60*/  BSYNC.RECONVERGENT B6 ;  /* 0x0000000000067941 */ /* 0x000fea0003800200 */
.L_x_117:
[----:B-----5:R-:W-:-:S13]  /*0f70*/  ISETP.NE.AND P0, PT, R24, 0x1, PT ;  /* 0x000000011800780c */ /* 0x020fda0003f05270 */
[----:B------:R-:W-:Y:S05]  /*0f80*/  @!P0 BRA `(.L_x_119) ;  /* 0x00000008006c8947 */ /* 0x000fea0003800000 */
[----:B------:R-:W-:-:S13]  /*0f90*/  ISETP.NE.AND P0, PT, R24, RZ, PT ;  /* 0x000000ff1800720c */ /* 0x000fda0003f05270 */
[----:B------:R-:W-:Y:S05]  /*0fa0*/  @P0 EXIT ;  /* 0x000000000000094d */ /* 0x000fea0003800000 */
[----:B------:R-:W-:-:S13]  /*0fb0*/  ISETP.GE.AND P0, PT, R22, R17, PT ;  /* 0x000000111600720c */ /* 0x000fda0003f06270 */
[----:B------:R-:W-:Y:S05]  /*0fc0*/  @P0 EXIT ;  /* 0x000000000000094d */ /* 0x000fea0003800000 */
[----:B------:R-:W-:Y:S01]  /*0fd0*/  ISETP.GE.AND P0, PT, R16, 0x1, PT ;  /* 0x000000011000780c */ /* 0x000fe20003f06270 */
[----:B------:R-:W-:-:S12]  /*0fe0*/  HFMA2 R0, -RZ, RZ, 1.875, 0 ;  /* 0x3f800000ff007431 */ /* 0x000fd800000001ff */
[----:B------:R-:W-:Y:S05]  /*0ff0*/  @!P0 BRA `(.L_x_120) ;  /* 0x0000000800088947 */ /* 0x000fea0003800000 */
[C---:B------:R-:W-:Y:S01]  /*1000*/  ISETP.GE.U32.AND P1, PT, R16.reuse, 0x10, PT ;  /* 0x000000101000780c */ /* 0x040fe20003f26070 */
[----:B------:R-:W-:Y:S01]  /*1010*/  IMAD.MOV.U32 R4, RZ, RZ, RZ ;  /* 0x000000ffff047224 */ /* 0x000fe200078e00ff */
[----:B------:R-:W-:Y:S02]  /*1020*/  LOP3.LUT R3, R16, 0xf, RZ, 0xc0, !PT ;  /* 0x0000000f10037812 */ /* 0x000fe400078ec0ff */
[----:B------:R-:W-:Y:S02]  /*1030*/  MOV R0, 0x3f800000 ;  /* 0x3f80000000007802 */ /* 0x000fe40000000f00 */
[----:B------:R-:W-:-:S07]  /*1040*/  ISETP.NE.AND P0, PT, R3, RZ, PT ;  /* 0x000000ff0300720c */ /* 0x000fce0003f05270 */
[----:B------:R-:W-:Y:S06]  /*1050*/  @!P1 BRA `(.L_x_121) ;  /* 0x0000000000ec9947 */ /* 0x000fec0003800000 */
[----:B------:R-:W-:Y:S01]  /*1060*/  LOP3.LUT R4, R16, 0x7ffffff0, RZ, 0xc0, !PT ;  /* 0x7ffffff010047812 */ /* 0x000fe200078ec0ff */
[----:B------:R-:W-:Y:S01]  /*1070*/  BSSY.RECONVERGENT B0, `(.L_x_121) ;  /* 0x0000039000007945 */ /* 0x000fe20003800200 */
[----:B------:R-:W-:Y:S02]  /*1080*/  MOV R0, 0x3f800000 ;  /* 0x3f80000000007802 */ /* 0x000fe40000000f00 */
[----:B------:R-:W-:Y:S01]  /*1090*/  MOV R6, R22 ;  /* 0x0000001600067202 */ /* 0x000fe20000000f00 */
[----:B------:R-:W-:-:S07]  /*10a0*/  IMAD.MOV R7, RZ, RZ, -R4 ;  /* 0x000000ffff077224 */ /* 0x000fce00078e0a04 */
.L_x_122:
[----:B------:R-:W0:Y:S02]  /*10b0*/  LDC.64 R14, c[0x0][0x380] ;  /* 0x0000e000ff0e7b82 */ /* 0x000e240000000a00 */
[----:B0-----:R-:W-:-:S05]  /*10c0*/  IMAD.WIDE R14, R6, 0x4, R14 ;  /* 0x00000004060e7825 */ /* 0x001fca00078e020e */
[----:B------:R0:W2:Y:S02]  /*10d0*/  LDG.E R29, desc[UR36][R14.64] ;  /* 0x000000240e1d7981 */ /* 0x0000a4000c1e1900 */
[----:B0-----:R-:W-:-:S05]  /*10e0*/  IMAD.WIDE R14, R17, 0x4, R14 ;  /* 0x00000004110e7825 */ /* 0x001fca00078e020e */
[----:B------:R0:W3:Y:S01]  /*10f0*/  LDG.E R5, desc[UR36][R14.64] ;  /* 0x000000240e057981 */ /* 0x0000e2000c1e1900 */
[----:B------:R-:W-:-:S04]  /*1100*/  IMAD.WIDE R26, R17, 0x4, R14 ;  /* 0x00000004111a7825 */ /* 0x000fc800078e020e */
[C---:B------:R-:W-:Y:S02]  /*1110*/  IMAD.WIDE R8, R17.reuse, 0x4, R26 ;  /* 0x0000000411087825 */ /* 0x040fe400078e021a */
[----:B------:R-:W4:Y:S02]  /*1120*/  LDG.E R27, desc[UR36][R26.64] ;  /* 0x000000241a1b7981 */ /* 0x000f24000c1e1900 */
[----:B------:R-:W-:-:S04]  /*1130*/  IMAD.WIDE R24, R17, 0x4, R8 ;  /* 0x0000000411187825 */ /* 0x000fc800078e0208 */
[C---:B------:R-:W-:Y:S01]  /*1140*/  IMAD.WIDE R10, R17.reuse, 0x4, R24 ;  /* 0x00000004110a7825 */ /* 0x040fe200078e0218 */
[----:B------:R-:W5:Y:S04]  /*1150*/  LDG.E R26, desc[UR36][R8.64] ;  /* 0x00000024081a7981 */ /* 0x000f68000c1e1900 */
[----:B------:R-:W5:Y:S01]  /*1160*/  LDG.E R25, desc[UR36][R24.64] ;  /* 0x0000002418197981 */ /* 0x000f62000c1e1900 */
[----:B------:R-:W-:-:S05]  /*1170*/  IMAD.WIDE R12, R17, 0x4, R10 ;  /* 0x00000004110c7825 */ /* 0x000fca00078e020a */
[----:B------:R-:W5:Y:S01]  /*1180*/  LDG.E R23, desc[UR36][R12.64] ;  /* 0x000000240c177981 */ /* 0x000f62000c1e1900 */
[----:B------:R-:W-:-:S03]  /*1190*/  IMAD.WIDE R20, R17, 0x4, R12 ;  /* 0x0000000411147825 */ /* 0x000fc600078e020c */
[----:B------:R1:W5:Y:S01]  /*11a0*/  LDG.E R24, desc[UR36][R10.64] ;  /* 0x000000240a187981 */ /* 0x000362000c1e1900 */
[----:B0-----:R-:W-:-:S03]  /*11b0*/  IMAD.WIDE R14, R17, 0x4, R20 ;  /* 0x00000004110e7825 */ /* 0x001fc600078e0214 */
[----:B------:R-:W5:Y:S01]  /*11c0*/  LDG.E R19, desc[UR36][R20.64] ;  /* 0x0000002414137981 */ /* 0x000f62000c1e1900 */
[----:B-1----:R-:W-:-:S03]  /*11d0*/  IMAD.WIDE R10, R17, 0x4, R14 ;  /* 0x00000004110a7825 */ /* 0x002fc600078e020e */
[----:B------:R-:W5:Y:S01]  /*11e0*/  LDG.E R15, desc[UR36][R14.64] ;  /* 0x000000240e0f7981 */ /* 0x000f62000c1e1900 */
[----:B------:R-:W-:-:S04]  /*11f0*/  IMAD.WIDE R8, R17, 0x4, R10 ;  /* 0x0000000411087825 */ /* 0x000fc800078e020a */
[C---:B------:R-:W-:Y:S01]  /*1200*/  IMAD.WIDE R12, R17.reuse, 0x4, R8 ;  /* 0x00000004110c7825 */ /* 0x040fe200078e0208 */
[----:B------:R0:W5:Y:S04]  /*1210*/  LDG.E R14, desc[UR36][R10.64] ;  /* 0x000000240a0e7981 */ /* 0x000168000c1e1900 */
[----:B------:R-:W5:Y:S01]  /*1220*/  LDG.E R9, desc[UR36][R8.64] ;  /* 0x0000002408097981 */ /* 0x000f62000c1e1900 */
[----:B0-----:R-:W-:-:S03]  /*1230*/  IMAD.WIDE R10, R17, 0x4, R12 ;  /* 0x00000004110a7825 */ /* 0x001fc600078e020c */
[----:B------:R0:W5:Y:S02]  /*1240*/  LDG.E R8, desc[UR36][R12.64] ;  /* 0x000000240c087981 */ /* 0x000164000c1e1900 */
[C---:B0-----:R-:W-:Y:S02]  /*1250*/  IMAD.WIDE R12, R17.reuse, 0x4, R10 ;  /* 0x00000004110c7825 */ /* 0x041fe400078e020a */
[----:B------:R-:W5:Y:S02]  /*1260*/  LDG.E R10, desc[UR36][R10.64] ;  /* 0x000000240a0a7981 */ /* 0x000f64000c1e1900 */
[----:B------:R-:W-:Y:S02]  /*1270*/  IMAD.WIDE R20, R17, 0x4, R12 ;  /* 0x0000000411147825 */ /* 0x000fe400078e020c */
[----:B------:R2:W5:Y:S02]  /*1280*/  LDG.E R28, desc[UR36][R12.64] ;  /* 0x000000240c1c7981 */ /* 0x000564000c1e1900 */
[----:B--2---:R-:W-:-:S02]  /*1290*/  FMUL R12, R29, R0 ;  /* 0x000000001d0c7220 */ /* 0x004fc40000400000 */
[----:B------:R0:W2:Y:S02]  /*12a0*/  LDG.E R0, desc[UR36][R20.64] ;  /* 0x0000002414007981 */ /* 0x0000a4000c1e1900 */
[----:B0-----:R-:W-:-:S05]  /*12b0*/  IMAD.WIDE R20, R17, 0x4, R20 ;  /* 0x0000000411147825 */ /* 0x001fca00078e0214 */
[----:B------:R-:W2:Y:S01]  /*12c0*/  LDG.E R29, desc[UR36][R20.64] ;  /* 0x00000024141d7981 */ /* 0x000ea2000c1e1900 */
[----:B---3--:R-:W-:-:S04]  /*12d0*/  FMUL R5, R12, R5 ;  /* 0x000000050c057220 */ /* 0x008fc80000400000 */
[----:B----4-:R-:W-:-:S04]  /*12e0*/  FMUL R5, R5, R27 ;  /* 0x0000001b05057220 */ /* 0x010fc80000400000 */
[----:B-----5:R-:W-:-:S04]  /*12f0*/  FMUL R26, R5, R26 ;  /* 0x0000001a051a7220 */ /* 0x020fc80000400000 */
[----:B------:R-:W-:-:S04]  /*1300*/  FMUL R25, R26, R25 ;  /* 0x000000191a197220 */ /* 0x000fc80000400000 */
[----:B------:R-:W-:-:S04]  /*1310*/  FMUL R24, R25, R24 ;  /* 0x0000001819187220 */ /* 0x000fc80000400000 */
[----:B------:R-:W-:-:S04]  /*1320*/  FMUL R24, R24, R23 ;  /* 0x0000001718187220 */ /* 0x000fc80000400000 */
[----:B------:R-:W-:-:S04]  /*1330*/  FMUL R24, R24, R19 ;  /* 0x0000001318187220 */ /* 0x000fc80000400000 */
[----:B------:R-:W-:Y:S01]  /*1340*/  FMUL R15, R24, R15 ;  /* 0x0000000f180f7220 */ /* 0x000fe20000400000 */
[----:B------:R-:W-:-:S03]  /*1350*/  IADD3 R7, PT, PT, R7, 0x10, RZ ;  /* 0x0000001007077810 */ /* 0x000fc60007ffe0ff */
[----:B------:R-:W-:-:S04]  /*1360*/  FMUL R14, R15, R14 ;  /* 0x0000000e0f0e7220 */ /* 0x000fc80000400000 */
[----:B------:R-:W-:Y:S01]  /*1370*/  FMUL R9, R14, R9 ;  /* 0x000000090e097220 */ /* 0x000fe20000400000 */
[----:B------:R-:W-:-:S03]  /*1380*/  ISETP.NE.AND P1, PT, R7, RZ, PT ;  /* 0x000000ff0700720c */ /* 0x000fc60003f25270 */
[----:B------:R-:W-:-:S04]  /*1390*/  FMUL R9, R9, R8 ;  /* 0x0000000809097220 */ /* 0x000fc80000400000 */
[----:B------:R-:W-:-:S04]  /*13a0*/  FMUL R9, R9, R10 ;  /* 0x0000000a09097220 */ /* 0x000fc80000400000 */
[----:B------:R-:W-:Y:S01]  /*13b0*/  FMUL R9, R9, R28 ;  /* 0x0000001c09097220 */ /* 0x000fe20000400000 */
[----:B------:R-:W-:-:S03]  /*13c0*/  LEA R6, R17, R6, 0x4 ;  /* 0x0000000611067211 */ /* 0x000fc600078e20ff */
[----:B--2---:R-:W-:-:S04]  /*13d0*/  FMUL R0, R9, R0 ;  /* 0x0000000009007220 */ /* 0x004fc80000400000 */
[----:B------:R-:W-:Y:S01]  /*13e0*/  FMUL R0, R0, R29 ;  /* 0x0000001d00007220 */ /* 0x000fe20000400000 */
[----:B------:R-:W-:Y:S06]  /*13f0*/  @P1 BRA `(.L_x_122) ;  /* 0xfffffffc002c1947 */ /* 0x000fec000383ffff */
[----:B------:R-:W-:Y:S05]  /*1400*/  BSYNC.RECONVERGENT B0 ;  /* 0x0000000000007941 */ /* 0x000fea0003800200 */
.L_x_121:
[----:B------:R-:W-:Y:S04]  /*1410*/  BSSY.RECONVERGENT B0, `(.L_x_120) ;  /* 0x0000040000007945 */ /* 0x000fe80003800200 */
[----:B------:R-:W-:Y:S05]  /*1420*/  @!P0 BRA `(.L_x_123) ;  /* 0x0000000000f88947 */ /* 0x000fea0003800000 */
[----:B------:R-:W-:Y:S02]  /*1430*/  ISETP.GE.U32.AND P0, PT, R3, 0x8, PT ;  /* 0x000000080300780c */ /* 0x000fe40003f06070 */
[----:B------:R-:W-:-:S04]  /*1440*/  LOP3.LUT R5, R16, 0x7, RZ, 0xc0, !PT ;  /* 0x0000000710057812 */ /* 0x000fc800078ec0ff */
[----:B------:R-:W-:-:S07]  /*1450*/  ISETP.NE.AND P1, PT, R5, RZ, PT ;  /* 0x000000ff0500720c */ /* 0x000fce0003f25270 */
[----:B------:R-:W-:Y:S06]  /*1460*/  @!P0 BRA `(.L_x_124) ;  /* 0x00000000006c8947 */ /* 0x000fec0003800000 */
[----:B------:R-:W0:Y:S01]  /*1470*/  LDC.64 R20, c[0x0][0x380] ;  /* 0x0000e000ff147b82 */ /* 0x000e220000000a00 */
[----:B------:R-:W-:-:S04]  /*1480*/  IMAD R3, R17, R4, R22 ;  /* 0x0000000411037224 */ /* 0x000fc800078e0216 */
[----:B0-----:R-:W-:-:S05]  /*1490*/  IMAD.WIDE R20, R3, 0x4, R20 ;  /* 0x0000000403147825 */ /* 0x001fca00078e0214 */
[----:B------:R-:W2:Y:S01]  /*14a0*/  LDG.E R3, desc[UR36][R20.64] ;  /* 0x0000002414037981 */ /* 0x000ea2000c1e1900 */
[----:B------:R-:W-:-:S04]  /*14b0*/  IMAD.WIDE R24, R17, 0x4, R20 ;  /* 0x0000000411187825 */ /* 0x000fc800078e0214 */
[C---:B------:R-:W-:Y:S02]  /*14c0*/  IMAD.WIDE R26, R17.reuse, 0x4, R24 ;  /* 0x00000004111a7825 */ /* 0x040fe400078e0218 */
[----:B------:R-:W3:Y:S02]  /*14d0*/  LDG.E R24, desc[UR36][R24.64] ;  /* 0x0000002418187981 */ /* 0x000ee4000c1e1900 */
[C---:B------:R-:W-:Y:S02]  /*14e0*/  IMAD.WIDE R6, R17.reuse, 0x4, R26 ;  /* 0x0000000411067825 */ /* 0x040fe400078e021a */
[----:B------:R-:W4:Y:S02]  /*14f0*/  LDG.E R26, desc[UR36][R26.64] ;  /* 0x000000241a1a7981 */ /* 0x000f24000c1e1900 */
[C---:B------:R-:W-:Y:S02]  /*1500*/  IMAD.WIDE R10, R17.reuse, 0x4, R6 ;  /* 0x00000004110a7825 */ /* 0x040fe400078e0206 */
[----:B------:R-:W5:Y:S02]  /*1510*/  LDG.E R6, desc[UR36][R6.64] ;  /* 0x0000002406067981 */ /* 0x000f64000c1e1900 */
[----:B------:R-:W-:-:S02]  /*1520*/  IMAD.WIDE R8, R17, 0x4, R10 ;  /* 0x0000000411087825 */ /* 0x000fc400078e020a */
[----:B------:R-:W5:Y:S02]  /*1530*/  LDG.E R10, desc[UR36][R10.64] ;  /* 0x000000240a0a7981 */ /* 0x000f64000c1e1900 */
[C---:B------:R-:W-:Y:S02]  /*1540*/  IMAD.WIDE R12, R17.reuse, 0x4, R8 ;  /* 0x00000004110c7825 */ /* 0x040fe400078e0208 */
[----:B------:R-:W5:Y:S02]  /*1550*/  LDG.E R8, desc[UR36][R8.64] ;  /* 0x0000002408087981 */ /* 0x000f64000c1e1900 */
[----:B------:R-:W-:Y:S02]  /*1560*/  IMAD.WIDE R14, R17, 0x4, R12 ;  /* 0x00000004110e7825 */ /* 0x000fe400078e020c */
[----:B------:R-:W5:Y:S04]  /*1570*/  LDG.E R12, desc[UR36][R12.64] ;  /* 0x000000240c0c7981 */ /* 0x000f68000c1e1900 */
[----:B------:R-:W5:Y:S01]  /*1580*/  LDG.E R14, desc[UR36][R14.64] ;  /* 0x000000240e0e7981 */ /* 0x000f62000c1e1900 */
[----:B------:R-:W-:-:S02]  /*1590*/  VIADD R4, R4, 0x8 ;  /* 0x0000000804047836 */ /* 0x000fc40000000000 */
[----:B--2---:R-:W-:-:S04]  /*15a0*/  FMUL R3, R0, R3 ;  /* 0x0000000300037220 */ /* 0x004fc80000400000 */
[----:B---3--:R-:W-:-:S04]  /*15b0*/  FMUL R3, R3, R24 ;  /* 0x0000001803037220 */ /* 0x008fc80000400000 */
[----:B----4-:R-:W-:-:S04]  /*15c0*/  FMUL R3, R3, R26 ;  /* 0x0000001a03037220 */ /* 0x010fc80000400000 */
[----:B-----5:R-:W-:-:S04]  /*15d0*/  FMUL R3, R3, R6 ;  /* 0x0000000603037220 */ /* 0x020fc80000400000 */
[----:B------:R-:W-:-:S04]  /*15e0*/  FMUL R3, R3, R10 ;  /* 0x0000000a03037220 */ /* 0x000fc80000400000 */
[----:B------:R-:W-:-:S04]  /*15f0*/  FMUL R3, R3, R8 ;  /* 0x0000000803037220 */ /* 0x000fc80000400000 */
[----:B------:R-:W-:-:S04]  /*1600*/  FMUL R3, R3, R12 ;  /* 0x0000000c03037220 */ /* 0x000fc80000400000 */
[----:B------:R-:W-:-:S07]  /*1610*/  FMUL R0, R3, R14 ;  /* 0x0000000e03007220 */ /* 0x000fce0000400000 */
.L_x_124:
[----:B------:R-:W-:Y:S05]  /*1620*/  @!P1 BRA `(.L_x_123) ;  /* 0x0000000000789947 */ /* 0x000fea0003800000 */
[----:B------:R-:W-:Y:S02]  /*1630*/  ISETP.GE.U32.AND P0, PT, R5, 0x4, PT ;  /* 0x000000040500780c */ /* 0x000fe40003f06070 */
[----:B------:R-:W-:-:S04]  /*1640*/  LOP3.LUT R16, R16, 0x3, RZ, 0xc0, !PT ;  /* 0x0000000310107812 */ /* 0x000fc800078ec0ff */
[----:B------:R-:W-:-:S07]  /*1650*/  ISETP.NE.AND P1, PT, R16, RZ, PT ;  /* 0x000000ff1000720c */ /* 0x000fce0003f25270 */
[----:B------:R-:W-:Y:S06]  /*1660*/  @!P0 BRA `(.L_x_125) ;  /* 0x00000000003c8947 */ /* 0x000fec0003800000 */
[----:B------:R-:W0:Y:S01]  /*1670*/  LDC.64 R6, c[0x0][0x380] ;  /* 0x0000e000ff067b82 */ /* 0x000e220000000a00 */
[----:B------:R-:W-:-:S04]  /*1680*/  IMAD R3, R17, R4, R22 ;  /* 0x0000000411037224 */ /* 0x000fc800078e0216 */
[----:B0-----:R-:W-:-:S04]  /*1690*/  IMAD.WIDE R6, R3, 0x4, R6 ;  /* 0x0000000403067825 */ /* 0x001fc800078e0206 */
[C---:B------:R-:W-:Y:S02]  /*16a0*/  IMAD.WIDE R8, R17.reuse, 0x4, R6 ;  /* 0x0000000411087825 */ /* 0x040fe400078e0206 */
[----:B------:R-:W2:Y:S02]  /*16b0*/  LDG.E R7, desc[UR36][R6.64] ;  /* 0x0000002406077981 */ /* 0x000ea4000c1e1900 */
[C---:B------:R-:W-:Y:S02]  /*16c0*/  IMAD.WIDE R10, R17.reuse, 0x4, R8 ;  /* 0x00000004110a7825 */ /* 0x040fe400078e0208 */
[----:B------:R-:W3:Y:S02]  /*16d0*/  LDG.E R9, desc[UR36][R8.64] ;  /* 0x0000002408097981 */ /* 0x000ee4000c1e1900 */
[----:B------:R-:W-:Y:S02]  /*16e0*/  IMAD.WIDE R12, R17, 0x4, R10 ;  /* 0x00000004110c7825 */ /* 0x000fe400078e020a */
[----:B------:R-:W4:Y:S04]  /*16f0*/  LDG.E R11, desc[UR36][R10.64] ;  /* 0x000000240a0b7981 */ /* 0x000f28000c1e1900 */
[----:B------:R-:W5:Y:S01]  /*1700*/  LDG.E R13, desc[UR36][R12.64] ;  /* 0x000000240c0d7981 */ /* 0x000f62000c1e1900 */
[----:B------:R-:W-:Y:S01]  /*1710*/  IADD3 R4, PT, PT, R4, 0x4, RZ ;  /* 0x0000000404047810 */ /* 0x000fe20007ffe0ff */
[----:B--2---:R-:W-:-:S04]  /*1720*/  FMUL R0, R0, R7 ;  /* 0x0000000700007220 */ /* 0x004fc80000400000 */
[----:B---3--:R-:W-:-:S04]  /*1730*/  FMUL R0, R0, R9 ;  /* 0x0000000900007220 */ /* 0x008fc80000400000 */
[----:B----4-:R-:W-:-:S04]  /*1740*/  FMUL R0, R0, R11 ;  /* 0x0000000b00007220 */ /* 0x010fc80000400000 */
[----:B-----5:R-:W-:-:S07]  /*1750*/  FMUL R0, R0, R13 ;  /* 0x0000000d00007220 */ /* 0x020fce0000400000 */
.L_x_125:
[----:B------:R-:W-:Y:S05]  /*1760*/  @!P1 BRA `(.L_x_123) ;  /* 0x0000000000289947 */ /* 0x000fea0003800000 */
[----:B------:R-:W0:Y:S01]  /*1770*/  LDC.64 R6, c[0x0][0x380] ;  /* 0x0000e000ff067b82 */ /* 0x000e220000000a00 */
[----:B------:R-:W-:Y:S01]  /*1780*/  IMAD R3, R17, R4, R22 ;  /* 0x0000000411037224 */ /* 0x000fe200078e0216 */
[----:B------:R-:W-:-:S07]  /*1790*/  IADD3 R16, PT, PT, -R16, RZ, RZ ;  /* 0x000000ff10107210 */ /* 0x000fce0007ffe1ff */
.L_x_126:
[----:B0-----:R-:W-:-:S06]  /*17a0*/  IMAD.WIDE R4, R3, 0x4, R6 ;  /* 0x0000000403047825 */ /* 0x001fcc00078e0206 */
[----:B------:R-:W2:Y:S01]  /*17b0*/  LDG.E R5, desc[UR36][R4.64] ;  /* 0x0000002404057981 */ /* 0x000ea2000c1e1900 */
[----:B------:R-:W-:Y:S01]  /*17c0*/  VIADD R16, R16, 0x1 ;  /* 0x0000000110107836 */ /* 0x000fe20000000000 */
[----:B------:R-:W-:-:S04]  /*17d0*/  IADD3 R3, PT, PT, R17, R3, RZ ;  /* 0x0000000311037210 */ /* 0x000fc80007ffe0ff */
[----:B------:R-:W-:Y:S01]  /*17e0*/  ISETP.NE.AND P0, PT, R16, RZ, PT ;  /* 0x000000ff1000720c */ /* 0x000fe20003f05270 */
[----:B--2---:R-:W-:-:S12]  /*17f0*/  FMUL R0, R5, R0 ;  /* 0x0000000005007220 */ /* 0x004fd80000400000 */
[----:B------:R-:W-:Y:S05]  /*1800*/  @P0 BRA `(.L_x_126) ;  /* 0xfffffffc00e40947 */ /* 0x000fea000383ffff */
.L_x_123:
[----:B------:R-:W-:Y:S05]  /*1810*/  BSYNC.RECONVERGENT B0 ;  /* 0x0000000000007941 */ /* 0x000fea0003800200 */
.L_x_120:
[----:B------:R-:W0:Y:S01]  /*1820*/  LDC.64 R4, c[0x0][0x388] ;  /* 0x0000e200ff047b82 */ /* 0x000e220000000a00 */
[C---:B------:R-:W-:Y:S01]  /*1830*/  ISETP.GT.AND P0, PT, R22.reuse, 0x4, PT ;  /* 0x000000041600780c */ /* 0x040fe20003f04270 */
[----:B0-----:R-:W-:-:S05]  /*1840*/  IMAD.WIDE R4, R22, 0x4, R4 ;  /* 0x0000000416047825 */ /* 0x001fca00078e0204 */
[----:B------:R0:W-:Y:S07]  /*1850*/  STG.E desc[UR36][R4.64], R0 ;  /* 0x0000000004007986 */ /* 0x0001ee000c101924 */
[----:B------:R-:W-:Y:S05]  /*1860*/  @P0 EXIT ;  /* 0x000000000000094d */ /* 0x000fea0003800000 */
[----:B------:R-:W1:Y:S01]  /*1870*/  F2F.F64.F32 R8, R0 ;  /* 0x0000000000087310 */ /* 0x000e620000201800 */
[----:B------:R-:W-:Y:S01]  /*1880*/  MOV R3, 0x0 ;  /* 0x0000000000037802 */ /* 0x000fe20000000f00 */
[----:B------:R2:W-:Y:S01]  /*1890*/  STL [R1], R22 ;  /* 0x0000001601007387 */ /* 0x0005e20000100800 */
[----:B------:R-:W0:Y:S01]  /*18a0*/  LDCU.64 UR4, c[0x4][0xa8] ;  /* 0x01001500ff0477ac */ /* 0x000e220008000a00 */
[----:B------:R-:W-:Y:S01]  /*18b0*/  MOV R6, R2 ;  /* 0x0000000200067202 */ /* 0x000fe20000000f00 */
[----:B------:R2:W3:Y:S01]  /*18c0*/  LDC.64 R10, c[0x4][R3] ;  /* 0x01000000030a7b82 */ /* 0x0004e20000000a00 */
[----:B------:R-:W-:Y:S01]  /*18d0*/  MOV R7, R18 ;  /* 0x0000001200077202 */ /* 0x000fe20000000f00 */
[----:B-1----:R2:W-:Y:S01]  /*18e0*/  STL.64 [R1+0x8], R8 ;  /* 0x0000080801007387 */ /* 0x0025e20000100a00 */
[----:B0-----:R-:W-:Y:S01]  /*18f0*/  MOV R4, UR4 ;  /* 0x0000000400047c02 */ /* 0x001fe20008000f00 */
[----:B------:R-:W-:-:S07]  /*1900*/  IMAD.U32 R5, RZ, RZ, UR5 ;  /* 0x00000005ff057e24 */ /* 0x000fce000f8e00ff */
[----:B------:R-:W-:-:S07]  /*1910*/  LEPC R20, `(.L_x_127) ;  /* 0x000000001014794e */ /* 0x000fce0000000000 */
[----:B--23--:R-:W-:Y:S05]  /*1920*/  CALL.ABS.NOINC R10 ;  /* 0x000000000a007343 */ /* 0x00cfea0003c00000 */
.L_x_127:
[----:B------:R-:W-:Y:S05]  /*1930*/  EXIT ;  /* 0x000000000000794d */ /* 0x000fea0003800000 */
.L_x_119:
[----:B------:R-:W-:-:S13]  /*1940*/  ISETP.GE.AND P0, PT, R22, R16, PT ;  /* 0x000000101600720c */ /* 0x000fda0003f06270 */
[----:B------:R-:W-:Y:S05]  /*1950*/  @P0 EXIT ;  /* 0x000000000000094d */ /* 0x000fea0003800000 */
[----:B------:R-:W-:Y:S01]  /*1960*/  ISETP.GE.AND P0, PT, R17, 0x1, PT ;  /* 0x000000011100780c */ /* 0x000fe20003f06270 */
[----:B------:R-:W-:-:S12]  /*1970*/  IMAD.MOV.U32 R0, RZ, RZ, 0x3f800000 ;  /* 0x3f800000ff007424 */ /* 0x000fd800078e00ff */
[----:B------:R-:W-:Y:S05]  /*1980*/  @!P0 BRA `(.L_x_128) ;  /* 0x0000000400b48947 */ /* 0x000fea0003800000 */
[C---:B------:R-:W-:Y:S01]  /*1990*/  IADD3 R0, PT, PT, R17.reuse, -0x1, RZ ;  /* 0xffffffff11007810 */ /* 0x040fe20007ffe0ff */
[----:B------:R-:W-:Y:S01]  /*19a0*/  IMAD R3, R22, R17, RZ ;  /* 0x0000001116037224 */ /* 0x000fe200078e02ff */
[----:B------:R-:W-:Y:S01]  /*19b0*/  LOP3.LUT R25, R17, 0xf, RZ, 0xc0, !PT ;  /* 0x0000000f11197812 */ /* 0x000fe200078ec0ff */
[----:B------:R-:W-:Y:S01]  /*19c0*/  IMAD.MOV.U32 R8, RZ, RZ, RZ ;  /* 0x000000ffff087224 */ /* 0x000fe200078e00ff */
[----:B------:R-:W-:Y:S01]  /*19d0*/  ISETP.GE.U32.AND P1, PT, R0, 0xf, PT ;  /* 0x0000000f0000780c */ /* 0x000fe20003f26070 */
[----:B------:R-:W-:Y:S01]  /*19e0*/  HFMA2 R0, -RZ, RZ, 1.875, 0 ;  /* 0x3f800000ff007431 */ /* 0x000fe200000001ff */
[----:B------:R-:W-:-:S11]  /*19f0*/  ISETP.NE.AND P0, PT, R25, RZ, PT ;  /* 0x000000ff1900720c */ /* 0x000fd60003f05270 */
[----:B------:R-:W-:Y:S05]  /*1a00*/  @!P1 BRA `(.L_x_129) ;  /* 0x0000000000b89947 */ /* 0x000fea0003800000 */
[----:B------:R-:W0:Y:S01]  /*1a10*/  LDC.64 R4, c[0x0][0x380] ;  /* 0x0000e000ff047b82 */ /* 0x000e220000000a00 */
[----:B------:R-:W-:Y:S01]  /*1a20*/  LOP3.LUT R8, R17, 0x7ffffff0, RZ, 0xc0, !PT ;  /* 0x7ffffff011087812 */ /* 0x000fe200078ec0ff */
[----:B------:R-:W-:Y:S01]  /*1a30*/  BSSY.RECONVERGENT B0, `(.L_x_129) ;  /* 0x000002b000007945 */ /* 0x000fe20003800200 */
[----:B------:R-:W-:Y:S01]  /*1a40*/  MOV R0, 0x3f800000 ;  /* 0x3f80000000007802 */ /* 0x000fe20000000f00 */
[----:B------:R-:W-:Y:S01]  /*1a50*/  IMAD.MOV.U32 R11, RZ, RZ, R3 ;  /* 0x000000ffff0b7224 */ /* 0x000fe200078e0003 */
[----:B------:R-:W-:Y:S02]  /*1a60*/  IADD3 R26, PT, PT, -R8, RZ, RZ ;  /* 0x000000ff081a7210 */ /* 0x000fe40007ffe1ff */
[----:B0-----:R-:W-:-:S04]  /*1a70*/  IADD3 R4, P1, PT, R4, 0x20, RZ ;  /* 0x0000002004047810 */ /* 0x001fc80007f3e0ff */
[----:B------:R-:W-:-:S09]  /*1a80*/  IADD3.X R5, PT, PT, RZ, R5, RZ, P1, !PT ;  /* 0x00000005ff057210 */ /* 0x000fd20000ffe4ff */
.L_x_130:
[----:B------:R-:W-:-:S05]  /*1a90*/  IMAD.WIDE R6, R11, 0x4, R4 ;  /* 0x000000040b067825 */ /* 0x000fca00078e0204 */
[----:B------:R-:W2:Y:S04]  /*1aa0*/  LDG.E R23, desc[UR36][R6.64+-0x20] ;  /* 0xffffe02406177981 */ /* 0x000ea8000c1e1900 */
[----:B------:R-:W3:Y:S04]  /*1ab0*/  LDG.E R24, desc[UR36][R6.64+-0x1c] ;  /* 0xffffe42406187981 */ /* 0x000ee8000c1e1900 */
[----:B------:R-:W4:Y:S04]  /*1ac0*/  LDG.E R21, desc[UR36][R6.64+-0x18] ;  /* 0xffffe82406157981 */ /* 0x000f28000c1e1900 */
[----:B------:R-:W5:Y:S04]  /*1ad0*/  LDG.E R9, desc[UR36][R6.64+-0x14] ;  /* 0xffffec2406097981 */ /* 0x000f68000c1e1900 */
[----:B------:R-:W5:Y:S04]  /*1ae0*/  LDG.E R20, desc[UR36][R6.64+-0x10] ;  /* 0xfffff02406147981 */ /* 0x000f68000c1e1900 */
[----:B------:R-:W5:Y:S04]  /*1af0*/  LDG.E R19, desc[UR36][R6.64+-0xc] ;  /* 0xfffff42406137981 */ /* 0x000f68000c1e1900 */
[----:B------:R-:W5:Y:S04]  /*1b00*/  LDG.E R16, desc[UR36][R6.64+-0x8] ;  /* 0xfffff82406107981 */ /* 0x000f68000c1e1900 */
[----:B------:R-:W5:Y:S04]  /*1b10*/  LDG.E R15, desc[UR36][R6.64+-0x4] ;  /* 0xfffffc24060f7981 */ /* 0x000f68000c1e1900 */
[----:B------:R-:W5:Y:S04]  /*1b20*/  LDG.E R14, desc[UR36][R6.64] ;  /* 0x00000024060e7981 */ /* 0x000f68000c1e1900 */
[----:B------:R-:W5:Y:S04]  /*1b30*/  LDG.E R13, desc[UR36][R6.64+0x4] ;  /* 0x00000424060d7981 */ /* 0x000f68000c1e1900 */
[----:B------:R-:W5:Y:S04]  /*1b40*/  LDG.E R12, desc[UR36][R6.64+0x8] ;  /* 0x00000824060c7981 */ /* 0x000f68000c1e1900 */
[----:B------:R-:W5:Y:S01]  /*1b50*/  LDG.E R10, desc[UR36][R6.64+0xc] ;  /* 0x00000c24060a7981 */ /* 0x000f62000c1e1900 */
[----:B--2---:R-:W-:-:S03]  /*1b60*/  FMUL R23, R23, R0 ;  /* 0x0000000017177220 */ /* 0x004fc60000400000 */
[----:B------:R-:W2:Y:S01]  /*1b70*/  LDG.E R0, desc[UR36][R6.64+0x10] ;  /* 0x0000102406007981 */ /* 0x000ea2000c1e1900 */
[----:B---3--:R-:W-:-:S03]  /*1b80*/  FMUL R24, R23, R24 ;  /* 0x0000001817187220 */ /* 0x008fc60000400000 */
[----:B------:R-:W3:Y:S01]  /*1b90*/  LDG.E R23, desc[UR36][R6.64+0x14] ;  /* 0x0000142406177981 */ /* 0x000ee2000c1e1900 */
[----:B----4-:R-:W-:-:S03]  /*1ba0*/  FMUL R28, R24, R21 ;  /* 0x00000015181c7220 */ /* 0x010fc60000400000 */
[----:B------:R-:W4:Y:S04]  /*1bb0*/  LDG.E R21, desc[UR36][R6.64+0x18] ;  /* 0x0000182406157981 */ /* 0x000f28000c1e1900 */
[----:B------:R-:W4:Y:S01]  /*1bc0*/  LDG.E R24, desc[UR36][R6.64+0x1c] ;  /* 0x00001c2406187981 */ /* 0x000f22000c1e1900 */
[----:B-----5:R-:W-:Y:S01]  /*1bd0*/  FMUL R9, R28, R9 ;  /* 0x000000091c097220 */ /* 0x020fe20000400000 */
[----:B------:R-:W-:Y:S01]  /*1be0*/  IADD3 R26, PT, PT, R26, 0x10, RZ ;  /* 0x000000101a1a7810 */ /* 0x000fe20007ffe0ff */
[----:B------:R-:W-:Y:S02]  /*1bf0*/  VIADD R11, R11, 0x10 ;  /* 0x000000100b0b7836 */ /* 0x000fe40000000000 */
[----:B------:R-:W-:Y:S01]  /*1c00*/  FMUL R20, R9, R20 ;  /* 0x0000001409147220 */ /* 0x000fe20000400000 */
[----:B------:R-:W-:-:S03]  /*1c10*/  ISETP.NE.AND P1, PT, R26, RZ, PT ;  /* 0x000000ff1a00720c */ /* 0x000fc60003f25270 */
[----:B------:R-:W-:-:S04]  /*1c20*/  FMUL R19, R20, R19 ;  /* 0x0000001314137220 */ /* 0x000fc80000400000 */
[----:B------:R-:W-:-:S04]  /*1c30*/  FMUL R16, R19, R16 ;  /* 0x0000001013107220 */ /* 0x000fc80000400000 */
[----:B------:R-:W-:-:S04]  /*1c40*/  FMUL R15, R16, R15 ;  /* 0x0000000f100f7220 */ /* 0x000fc80000400000 */
[----:B------:R-:W-:-:S04]  /*1c50*/  FMUL R14, R15, R14 ;  /* 0x0000000e0f0e7220 */ /* 0x000fc80000400000 */
[----:B------:R-:W-:-:S04]  /*1c60*/  FMUL R13, R14, R13 ;  /* 0x0000000d0e0d7220 */ /* 0x000fc80000400000 */
[----:B------:R-:W-:-:S04]  /*1c70*/  FMUL R13, R13, R12 ;  /* 0x0000000c0d0d7220 */ /* 0x000fc80000400000 */
[----:B------:R-:W-:-:S04]  /*1c80*/  FMUL R13, R13, R10 ;  /* 0x0000000a0d0d7220 */ /* 0x000fc80000400000 */
[----:B--2---:R-:W-:-:S04]  /*1c90*/  FMUL R0, R13, R0 ;  /* 0x000000000d007220 */ /* 0x004fc80000400000 */
[----:B---3--:R-:W-:-:S04]  /*1ca0*/  FMUL R0, R0, R23 ;  /* 0x0000001700007220 */ /* 0x008fc80000400000 */
[----:B----4-:R-:W-:-:S04]  /*1cb0*/  FMUL R21, R0, R21 ;  /* 0x0000001500157220 */ /* 0x010fc80000400000 */
[----:B------:R-:W-:Y:S01]  /*1cc0*/  FMUL R0, R21, R24 ;  /* 0x0000001815007220 */ /* 0x000fe20000400000 */
[----:B------:R-:W-:Y:S06]  /*1cd0*/  @P1 BRA `(.L_x_130) ;  /* 0xfffffffc006c1947 */ /* 0x000fec000383ffff */
[----:B------:R-:W-:Y:S05]  /*1ce0*/  BSYNC.RECONVERGENT B0 ;  /* 0x0000000000007941 */ /* 0x000fea0003800200 */
.L_x_129:
[----:B------:R-:W-:Y:S04]  /*1cf0*/  BSSY.RECONVERGENT B0, `(.L_x_128) ;  /* 0x0000036000007945 */ /* 0x000fe80003800200 */
[----:B------:R-:W-:Y:S05]  /*1d00*/  @!P0 BRA `(.L_x_131) ;  /* 0x0000000000d08947 */ /* 0x000fea0003800000 */
[----:B------:R-:W-:Y:S02]  /*1d10*/  ISETP.GE.U32.AND P0, PT, R25, 0x8, PT ;  /* 0x000000081900780c */ /* 0x000fe40003f06070 */
[----:B------:R-:W-:-:S04]  /*1d20*/  LOP3.LUT R10, R17, 0x7, RZ, 0xc0, !PT ;  /* 0x00000007110a7812 */ /* 0x000fc800078ec0ff */
[----:B------:R-:W-:-:S07]  /*1d30*/  ISETP.NE.AND P1, PT, R10, RZ, PT ;  /* 0x000000ff0a00720c */ /* 0x000fce0003f25270 */
[----:B------:R-:W-:Y:S06]  /*1d40*/  @!P0 BRA `(.L_x_132) ;  /* 0x0000000000508947 */ /* 0x000fec0003800000 */
[----:B------:R-:W0:Y:S01]  /*1d50*/  LDC.64 R4, c[0x0][0x380] ;  /* 0x0000e000ff047b82 */ /* 0x000e220000000a00 */
[----:B------:R-:W-:-:S05]  /*1d60*/  IADD3 R7, PT, PT, R3, R8, RZ ;  /* 0x0000000803077210 */ /* 0x000fca0007ffe0ff */
[----:B0-----:R-:W-:-:S05]  /*1d70*/  IMAD.WIDE R4, R7, 0x4, R4 ;  /* 0x0000000407047825 */ /* 0x001fca00078e0204 */
[----:B------:R-:W2:Y:S04]  /*1d80*/  LDG.E R7, desc[UR36][R4.64] ;  /* 0x0000002404077981 */ /* 0x000ea8000c1e1900 */
[----:B------:R-:W3:Y:S04]  /*1d90*/  LDG.E R6, desc[UR36][R4.64+0x4] ;  /* 0x0000042404067981 */ /* 0x000ee8000c1e1900 */
[----:B------:R-:W4:Y:S04]  /*1da0*/  LDG.E R9, desc[UR36][R4.64+0x8] ;  /* 0x0000082404097981 */ /* 0x000f28000c1e1900 */
[----:B------:R-:W5:Y:S04]  /*1db0*/  LDG.E R11, desc[UR36][R4.64+0xc] ;  /* 0x00000c24040b7981 */ /* 0x000f68000c1e1900 */
[----:B------:R-:W5:Y:S04]  /*1dc0*/  LDG.E R13, desc[UR36][R4.64+0x10] ;  /* 0x00001024040d7981 */ /* 0x000f68000c1e1900 */
[----:B------:R-:W5:Y:S04]  /*1dd0*/  LDG.E R15, desc[UR36][R4.64+0x14] ;  /* 0x00001424040f7981 */ /* 0x000f68000c1e1900 */
[----:B------:R-:W5:Y:S04]  /*1de0*/  LDG.E R19, desc[UR36][R4.64+0x18] ;  /* 0x0000182404137981 */ /* 0x000f68000c1e1900 */
[----:B------:R-:W5:Y:S01]  /*1df0*/  LDG.E R21, desc[UR36][R4.64+0x1c] ;  /* 0x00001c2404157981 */ /* 0x000f62000c1e1900 */
[----:B------:R-:W-:Y:S01]  /*1e00*/  IADD3 R8, PT, PT, R8, 0x8, RZ ;  /* 0x0000000808087810 */ /* 0x000fe20007ffe0ff */
        /* <DEDUP_REMOVED lines=8> */
.L_x_132:
[----:B------:R-:W-:Y:S05]  /*1e90*/  @!P1 BRA `(.L_x_131) ;  /* 0x00000000006c9947 */ /* 0x000fea0003800000 */
[----:B------:R-:W-:Y:S02]  /*1ea0*/  ISETP.GE.U32.AND P0, PT, R10, 0x4, PT ;  /* 0x000000040a00780c */ /* 0x000fe40003f06070 */
[----:B------:R-:W-:-:S04]  /*1eb0*/  LOP3.LUT R17, R17, 0x3, RZ, 0xc0, !PT ;  /* 0x0000000311117812 */ /* 0x000fc800078ec0ff */
[----:B------:R-:W-:-:S07]  /*1ec0*/  ISETP.NE.AND P1, PT, R17, RZ, PT ;  /* 0x000000ff1100720c */ /* 0x000fce0003f25270 */
[----:B------:R-:W-:Y:S06]  /*1ed0*/  @!P0 BRA `(.L_x_133) ;  /* 0x0000000000308947 */ /* 0x000fec0003800000 */
[----:B------:R-:W0:Y:S01]  /*1ee0*/  LDC.64 R4, c[0x0][0x380] ;  /* 0x0000e000ff047b82 */ /* 0x000e220000000a00 */
[----:B------:R-:W-:-:S04]  /*1ef0*/  IMAD.IADD R7, R3, 0x1, R8 ;  /* 0x0000000103077824 */ /* 0x000fc800078e0208 */
[----:B0-----:R-:W-:-:S05]  /*1f00*/  IMAD.WIDE R4, R7, 0x4, R4 ;  /* 0x0000000407047825 */ /* 0x001fca00078e0204 */
[----:B------:R-:W2:Y:S04]  /*1f10*/  LDG.E R7, desc[UR36][R4.64] ;  /* 0x0000002404077981 */ /* 0x000ea8000c1e1900 */
[----:B------:R-:W3:Y:S04]  /*1f20*/  LDG.E R6, desc[UR36][R4.64+0x4] ;  /* 0x0000042404067981 */ /* 0x000ee8000c1e1900 */
[----:B------:R-:W4:Y:S04]  /*1f30*/  LDG.E R9, desc[UR36][R4.64+0x8] ;  /* 0x0000082404097981 */ /* 0x000f28000c1e1900 */
[----:B------:R-:W5:Y:S01]  /*1f40*/  LDG.E R11, desc[UR36][R4.64+0xc] ;  /* 0x00000c24040b7981 */ /* 0x000f62000c1e1900 */
[----:B------:R-:W-:Y:S01]  /*1f50*/  IADD3 R8, PT, PT, R8, 0x4, RZ ;  /* 0x0000000408087810 */ /* 0x000fe20007ffe0ff */
[----:B--2---:R-:W-:-:S04]  /*1f60*/  FMUL R7, R0, R7 ;  /* 0x0000000700077220 */ /* 0x004fc80000400000 */
[----:B---3--:R-:W-:-:S04]  /*1f70*/  FMUL R6, R7, R6 ;  /* 0x0000000607067220 */ /* 0x008fc80000400000 */
[----:B----4-:R-:W-:-:S04]  /*1f80*/  FMUL R6, R6, R9 ;  /* 0x0000000906067220 */ /* 0x010fc80000400000 */
[----:B-----5:R-:W-:-:S07]  /*1f90*/  FMUL R0, R6, R11 ;  /* 0x0000000b06007220 */ /* 0x020fce0000400000 */
.L_x_133:
[----:B------:R-:W-:Y:S05]  /*1fa0*/  @!P1 BRA `(.L_x_131) ;  /* 0x0000000000289947 */ /* 0x000fea0003800000 */
[----:B------:R-:W0:Y:S01]  /*1fb0*/  LDC.64 R6, c[0x0][0x380] ;  /* 0x0000e000ff067b82 */ /* 0x000e220000000a00 */
[----:B------:R-:W-:Y:S01]  /*1fc0*/  IADD3 R3, PT, PT, R3, R8, RZ ;  /* 0x0000000803037210 */ /* 0x000fe20007ffe0ff */
[----:B------:R-:W-:-:S07]  /*1fd0*/  IMAD.MOV R17, RZ, RZ, -R17 ;  /* 0x000000ffff117224 */ /* 0x000fce00078e0a11 */
.L_x_134:
[----:B0-----:R-:W-:-:S06]  /*1fe0*/  IMAD.WIDE R4, R3, 0x4, R6 ;  /* 0x0000000403047825 */ /* 0x001fcc00078e0206 */
[----:B------:R-:W2:Y:S01]  /*1ff0*/  LDG.E R5, desc[UR36][R4.64] ;  /* 0x0000002404057981 */ /* 0x000ea2000c1e1900 */
[----:B------:R-:W-:Y:S02]  /*2000*/  IADD3 R17, PT, PT, R17, 0x1, RZ ;  /* 0x0000000111117810 */ /* 0x000fe40007ffe0ff */
[----:B------:R-:W-:Y:S02]  /*2010*/  IADD3 R3, PT, PT, R3, 0x1, RZ ;  /* 0x0000000103037810 */ /* 0x000fe40007ffe0ff */
[----:B------:R-:W-:Y:S01]  /*2020*/  ISETP.NE.AND P0, PT, R17, RZ, PT ;  /* 0x000000ff1100720c */ /* 0x000fe20003f05270 */
[----:B--2---:R-:W-:-:S12]  /*2030*/  FMUL R0, R5, R0 ;  /* 0x0000000005007220 */ /* 0x004fd80000400000 */
[----:B------:R-:W-:Y:S05]  /*2040*/  @P0 BRA `(.L_x_134) ;  /* 0xfffffffc00e40947 */ /* 0x000fea000383ffff */
.L_x_131:
[----:B------:R-:W-:Y:S05]  /*2050*/  BSYNC.RECONVERGENT B0 ;  /* 0x0000000000007941 */ /* 0x000fea0003800200 */
.L_x_128:
        /* <DEDUP_REMOVED lines=11> */
[----:B------:R-:W-:Y:S01]  /*2110*/  IMAD.MOV.U32 R7, RZ, RZ, R18 ;  /* 0x000000ffff077224 */ /* 0x000fe200078e0012 */
[----:B-1----:R2:W-:Y:S01]  /*2120*/  STL.64 [R1+0x8], R8 ;  /* 0x0000080801007387 */ /* 0x0025e20000100a00 */
[----:B0-----:R-:W-:Y:S01]  /*2130*/  IMAD.U32 R4, RZ, RZ, UR4 ;  /* 0x00000004ff047e24 */ /* 0x001fe2000f8e00ff */
[----:B------:R-:W-:-:S07]  /*2140*/  MOV R5, UR5 ;  /* 0x0000000500057c02 */ /* 0x000fce0008000f00 */
[----:B------:R-:W-:-:S07]  /*2150*/  LEPC R20, `(.L_x_135) ;  /* 0x000000001014794e */ /* 0x000fce0000000000 */
[----:B--23--:R-:W-:Y:S05]  /*2160*/  CALL.ABS.NOINC R10 ;  /* 0x000000000a007343 */ /* 0x00cfea0003c00000 */
.L_x_135:
[----:B------:R-:W-:Y:S05]  /*2170*/  EXIT ;  /* 0x000000000000794d */ /* 0x000fea0003800000 */
.L_x_116:
[----:B------:R-:W-:-:S13]  /*2180*/  ISETP.NE.AND P0, PT, R23, RZ, PT ;  /* 0x000000ff1700720c */ /* 0x000fda0003f05270 */
[----:B------:R-:W-:Y:S05]  /*2190*/  @P0 EXIT ;  /* 0x000000000000094d */ /* 0x000fea0003800000 */
[----:B------:R-:W-:Y:S01]  /*21a0*/  MOV R0, 0x0 ;  /* 0x0000000000007802 */ /* 0x000fe20000000f00 */
[----:B------:R-:W0:Y:S01]  /*21b0*/  LDCU.64 UR4, c[0x4][0xb8] ;  /* 0x01001700ff0477ac */ /* 0x000e220008000a00 */
[----:B------:R-:W-:Y:S02]  /*21c0*/  CS2R R6, SRZ ;  /* 0x0000000000067805 */ /* 0x000fe4000001ff00 */
[----:B------:R1:W2:Y:S01]  /*21d0*/  LDC.64 R2, c[0x4][R0] ;  /* 0x0100000000027b82 */ /* 0x0002a20000000a00 */
[----:B0-----:R-:W-:Y:S02]  /*21e0*/  MOV R4, UR4 ;  /* 0x0000000400047c02 */ /* 0x001fe40008000f00 */
[----:B-1----:R-:W-:-:S07]  /*21f0*/  MOV R5, UR5 ;  /* 0x0000000500057c02 */ /* 0x002fce0008000f00 */
[----:B------:R-:W-:-:S07]  /*2200*/  LEPC R20, `(.L_x_136) ;  /* 0x000000001014794e */ /* 0x000fce0000000000 */
[----:B--2---:R-:W-:Y:S05]  /*2210*/  CALL.ABS.NOINC R2 ;  /* 0x0000000002007343 */ /* 0x004fea0003c00000 */
.L_x_136:
[----:B------:R-:W-:Y:S05]  /*2220*/  EXIT ;  /* 0x000000000000794d */ /* 0x000fea0003800000 */
.L_x_137:
        /* <DEDUP_REMOVED lines=13> */
.L_x_225:


//--------------------- .text.min_reduction_kernel --------------------------
	.section	.text.min_reduction_kernel,"ax",@progbits
	.align	128
        .global         min_reduction_kernel
        .type           min_reduction_kernel,@function
        .size           min_reduction_kernel,(.L_x_226 - min_reduction_kernel)
        .other          min_reduction_kernel,@"STO_CUDA_ENTRY STV_DEFAULT"
min_reduction_kernel:
.text.min_reduction_kernel:
[----:B------:R-:W0:Y:S01]  /*0000*/  LDC R1, c[0x0][0x37c] ;  /* 0x0000df00ff017b82 */ /* 0x000e220000000800 */
[----:B------:R-:W1:Y:S01]  /*0010*/  S2R R25, SR_TID.X ;  /* 0x0000000000197919 */ /* 0x000e620000002100 */
[----:B------:R-:W2:Y:S01]  /*0020*/  LDCU UR4, c[0x0][0x2f8] ;  /* 0x00005f00ff0477ac */ /* 0x000ea20008000800 */
[----:B0-----:R-:W-:Y:S01]  /*0030*/  VIADD R1, R1, 0xffffffe8 ;  /* 0xffffffe801017836 */ /* 0x001fe20000000000 */
[----:B------:R-:W-:Y:S01]  /*0040*/  BSSY.RECONVERGENT B6, `(.L_x_138) ;  /* 0x0000092000067945 */ /* 0x000fe20003800200 */
[----:B------:R-:W1:Y:S01]  /*0050*/  S2R R24, SR_CTAID.X ;  /* 0x0000000000187919 */ /* 0x000e620000002500 */
[----:B------:R-:W0:Y:S01]  /*0060*/  LDCU UR5, c[0x0][0x2fc] ;  /* 0x00005f80ff0577ac */ /* 0x000e220008000800 */
[----:B------:R-:W3:Y:S01]  /*0070*/  LDCU UR6, c[0x0][0x360] ;  /* 0x00006c00ff0677ac */ /* 0x000ee20008000800 */
[----:B------:R-:W4:Y:S01]  /*0080*/  LDCU.64 UR36, c[0x0][0x358] ;  /* 0x00006b00ff2477ac */ /* 0x000f220008000a00 */
[----:B--2---:R-:W-:-:S05]  /*0090*/  IADD3 R2, P1, PT, R1, UR4, RZ ;  /* 0x0000000401027c10 */ /* 0x004fca000ff3e0ff */
[----:B0-----:R-:W-:Y:S02]  /*00a0*/  IMAD.X R18, RZ, RZ, UR5, P1 ;  /* 0x00000005ff127e24 */ /* 0x001fe400088e06ff */
[----:B---3--:R-:W-:Y:S01]  /*00b0*/  IMAD.U32 R16, RZ, RZ, UR6 ;  /* 0x00000006ff107e24 */ /* 0x008fe2000f8e00ff */
[----:B-1----:R-:W-:Y:S01]  /*00c0*/  LOP3.LUT P0, R23, R25, RZ, R24, 0xfa, !PT ;  /* 0x000000ff19177212 */ /* 0x002fe2000780fa18 */
[----:B------:R-:W-:-:S12]  /*00d0*/  IMAD R22, R24, UR6, R25 ;  /* 0x0000000618167c24 */ /* 0x000fd8000f8e0219 */
[----:B----4-:R-:W-:Y:S05]  /*00e0*/  @P0 BRA `(.L_x_139) ;  /* 0x00000008001c0947 */ /* 0x010fea0003800000 */
[----:B------:R-:W-:Y:S01]  /*00f0*/  MOV R19, 0x0 ;  /* 0x0000000000137802 */ /* 0x000fe20000000f00 */
[----:B------:R-:W0:Y:S01]  /*0100*/  LDCU.64 UR4, c[0x4][0x70] ;  /* 0x01000e00ff0477ac */ /* 0x000e220008000a00 */
[----:B------:R-:W-:Y:S02]  /*0110*/  CS2R R6, SRZ ;  /* 0x0000000000067805 */ /* 0x000fe4000001ff00 */
[----:B------:R1:W2:Y:S01]  /*0120*/  LDC.64 R8, c[0x4][R19] ;  /* 0x0100000013087b82 */ /* 0x0002a20000000a00 */
[----:B0-----:R-:W-:Y:S02]  /*0130*/  IMAD.U32 R4, RZ, RZ, UR4 ;  /* 0x00000004ff047e24 */ /* 0x001fe4000f8e00ff */
[----:B-1----:R-:W-:-:S07]  /*0140*/  IMAD.U32 R5, RZ, RZ, UR5 ;  /* 0x00000005ff057e24 */ /* 0x002fce000f8e00ff */
[----:B------:R-:W-:-:S07]  /*0150*/  LEPC R20, `(.L_x_140) ;  /* 0x000000001014794e */ /* 0x000fce0000000000 */
[----:B--2---:R-:W-:Y:S05]  /*0160*/  CALL.ABS.NOINC R8 ;  /* 0x0000000008007343 */ /* 0x004fea0003c00000 */
.L_x_140:
[----:B------:R-:W0:Y:S01]  /*0170*/  LDC.64 R10, c[0x0][0x390] ;  /* 0x0000e400ff0a7b82 */ /* 0x000e220000000a00 */
[----:B------:R-:W1:Y:S07]  /*0180*/  LDCU.64 UR4, c[0x4][0x10] ;  /* 0x01000200ff0477ac */ /* 0x000e6e0008000a00 */
[----:B------:R-:W2:Y:S01]  /*0190*/  LDC R13, c[0x0][0x398] ;  /* 0x0000e600ff0d7b82 */ /* 0x000ea20000000800 */
[----:B0-----:R-:W2:Y:S07]  /*01a0*/  LDG.E R12, desc[UR36][R10.64] ;  /* 0x000000240a0c7981 */ /* 0x001eae000c1e1900 */
[----:B------:R0:W3:Y:S01]  /*01b0*/  LDC.64 R8, c[0x4][R19] ;  /* 0x0100000013087b82 */ /* 0x0000e20000000a00 */
[----:B-1----:R-:W-:Y:S01]  /*01c0*/  IMAD.U32 R4, RZ, RZ, UR4 ;  /* 0x00000004ff047e24 */ /* 0x002fe2000f8e00ff */
[----:B------:R-:W-:Y:S01]  /*01d0*/  MOV R5, UR5 ;  /* 0x0000000500057c02 */ /* 0x000fe20008000f00 */
[----:B------:R-:W-:-:S02]  /*01e0*/  IMAD.MOV.U32 R6, RZ, RZ, R2 ;  /* 0x000000ffff067224 */ /* 0x000fc400078e0002 */
[----:B------:R-:W-:Y:S01]  /*01f0*/  IMAD.MOV.U32 R7, RZ, RZ, R18 ;  /* 0x000000ffff077224 */ /* 0x000fe200078e0012 */
[----:B--23--:R0:W-:Y:S06]  /*0200*/  STL.64 [R1], R12 ;  /* 0x0000000c01007387 */ /* 0x00c1ec0000100a00 */
[----:B------:R-:W-:-:S07]  /*0210*/  LEPC R20, `(.L_x_141) ;  /* 0x000000001014794e */ /* 0x000fce0000000000 */
[----:B0-----:R-:W-:Y:S05]  /*0220*/  CALL.ABS.NOINC R8 ;  /* 0x0000000008007343 */ /* 0x001fea0003c00000 */
.L_x_141:
[----:B------:R-:W0:Y:S01]  /*0230*/  LDC R17, c[0x0][0x370] ;  /* 0x0000dc00ff117b82 */ /* 0x000e220000000800 */
[----:B------:R-:W1:Y:S01]  /*0240*/  LDCU.64 UR4, c[0x4][0x18] ;  /* 0x01000300ff0477ac */ /* 0x000e620008000a00 */
[----:B------:R-:W-:Y:S02]  /*0250*/  IMAD.MOV.U32 R6, RZ, RZ, R2 ;  /* 0x000000ffff067224 */ /* 0x000fe400078e0002 */
[----:B------:R-:W-:-:S04]  /*0260*/  IMAD.MOV.U32 R7, RZ, RZ, R18 ;  /* 0x000000ffff077224 */ /* 0x000fc800078e0012 */
[----:B------:R2:W3:Y:S01]  /*0270*/  LDC.64 R8, c[0x4][R19] ;  /* 0x0100000013087b82 */ /* 0x0004e20000000a00 */
[----:B-1----:R-:W-:Y:S02]  /*0280*/  IMAD.U32 R4, RZ, RZ, UR4 ;  /* 0x00000004ff047e24 */ /* 0x002fe4000f8e00ff */
[----:B------:R-:W-:Y:S01]  /*0290*/  IMAD.U32 R5, RZ, RZ, UR5 ;  /* 0x00000005ff057e24 */ /* 0x000fe2000f8e00ff */
[----:B0-----:R2:W-:Y:S06]  /*02a0*/  STL.64 [R1], R16 ;  /* 0x0000001001007387 */ /* 0x0015ec0000100a00 */
[----:B------:R-:W-:-:S07]  /*02b0*/  LEPC R20, `(.L_x_142) ;  /* 0x000000001014794e */ /* 0x000fce0000000000 */
[----:B--23--:R-:W-:Y:S05]  /*02c0*/  CALL.ABS.NOINC R8 ;  /* 0x0000000008007343 */ /* 0x00cfea0003c00000 */
.L_x_142:
[----:B------:R-:W-:Y:S01]  /*02d0*/  IMAD R0, R16, R17, RZ ;  /* 0x0000001110007224 */ /* 0x000fe200078e02ff */
[----:B------:R0:W1:Y:S01]  /*02e0*/  LDC.64 R8, c[0x4][R19] ;  /* 0x0100000013087b82 */ /* 0x0000620000000a00 */
[----:B------:R-:W2:Y:S01]  /*02f0*/  LDCU.64 UR4, c[0x4][0x20] ;  /* 0x01000400ff0477ac */ /* 0x000ea20008000a00 */
[----:B------:R-:W-:Y:S02]  /*0300*/  IMAD.MOV.U32 R6, RZ, RZ, R2 ;  /* 0x000000ffff067224 */ /* 0x000fe400078e0002 */
[----:B------:R0:W-:Y:S01]  /*0310*/  STL [R1], R0 ;  /* 0x0000000001007387 */ /* 0x0001e20000100800 */
[----:B------:R-:W-:Y:S01]  /*0320*/  IMAD.MOV.U32 R7, RZ, RZ, R18 ;  /* 0x000000ffff077224 */ /* 0x000fe200078e0012 */
[----:B--2---:R-:W-:Y:S01]  /*0330*/  MOV R4, UR4 ;  /* 0x0000000400047c02 */ /* 0x004fe20008000f00 */
[----:B0-----:R-:W-:-:S07]  /*0340*/  IMAD.U32 R5, RZ, RZ, UR5 ;  /* 0x00000005ff057e24 */ /* 0x001fce000f8e00ff */
[----:B------:R-:W-:-:S07]  /*0350*/  LEPC R20, `(.L_x_143) ;  /* 0x000000001014794e */ /* 0x000fce0000000000 */
[----:B-1----:R-:W-:Y:S05]  /*0360*/  CALL.ABS.NOINC R8 ;  /* 0x0000000008007343 */ /* 0x002fea0003c00000 */
.L_x_143:
[----:B------:R0:W1:Y:S01]  /*0370*/  LDC.64 R8, c[0x4][R19] ;  /* 0x0100000013087b82 */ /* 0x0000620000000a00 */
[----:B------:R-:W2:Y:S01]  /*0380*/  LDCU.64 UR4, c[0x4][0x28] ;  /* 0x01000500ff0477ac */ /* 0x000ea20008000a00 */
[----:B------:R-:W-:Y:S01]  /*0390*/  CS2R R6, SRZ ;  /* 0x0000000000067805 */ /* 0x000fe2000001ff00 */
[----:B--2---:R-:W-:Y:S02]  /*03a0*/  IMAD.U32 R4, RZ, RZ, UR4 ;  /* 0x00000004ff047e24 */ /* 0x004fe4000f8e00ff */
[----:B0-----:R-:W-:-:S07]  /*03b0*/  IMAD.U32 R5, RZ, RZ, UR5 ;  /* 0x00000005ff057e24 */ /* 0x001fce000f8e00ff */
[----:B------:R-:W-:-:S07]  /*03c0*/  LEPC R20, `(.L_x_144) ;  /* 0x000000001014794e */ /* 0x000fce0000000000 */
[----:B-1----:R-:W-:Y:S05]  /*03d0*/  CALL.ABS.NOINC R8 ;  /* 0x0000000008007343 */ /* 0x002fea0003c00000 */
.L_x_144:
        /* <DEDUP_REMOVED lines=10> */
[----:B------:R-:W-:-:S02]  /*0480*/  IMAD.MOV.U32 R6, RZ, RZ, R2 ;  /* 0x000000ffff067224 */ /* 0x000fc400078e0002 */
[----:B------:R-:W-:Y:S01]  /*0490*/  IMAD.MOV.U32 R7, RZ, RZ, R18 ;  /* 0x000000ffff077224 */ /* 0x000fe200078e0012 */
[----:B--2---:R-:W1:Y:S02]  /*04a0*/  F2F.F64.F32 R12, R10 ;  /* 0x0000000a000c7310 */ /* 0x004e640000201800 */
[----:B-1-3--:R0:W-:Y:S04]  /*04b0*/  STL.64 [R1], R12 ;  /* 0x0000000c01007387 */ /* 0x00a1e80000100a00 */
[----:B------:R-:W-:-:S07]  /*04c0*/  LEPC R20, `(.L_x_146) ;  /* 0x000000001014794e */ /* 0x000fce0000000000 */
[----:B0-----:R-:W-:Y:S05]  /*04d0*/  CALL.ABS.NOINC R8 ;  /* 0x0000000008007343 */ /* 0x001fea0003c00000 */
.L_x_146:
        /* <DEDUP_REMOVED lines=9> */
[----:B------:R-:W-:Y:S01]  /*0570*/  MOV R7, R18 ;  /* 0x0000001200077202 */ /* 0x000fe20000000f00 */
[----:B------:R-:W-:-:S02]  /*0580*/  IMAD.U32 R5, RZ, RZ, UR5 ;  /* 0x00000005ff057e24 */ /* 0x000fc4000f8e00ff */
[----:B------:R-:W-:Y:S01]  /*0590*/  IMAD.MOV.U32 R6, RZ, RZ, R2 ;  /* 0x000000ffff067224 */ /* 0x000fe200078e0002 */
[----:B--2---:R-:W1:Y:S02]  /*05a0*/  F2F.F64.F32 R10, R0 ;  /* 0x00000000000a7310 */ /* 0x004e640000201800 */
[----:B-1-3--:R0:W-:Y:S04]  /*05b0*/  STL.64 [R1], R10 ;  /* 0x0000000a01007387 */ /* 0x00a1e80000100a00 */
[----:B------:R-:W-:-:S07]  /*05c0*/  LEPC R20, `(.L_x_147) ;  /* 0x000000001014794e */ /* 0x000fce0000000000 */
[----:B0-----:R-:W-:Y:S05]  /*05d0*/  CALL.ABS.NOINC R8 ;  /* 0x0000000008007343 */ /* 0x001fea0003c00000 */
.L_x_147:
        /* <DEDUP_REMOVED lines=8> */
[----:B-1----:R-:W-:Y:S02]  /*0660*/  IMAD.U32 R4, RZ, RZ, UR4 ;  /* 0x00000004ff047e24 */ /* 0x002fe4000f8e00ff */
[----:B------:R-:W-:-:S02]  /*0670*/  IMAD.U32 R5, RZ, RZ, UR5 ;  /* 0x00000005ff057e24 */ /* 0x000fc4000f8e00ff */
[----:B------:R-:W-:Y:S02]  /*0680*/  IMAD.MOV.U32 R6, RZ, RZ, R2 ;  /* 0x000000ffff067224 */ /* 0x000fe400078e0002 */
[----:B------:R-:W-:Y:S01]  /*0690*/  IMAD.MOV.U32 R7, RZ, RZ, R18 ;  /* 0x000000ffff077224 */ /* 0x000fe200078e0012 */
[----:B--2---:R-:W1:Y:S02]  /*06a0*/  F2F.F64.F32 R10, R0 ;  /* 0x00000000000a7310 */ /* 0x004e640000201800 */
[----:B-1-3--:R0:W-:Y:S04]  /*06b0*/  STL.64 [R1], R10 ;  /* 0x0000000a01007387 */ /* 0x00a1e80000100a00 */
[----:B------:R-:W-:-:S07]  /*06c0*/  LEPC R20, `(.L_x_148) ;  /* 0x000000001014794e */ /* 0x000fce0000000000 */
[----:B0-----:R-:W-:Y:S05]  /*06d0*/  CALL.ABS.NOINC R8 ;  /* 0x0000000008007343 */ /* 0x001fea0003c00000 */
.L_x_148:
        /* <DEDUP_REMOVED lines=16> */
.L_x_149:
        /* <DEDUP_REMOVED lines=16> */
.L_x_145:
[----:B------:R-:W-:Y:S01]  /*08e0*/  MOV R8, 0x0 ;  /* 0x0000000000087802 */ /* 0x000fe20000000f00 */
[----:B------:R-:W0:Y:S01]  /*08f0*/  LDCU.64 UR4, c[0x4][0x38] ;  /* 0x01000700ff0477ac */ /* 0x000e220008000a00 */
[----:B------:R-:W-:-:S04]  /*0900*/  CS2R R6, SRZ ;  /* 0x0000000000067805 */ /* 0x000fc8000001ff00 */
[----:B------:R-:W1:Y:S01]  /*0910*/  LDC.64 R8, c[0x4][R8] ;  /* 0x0100000008087b82 */ /* 0x000e620000000a00 */
[----:B0-----:R-:W-:Y:S02]  /*0920*/  IMAD.U32 R4, RZ, RZ, UR4 ;  /* 0x00000004ff047e24 */ /* 0x001fe4000f8e00ff */
[----:B------:R-:W-:-:S07]  /*0930*/  IMAD.U32 R5, RZ, RZ, UR5 ;  /* 0x00000005ff057e24 */ /* 0x000fce000f8e00ff */
[----:B------:R-:W-:-:S07]  /*0940*/  LEPC R20, `(.L_x_139) ;  /* 0x000000001014794e */ /* 0x000fce0000000000 */
[----:B-1----:R-:W-:Y:S05]  /*0950*/  CALL.ABS.NOINC R8 ;  /* 0x0000000008007343 */ /* 0x002fea0003c00000 */
.L_x_139:
[----:B------:R-:W-:Y:S05]  /*0960*/  BSYNC.RECONVERGENT B6 ;  /* 0x0000000000067941 */ /* 0x000fea0003800200 */
.L_x_138:
[----:B------:R-:W0:Y:S02]  /*0970*/  LDCU UR4, c[0x0][0x398] ;  /* 0x00007300ff0477ac */ /* 0x000e240008000800 */
[----:B0-----:R-:W-:-:S09]  /*0980*/  UISETP.GT.AND UP0, UPT, UR4, 0x1, UPT ;  /* 0x000000010400788c */ /* 0x001fd2000bf04270 */
[----:B------:R-:W-:Y:S05]  /*0990*/  BRA.U UP0, `(.L_x_150) ;  /* 0x0000000500147547 */ /* 0x000fea000b800000 */
[----:B------:R-:W0:Y:S02]  /*09a0*/  LDC.64 R6, c[0x0][0x390] ;  /* 0x0000e400ff067b82 */ /* 0x000e240000000a00 */
[----:B0-----:R-:W2:Y:S01]  /*09b0*/  LDG.E R7, desc[UR36][R6.64] ;  /* 0x0000002406077981 */ /* 0x001ea2000c1e1900 */
[----:B------:R-:W-:Y:S01]  /*09c0*/  IMAD.MOV.U32 R0, RZ, RZ, 0x7f800000 ;  /* 0x7f800000ff007424 */ /* 0x000fe200078e00ff */
        /* <DEDUP_REMOVED lines=21> */
[----:B------:R-:W-:Y:S02]  /*0b20*/  IMAD.MOV.U32 R7, RZ, RZ, R18 ;  /* 0x000000ffff077224 */ /* 0x000fe400078e0012 */
[----:B------:R2:W-:Y:S01]  /*0b30*/  STL [R1], R25 ;  /* 0x0000001901007387 */ /* 0x0005e20000100800 */
[----:B-1----:R-:W-:Y:S02]  /*0b40*/  IMAD.U32 R4, RZ, RZ, UR4 ;  /* 0x00000004ff047e24 */ /* 0x002fe4000f8e00ff */
[----:B------:R-:W-:Y:S01]  /*0b50*/  IMAD.U32 R5, RZ, RZ, UR5 ;  /* 0x00000005ff057e24 */ /* 0x000fe2000f8e00ff */
[----:B0-----:R-:W0:Y:S02]  /*0b60*/  F2F.F64.F32 R8, R0 ;  /* 0x0000000000087310 */ /* 0x001e240000201800 */
[----:B0--3--:R2:W-:Y:S04]  /*0b70*/  STL.64 [R1+0x8], R8 ;  /* 0x0000080801007387 */ /* 0x0095e80000100a00 */
[----:B------:R-:W-:-:S07]  /*0b80*/  LEPC R20, `(.L_x_152) ;  /* 0x000000001014794e */ /* 0x000fce0000000000 */
[----:B--2---:R-:W-:Y:S05]  /*0b90*/  CALL.ABS.NOINC R10 ;  /* 0x000000000a007343 */ /* 0x004fea0003c00000 */
.L_x_152:
[----:B------:R-:W-:Y:S05]  /*0ba0*/  BSYNC.RECONVERGENT B6 ;  /* 0x0000000000067941 */ /* 0x000fea0003800200 */
.L_x_151:
[----:B------:R-:W-:Y:S02]  /*0bb0*/  ISETP.GE.U32.AND P1, PT, R16, 0x2, PT ;  /* 0x000000021000780c */ /* 0x000fe40003f26070 */
[----:B------:R-:W-:-:S11]  /*0bc0*/  ISETP.NE.AND P0, PT, R25, RZ, PT ;  /* 0x000000ff1900720c */ /* 0x000fd60003f05270 */
[----:B------:R-:W-:Y:S05]  /*0bd0*/  @!P1 BRA `(.L_x_153) ;  /* 0x0000000000309947 */ /* 0x000fea0003800000 */
.L_x_154:
[----:B------:R-:W-:Y:S01]  /*0be0*/  SHF.R.U32.HI R4, RZ, 0x1, R16 ;  /* 0x00000001ff047819 */ /* 0x000fe20000011610 */
[----:B------:R-:W-:Y:S05]  /*0bf0*/  WARPSYNC.ALL ;  /* 0x0000000000007948 */ /* 0x000fea0003800000 */
[----:B------:R-:W-:-:S13]  /*0c00*/  ISETP.GE.U32.AND P1, PT, R25, R4, PT ;  /* 0x000000041900720c */ /* 0x000fda0003f26070 */
[----:B------:R-:W-:Y:S01]  /*0c10*/  @!P1 IMAD R3, R4, 0x4, R17 ;  /* 0x0000000404039824 */ /* 0x000fe200078e0211 */
[----:B0-----:R-:W-:Y:S05]  /*0c20*/  @!P1 LDS R0, [R17] ;  /* 0x0000000011009984 */ /* 0x001fea0000000800 */
[----:B------:R-:W0:Y:S02]  /*0c30*/  @!P1 LDS R3, [R3] ;  /* 0x0000000003039984 */ /* 0x000e240000000800 */
[----:B0-----:R-:W-:-:S05]  /*0c40*/  @!P1 FMNMX R0, R0, R3, PT ;  /* 0x0000000300009209 */ /* 0x001fca0003800000 */
[----:B------:R1:W-:Y:S01]  /*0c50*/  @!P1 STS [R17], R0 ;  /* 0x0000000011009388 */ /* 0x0003e20000000800 */
[----:B------:R-:W-:Y:S01]  /*0c60*/  BAR.SYNC.DEFER_BLOCKING 0x0 ;  /* 0x0000000000007b1d */ /* 0x000fe20000010000 */
[----:B------:R-:W-:Y:S01]  /*0c70*/  ISETP.GT.U32.AND P1, PT, R16, 0x3, PT ;  /* 0x000000031000780c */ /* 0x000fe20003f24070 */
[----:B------:R-:W-:-:S12]  /*0c80*/  IMAD.MOV.U32 R16, RZ, RZ, R4 ;  /* 0x000000ffff107224 */ /* 0x000fd800078e0004 */
[----:B-1----:R-:W-:Y:S05]  /*0c90*/  @P1 BRA `(.L_x_154) ;  /* 0xfffffffc00d01947 */ /* 0x002fea000383ffff */
.L_x_153:
[----:B------:R-:W-:Y:S05]  /*0ca0*/  @P0 EXIT ;  /* 0x000000000000094d */ /* 0x000fea0003800000 */
[----:B------:R-:W1:Y:S01]  /*0cb0*/  S2UR UR5, SR_CgaCtaId ;  /* 0x00000000000579c3 */ /* 0x000e620000008800 */
[----:B------:R-:W-:Y:S01]  /*0cc0*/  UMOV UR4, 0x400 ;  /* 0x0000040000047882 */ /* 0x000fe20000000000 */
[----:B------:R-:W-:Y:S01]  /*0cd0*/  MOV R3, 0x0 ;  /* 0x0000000000037802 */ /* 0x000fe20000000f00 */
[----:B------:R-:W-:Y:S01]  /*0ce0*/  STL [R1], R24 ;  /* 0x0000001801007387 */ /* 0x000fe20000100800 */
[----:B------:R-:W-:Y:S01]  /*0cf0*/  MOV R6, R2 ;  /* 0x0000000200067202 */ /* 0x000fe20000000f00 */
[----:B------:R-:W-:-:S03]  /*0d00*/  IMAD.MOV.U32 R7, RZ, RZ, R18 ;  /* 0x000000ffff077224 */ /* 0x000fc600078e0012 */
[----:B------:R-:W2:Y:S08]  /*0d10*/  LDC.64 R8, c[0x0][0x388] ;  /* 0x0000e200ff087b82 */ /* 0x000eb00000000a00 */
[----:B------:R3:W4:Y:S01]  /*0d20*/  LDC.64 R12, c[0x4][R3] ;  /* 0x01000000030c7b82 */ /* 0x0007220000000a00 */
[----:B-1----:R-:W-:Y:S01]  /*0d30*/  ULEA UR4, UR5, UR4, 0x18 ;  /* 0x0000000405047291 */ /* 0x002fe2000f8ec0ff */
[----:B--2---:R-:W-:-:S08]  /*0d40*/  IMAD.WIDE.U32 R8, R24, 0x4, R8 ;  /* 0x0000000418087825 */ /* 0x004fd000078e0008 */
[----:B0-----:R-:W0:Y:S02]  /*0d50*/  LDS R0, [UR4] ;  /* 0x00000004ff007984 */ /* 0x001e240008000800 */
[----:B------:R-:W1:Y:S02]  /*0d60*/  LDCU.64 UR4, c[0x4][0x78] ;  /* 0x01000f00ff0477ac */ /* 0x000e640008000a00 */
[----:B-1----:R-:W-:Y:S02]  /*0d70*/  IMAD.U32 R4, RZ, RZ, UR4 ;  /* 0x00000004ff047e24 */ /* 0x002fe4000f8e00ff */
[----:B------:R-:W-:Y:S01]  /*0d80*/  IMAD.U32 R5, RZ, RZ, UR5 ;  /* 0x00000005ff057e24 */ /* 0x000fe2000f8e00ff */
[----:B0-----:R-:W0:Y:S01]  /*0d90*/  F2F.F64.F32 R10, R0 ;  /* 0x00000000000a7310 */ /* 0x001e220000201800 */
[----:B------:R3:W-:Y:S04]  /*0da0*/  STG.E desc[UR36][R8.64], R0 ;  /* 0x0000000008007986 */ /* 0x0007e8000c101924 */
[----:B0---4-:R3:W-:Y:S02]  /*0db0*/  STL.64 [R1+0x8], R10 ;  /* 0x0000080a01007387 */ /* 0x0117e40000100a00 */
[----:B------:R-:W-:-:S07]  /*0dc0*/  LEPC R20, `(.L_x_155) ;  /* 0x000000001014794e */ /* 0x000fce0000000000 */
[----:B---3--:R-:W-:Y:S05]  /*0dd0*/  CALL.ABS.NOINC R12 ;  /* 0x000000000c007343 */ /* 0x008fea0003c00000 */
.L_x_155:
[----:B------:R-:W-:Y:S05]  /*0de0*/  EXIT ;  /* 0x000000000000794d */ /* 0x000fea0003800000 */
.L_x_150:
        /* <DEDUP_REMOVED lines=15> */
[----:B------:R-:W-:Y:S01]  /*0ee0*/  IMAD.MOV.U32 R6, RZ, RZ, R2 ;  /* 0x000000ffff067224 */ /* 0x000fe200078e0002 */
[----:B------:R0:W2:Y:S01]  /*0ef0*/  LDC.64 R8, c[0x4][R0] ;  /* 0x0100000000087b82 */ /* 0x0000a20000000a00 */
[----:B------:R0:W-:Y:S01]  /*0f00*/  STL [R1+0x8], R24 ;  /* 0x0000081801007387 */ /* 0x0001e20000100800 */
[----:B------:R-:W-:Y:S02]  /*0f10*/  IMAD.MOV.U32 R7, RZ, RZ, R18 ;  /* 0x000000ffff077224 */ /* 0x000fe400078e0012 */
[----:B-1----:R-:W-:Y:S02]  /*0f20*/  IMAD.U32 R4, RZ, RZ, UR4 ;  /* 0x00000004ff047e24 */ /* 0x002fe4000f8e00ff */
[----:B0-----:R-:W-:-:S07]  /*0f30*/  IMAD.U32 R5, RZ, RZ, UR5 ;  /* 0x00000005ff057e24 */ /* 0x001fce000f8e00ff */
[----:B------:R-:W-:-:S07]  /*0f40*/  LEPC R20, `(.L_x_158) ;  /* 0x000000001014794e */ /* 0x000fce0000000000 */
[----:B--2---:R-:W-:Y:S05]  /*0f50*/  CALL.ABS.NOINC R8 ;  /* 0x0000000008007343 */ /* 0x004fea0003c00000 */
.L_x_158:
[----:B------:R-:W-:Y:S05]  /*0f60*/  BSYNC.RECONVERGENT B6 ;  /* 0x0000000000067941 */ /* 0x000fea0003800200 */
.L_x_157:
[----:B-----5:R-:W-:-:S13]  /*0f70*/  ISETP.NE.AND P0, PT, R24, 0x1, PT ;  /* 0x000000011800780c */ /* 0x020fda0003f05270 */
[----:B------:R-:W-:Y:S05]  /*0f80*/  @!P0 BRA `(.L_x_159) ;  /* 0x0000000800348947 */ /* 0x000fea0003800000 */
[----:B------:R-:W-:-:S13]  /*0f90*/  ISETP.NE.AND P0, PT, R24, RZ, PT ;  /* 0x000000ff1800720c */ /* 0x000fda0003f05270 */
[----:B------:R-:W-:Y:S05]  /*0fa0*/  @P0 EXIT ;  /* 0x000000000000094d */ /* 0x000fea0003800000 */
[----:B------:R-:W-:-:S13]  /*0fb0*/  ISETP.GE.AND P0, PT, R22, R17, PT ;  /* 0x000000111600720c */ /* 0x000fda0003f06270 */
[----:B------:R-:W-:Y:S05]  /*0fc0*/  @P0 EXIT ;  /* 0x000000000000094d */ /* 0x000fea0003800000 */
[----:B------:R-:W-:Y:S02]  /*0fd0*/  ISETP.GE.AND P0, PT, R16, 0x1, PT ;  /* 0x000000011000780c */ /* 0x000fe40003f06270 */
[----:B------:R-:W-:-:S11]  /*0fe0*/  MOV R27, 0x7f800000 ;  /* 0x7f800000001b7802 */ /* 0x000fd60000000f00 */
[----:B------:R-:W-:Y:S05]  /*0ff0*/  @!P0 BRA `(.L_x_160) ;  /* 0x0000000400d08947 */ /* 0x000fea0003800000 */
[C---:B------:R-:W-:Y:S01]  /*1000*/  ISETP.GE.U32.AND P1, PT, R16.reuse, 0x10, PT ;  /* 0x000000101000780c */ /* 0x040fe20003f26070 */
[----:B------:R-:W-:Y:S01]  /*1010*/  IMAD.MOV.U32 R27, RZ, RZ, 0x7f800000 ;  /* 0x7f800000ff1b7424 */ /* 0x000fe200078e00ff */
[----:B------:R-:W-:Y:S01]  /*1020*/  LOP3.LUT R0, R16, 0xf, RZ, 0xc0, !PT ;  /* 0x0000000f10007812 */ /* 0x000fe200078ec0ff */
[----:B------:R-:W-:-:S03]  /*1030*/  IMAD.MOV.U32 R3, RZ, RZ, RZ ;  /* 0x000000ffff037224 */ /* 0x000fc600078e00ff */
[----:B------:R-:W-:-:S07]  /*1040*/  ISETP.NE.AND P0, PT, R0, RZ, PT ;  /* 0x000000ff0000720c */ /* 0x000fce0003f05270 */
[----:B------:R-:W-:Y:S06]  /*1050*/  @!P1 BRA `(.L_x_161) ;  /* 0x0000000000cc9947 */ /* 0x000fec0003800000 */
[----:B------:R-:W-:Y:S01]  /*1060*/  LOP3.LUT R3, R16, 0x7ffffff0, RZ, 0xc0, !PT ;  /* 0x7ffffff010037812 */ /* 0x000fe200078ec0ff */
[----:B------:R-:W-:Y:S01]  /*1070*/  BSSY.RECONVERGENT B0, `(.L_x_161) ;  /* 0x0000031000007945 */ /* 0x000fe20003800200 */
[----:B------:R-:W-:Y:S02]  /*1080*/  IMAD.MOV.U32 R27, RZ, RZ, 0x7f800000 ;  /* 0x7f800000ff1b7424 */ /* 0x000fe400078e00ff */
[----:B------:R-:W-:Y:S02]  /*1090*/  IMAD.MOV.U32 R6, RZ, RZ, R22 ;  /* 0x000000ffff067224 */ /* 0x000fe400078e0016 */
[----:B------:R-:W-:-:S07]  /*10a0*/  IMAD.MOV R7, RZ, RZ, -R3 ;  /* 0x000000ffff077224 */ /* 0x000fce00078e0a03 */
.L_x_162:
[----:B------:R-:W0:Y:S02]  /*10b0*/  LDC.64 R4, c[0x0][0x380] ;  /* 0x0000e000ff047b82 */ /* 0x000e240000000a00 */
[----:B0-----:R-:W-:-:S05]  /*10c0*/  IMAD.WIDE R4, R6, 0x4, R4 ;  /* 0x0000000406047825 */ /* 0x001fca00078e0204 */
[----:B------:R0:W2:Y:S01]  /*10d0*/  LDG.E R10, desc[UR36][R4.64] ;  /* 0x00000024040a7981 */ /* 0x0000a2000c1e1900 */
[----:B------:R-:W-:-:S05]  /*10e0*/  IMAD.WIDE R8, R17, 0x4, R4 ;  /* 0x0000000411087825 */ /* 0x000fca00078e0204 */
[----:B------:R1:W2:Y:S01]  /*10f0*/  LDG.E R11, desc[UR36][R8.64] ;  /* 0x00000024080b7981 */ /* 0x0002a2000c1e1900 */
[----:B0-----:R-:W-:-:S04]  /*1100*/  IMAD.WIDE R4, R17, 0x4, R8 ;  /* 0x0000000411047825 */ /* 0x001fc800078e0208 */
[C---:B------:R-:W-:Y:S02]  /*1110*/  IMAD.WIDE R12, R17.reuse, 0x4, R4 ;  /* 0x00000004110c7825 */ /* 0x040fe400078e0204 */
[----:B------:R-:W3:Y:S02]  /*1120*/  LDG.E R5, desc[UR36][R4.64] ;  /* 0x0000002404057981 */ /* 0x000ee4000c1e1900 */
[----:B------:R-:W-:-:S04]  /*1130*/  IMAD.WIDE R28, R17, 0x4, R12 ;  /* 0x00000004111c7825 */ /* 0x000fc800078e020c */
[C---:B------:R-:W-:Y:S01]  /*1140*/  IMAD.WIDE R14, R17.reuse, 0x4, R28 ;  /* 0x00000004110e7825 */ /* 0x040fe200078e021c */
[----:B------:R0:W3:Y:S04]  /*1150*/  LDG.E R4, desc[UR36][R12.64] ;  /* 0x000000240c047981 */ /* 0x0000e8000c1e1900 */
[----:B------:R4:W5:Y:S01]  /*1160*/  LDG.E R23, desc[UR36][R14.64] ;  /* 0x000000240e177981 */ /* 0x000962000c1e1900 */
[----:B------:R-:W-:-:S03]  /*1170*/  IMAD.WIDE R24, R17, 0x4, R14 ;  /* 0x0000000411187825 */ /* 0x000fc600078e020e */
[----:B------:R-:W5:Y:S01]  /*1180*/  LDG.E R28, desc[UR36][R28.64] ;  /* 0x000000241c1c7981 */ /* 0x000f62000c1e1900 */
[----:B------:R-:W-:-:S03]  /*1190*/  IMAD.WIDE R20, R17, 0x4, R24 ;  /* 0x0000000411147825 */ /* 0x000fc600078e0218 */
[----:B------:R-:W5:Y:S04]  /*11a0*/  LDG.E R26, desc[UR36][R24.64] ;  /* 0x00000024181a7981 */ /* 0x000f68000c1e1900 */
[----:B------:R4:W5:Y:S01]  /*11b0*/  LDG.E R19, desc[UR36][R20.64] ;  /* 0x0000002414137981 */ /* 0x000962000c1e1900 */
[----:B-1----:R-:W-:-:S05]  /*11c0*/  IMAD.WIDE R8, R17, 0x4, R20 ;  /* 0x0000000411087825 */ /* 0x002fca00078e0214 */
[----:B------:R1:W5:Y:S01]  /*11d0*/  LDG.E R29, desc[UR36][R8.64] ;  /* 0x00000024081d7981 */ /* 0x000362000c1e1900 */
[----:B--2---:R-:W-:Y:S01]  /*11e0*/  FMNMX3 R27, R27, R10, R11, PT ;  /* 0x0000000a1b1b7276 */ /* 0x004fe2000380000b */
[----:B------:R-:W-:-:S04]  /*11f0*/  IMAD.WIDE R10, R17, 0x4, R8 ;  /* 0x00000004110a7825 */ /* 0x000fc800078e0208 */
[C---:B0-----:R-:W-:Y:S02]  /*1200*/  IMAD.WIDE R12, R17.reuse, 0x4, R10 ;  /* 0x00000004110c7825 */ /* 0x041fe400078e020a */
[----:B------:R-:W2:Y:S02]  /*1210*/  LDG.E R10, desc[UR36][R10.64] ;  /* 0x000000240a0a7981 */ /* 0x000ea4000c1e1900 */
[----:B----4-:R-:W-:-:S04]  /*1220*/  IMAD.WIDE R14, R17, 0x4, R12 ;  /* 0x00000004110e7825 */ /* 0x010fc800078e020c */
[C---:B------:R-:W-:Y:S01]  /*1230*/  IMAD.WIDE R20, R17.reuse, 0x4, R14 ;  /* 0x0000000411147825 */ /* 0x040fe200078e020e */
[----:B------:R0:W4:Y:S04]  /*1240*/  LDG.E R11, desc[UR36][R12.64] ;  /* 0x000000240c0b7981 */ /* 0x000128000c1e1900 */
[----:B------:R-:W4:Y:S01]  /*1250*/  LDG.E R14, desc[UR36][R14.64] ;  /* 0x000000240e0e7981 */ /* 0x000f22000c1e1900 */
[----:B------:R-:W-:-:S03]  /*1260*/  IMAD.WIDE R24, R17, 0x4, R20 ;  /* 0x0000000411187825 */ /* 0x000fc600078e0214 */
[----:B------:R-:W4:Y:S01]  /*1270*/  LDG.E R20, desc[UR36][R20.64] ;  /* 0x0000002414147981 */ /* 0x000f22000c1e1900 */
[----:B-1----:R-:W-:-:S03]  /*1280*/  IMAD.WIDE R8, R17, 0x4, R24 ;  /* 0x0000000411087825 */ /* 0x002fc600078e0218 */
[----:B------:R-:W4:Y:S01]  /*1290*/  LDG.E R25, desc[UR36][R24.64] ;  /* 0x0000002418197981 */ /* 0x000f22000c1e1900 */
[----:B0-----:R-:W-:-:S03]  /*12a0*/  IMAD.WIDE R12, R17, 0x4, R8 ;  /* 0x00000004110c7825 */ /* 0x001fc600078e0208 */
[----:B------:R-:W4:Y:S04]  /*12b0*/  LDG.E R8, desc[UR36][R8.64] ;  /* 0x0000002408087981 */ /* 0x000f28000c1e1900 */
[----:B------:R-:W4:Y:S01]  /*12c0*/  LDG.E R13, desc[UR36][R12.64] ;  /* 0x000000240c0d7981 */ /* 0x000f22000c1e1900 */
[----:B---3--:R-:W-:Y:S02]  /*12d0*/  FMNMX3 R4, R27, R5, R4, PT ;  /* 0x000000051b047276 */ /* 0x008fe40003800004 */
[----:B------:R-:W-:Y:S02]  /*12e0*/  IADD3 R7, PT, PT, R7, 0x10, RZ ;  /* 0x0000001007077810 */ /* 0x000fe40007ffe0ff */
[----:B-----5:R-:W-:Y:S02]  /*12f0*/  FMNMX3 R4, R4, R28, R23, PT ;  /* 0x0000001c04047276 */ /* 0x020fe40003800017 */
[----:B------:R-:W-:-:S02]  /*1300*/  ISETP.NE.AND P1, PT, R7, RZ, PT ;  /* 0x000000ff0700720c */ /* 0x000fc40003f25270 */
[----:B------:R-:W-:Y:S01]  /*1310*/  FMNMX3 R4, R4, R26, R19, PT ;  /* 0x0000001a04047276 */ /* 0x000fe20003800013 */
[----:B------:R-:W-:-:S03]  /*1320*/  IMAD R6, R17, 0x10, R6 ;  /* 0x0000001011067824 */ /* 0x000fc600078e0206 */
[----:B--2---:R-:W-:-:S04]  /*1330*/  FMNMX3 R4, R4, R29, R10, PT ;  /* 0x0000001d04047276 */ /* 0x004fc8000380000a */
[----:B----4-:R-:W-:-:S04]  /*1340*/  FMNMX3 R4, R4, R11, R14, PT ;  /* 0x0000000b04047276 */ /* 0x010fc8000380000e */
[----:B------:R-:W-:-:S04]  /*1350*/  FMNMX3 R4, R4, R20, R25, PT ;  /* 0x0000001404047276 */ /* 0x000fc80003800019 */
[----:B------:R-:W-:Y:S01]  /*1360*/  FMNMX3 R27, R4, R8, R13, PT ;  /* 0x00000008041b7276 */ /* 0x000fe2000380000d */
[----:B------:R-:W-:Y:S06]  /*1370*/  @P1 BRA `(.L_x_162) ;  /* 0xfffffffc004c1947 */ /* 0x000fec000383ffff */
[----:B------:R-:W-:Y:S05]  /*1380*/  BSYNC.RECONVERGENT B0 ;  /* 0x0000000000007941 */ /* 0x000fea0003800200 */
.L_x_161:
        /* <DEDUP_REMOVED lines=12> */
[----:B------:R-:W2:Y:S02]  /*1450*/  LDG.E R24, desc[UR36][R24.64] ;  /* 0x0000002418187981 */ /* 0x000ea4000c1e1900 */
[C---:B------:R-:W-:Y:S02]  /*1460*/  IMAD.WIDE R8, R17.reuse, 0x4, R6 ;  /* 0x0000000411087825 */ /* 0x040fe400078e0206 */
[----:B------:R-:W3:Y:S02]  /*1470*/  LDG.E R7, desc[UR36][R6.64] ;  /* 0x0000002406077981 */ /* 0x000ee4000c1e1900 */
[C---:B------:R-:W-:Y:S02]  /*1480*/  IMAD.WIDE R10, R17.reuse, 0x4, R8 ;  /* 0x00000004110a7825 */ /* 0x040fe400078e0208 */
[----:B------:R-:W3:Y:S02]  /*1490*/  LDG.E R8, desc[UR36][R8.64] ;  /* 0x0000002408087981 */ /* 0x000ee4000c1e1900 */
[----:B------:R-:W-:-:S02]  /*14a0*/  IMAD.WIDE R4, R17, 0x4, R10 ;  /* 0x0000000411047825 */ /* 0x000fc400078e020a */
[----:B------:R-:W4:Y:S02]  /*14b0*/  LDG.E R11, desc[UR36][R10.64] ;  /* 0x000000240a0b7981 */ /* 0x000f24000c1e1900 */
[C---:B------:R-:W-:Y:S02]  /*14c0*/  IMAD.WIDE R12, R17.reuse, 0x4, R4 ;  /* 0x00000004110c7825 */ /* 0x040fe400078e0204 */
[----:B------:R-:W4:Y:S02]  /*14d0*/  LDG.E R4, desc[UR36][R4.64] ;  /* 0x0000002404047981 */ /* 0x000f24000c1e1900 */
[----:B------:R-:W-:Y:S02]  /*14e0*/  IMAD.WIDE R14, R17, 0x4, R12 ;  /* 0x00000004110e7825 */ /* 0x000fe400078e020c */
[----:B------:R-:W5:Y:S04]  /*14f0*/  LDG.E R13, desc[UR36][R12.64] ;  /* 0x000000240c0d7981 */ /* 0x000f68000c1e1900 */
[----:B------:R-:W5:Y:S01]  /*1500*/  LDG.E R14, desc[UR36][R14.64] ;  /* 0x000000240e0e7981 */ /* 0x000f62000c1e1900 */
[----:B------:R-:W-:Y:S01]  /*1510*/  VIADD R3, R3, 0x8 ;  /* 0x0000000803037836 */ /* 0x000fe20000000000 */
[----:B--2---:R-:W-:-:S04]  /*1520*/  FMNMX3 R0, R27, R0, R24, PT ;  /* 0x000000001b007276 */ /* 0x004fc80003800018 */
[----:B---3--:R-:W-:-:S04]  /*1530*/  FMNMX3 R0, R0, R7, R8, PT ;  /* 0x0000000700007276 */ /* 0x008fc80003800008 */
[----:B----4-:R-:W-:-:S04]  /*1540*/  FMNMX3 R0, R0, R11, R4, PT ;  /* 0x0000000b00007276 */ /* 0x010fc80003800004 */
[----:B-----5:R-:W-:-:S07]  /*1550*/  FMNMX3 R27, R0, R13, R14, PT ;  /* 0x0000000d001b7276 */ /* 0x020fce000380000e */
.L_x_164:
        /* <DEDUP_REMOVED lines=11> */
[----:B------:R-:W2:Y:S02]  /*1610*/  LDG.E R6, desc[UR36][R6.64] ;  /* 0x0000002406067981 */ /* 0x000ea4000c1e1900 */
[----:B------:R-:W-:Y:S02]  /*1620*/  IMAD.WIDE R10, R17, 0x4, R8 ;  /* 0x00000004110a7825 */ /* 0x000fe400078e0208 */
[----:B------:R-:W3:Y:S04]  /*1630*/  LDG.E R8, desc[UR36][R8.64] ;  /* 0x0000002408087981 */ /* 0x000ee8000c1e1900 */
[----:B------:R-:W3:Y:S01]  /*1640*/  LDG.E R10, desc[UR36][R10.64] ;  /* 0x000000240a0a7981 */ /* 0x000ee2000c1e1900 */
[----:B------:R-:W-:Y:S01]  /*1650*/  VIADD R3, R3, 0x4 ;  /* 0x0000000403037836 */ /* 0x000fe20000000000 */
[----:B--2---:R-:W-:-:S04]  /*1660*/  FMNMX3 R27, R27, R4, R6, PT ;  /* 0x000000041b1b7276 */ /* 0x004fc80003800006 */
[----:B---3--:R-:W-:-:S07]  /*1670*/  FMNMX3 R27, R27, R8, R10, PT ;  /* 0x000000081b1b7276 */ /* 0x008fce000380000a */
.L_x_165:
[----:B------:R-:W-:Y:S05]  /*1680*/  @!P1 BRA `(.L_x_163) ;  /* 0x0000000000289947 */ /* 0x000fea0003800000 */
[----:B------:R-:W0:Y:S01]  /*1690*/  LDC.64 R6, c[0x0][0x380] ;  /* 0x0000e000ff067b82 */ /* 0x000e220000000a00 */
[----:B------:R-:W-:Y:S02]  /*16a0*/  IMAD R3, R17, R3, R22 ;  /* 0x0000000311037224 */ /* 0x000fe400078e0216 */
[----:B------:R-:W-:-:S07]  /*16b0*/  IMAD.MOV R16, RZ, RZ, -R16 ;  /* 0x000000ffff107224 */ /* 0x000fce00078e0a10 */
.L_x_166:
[----:B0-----:R-:W-:-:S06]  /*16c0*/  IMAD.WIDE R4, R3, 0x4, R6 ;  /* 0x0000000403047825 */ /* 0x001fcc00078e0206 */
[----:B------:R-:W2:Y:S01]  /*16d0*/  LDG.E R4, desc[UR36][R4.64] ;  /* 0x0000002404047981 */ /* 0x000ea2000c1e1900 */
[----:B------:R-:W-:Y:S01]  /*16e0*/  VIADD R16, R16, 0x1 ;  /* 0x0000000110107836 */ /* 0x000fe20000000000 */
[----:B------:R-:W-:-:S04]  /*16f0*/  IADD3 R3, PT, PT, R17, R3, RZ ;  /* 0x0000000311037210 */ /* 0x000fc80007ffe0ff */
[----:B------:R-:W-:Y:S02]  /*1700*/  ISETP.NE.AND P0, PT, R16, RZ, PT ;  /* 0x000000ff1000720c */ /* 0x000fe40003f05270 */
[----:B--2---:R-:W-:-:S11]  /*1710*/  FMNMX R27, R4, R27, PT ;  /* 0x0000001b041b7209 */ /* 0x004fd60003800000 */
[----:B------:R-:W-:Y:S05]  /*1720*/  @P0 BRA `(.L_x_166) ;  /* 0xfffffffc00e40947 */ /* 0x000fea000383ffff */
.L_x_163:
[----:B------:R-:W-:Y:S05]  /*1730*/  BSYNC.RECONVERGENT B0 ;  /* 0x0000000000007941 */ /* 0x000fea0003800200 */
.L_x_160:
        /* <DEDUP_REMOVED lines=9> */
[----:B------:R-:W-:Y:S01]  /*17d0*/  IMAD.MOV.U32 R6, RZ, RZ, R2 ;  /* 0x000000ffff067224 */ /* 0x000fe200078e0002 */
[----:B------:R2:W3:Y:S01]  /*17e0*/  LDC.64 R10, c[0x4][R0] ;  /* 0x01000000000a7b82 */ /* 0x0004e20000000a00 */
[----:B------:R-:W-:Y:S01]  /*17f0*/  IMAD.MOV.U32 R7, RZ, RZ, R18 ;  /* 0x000000ffff077224 */ /* 0x000fe200078e0012 */
[----:B-1----:R2:W-:Y:S01]  /*1800*/  STL.64 [R1+0x8], R8 ;  /* 0x0000080801007387 */ /* 0x0025e20000100a00 */
[----:B0-----:R-:W-:Y:S02]  /*1810*/  IMAD.U32 R4, RZ, RZ, UR4 ;  /* 0x00000004ff047e24 */ /* 0x001fe4000f8e00ff */
[----:B------:R-:W-:-:S07]  /*1820*/  IMAD.U32 R5, RZ, RZ, UR5 ;  /* 0x00000005ff057e24 */ /* 0x000fce000f8e00ff */
[----:B------:R-:W-:-:S07]  /*1830*/  LEPC R20, `(.L_x_167) ;  /* 0x000000001014794e */ /* 0x000fce0000000000 */
[----:B--23--:R-:W-:Y:S05]  /*1840*/  CALL.ABS.NOINC R10 ;  /* 0x000000000a007343 */ /* 0x00cfea0003c00000 */
.L_x_167:
[----:B------:R-:W-:Y:S05]  /*1850*/  EXIT ;  /* 0x000000000000794d */ /* 0x000fea0003800000 */
.L_x_159:
        /* <DEDUP_REMOVED lines=10> */
[----:B------:R-:W-:Y:S01]  /*1900*/  IMAD.MOV.U32 R0, RZ, RZ, 0x7f800000 ;  /* 0x7f800000ff007424 */ /* 0x000fe200078e00ff */
[----:B------:R-:W-:-:S11]  /*1910*/  ISETP.NE.AND P0, PT, R23, RZ, PT ;  /* 0x000000ff1700720c */ /* 0x000fd60003f05270 */
[----:B------:R-:W-:Y:S05]  /*1920*/  @!P1 BRA `(.L_x_169) ;  /* 0x0000000000989947 */ /* 0x000fea0003800000 */
[----:B------:R-:W0:Y:S01]  /*1930*/  LDC.64 R4, c[0x0][0x380] ;  /* 0x0000e000ff047b82 */ /* 0x000e220000000a00 */
[----:B------:R-:W-:Y:S01]  /*1940*/  LOP3.LUT R8, R17, 0x7ffffff0, RZ, 0xc0, !PT ;  /* 0x7ffffff011087812 */ /* 0x000fe200078ec0ff */
[----:B------:R-:W-:Y:S01]  /*1950*/  BSSY.RECONVERGENT B0, `(.L_x_169) ;  /* 0x0000023000007945 */ /* 0x000fe20003800200 */
[----:B------:R-:W-:Y:S02]  /*1960*/  IMAD.MOV.U32 R0, RZ, RZ, 0x7f800000 ;  /* 0x7f800000ff007424 */ /* 0x000fe400078e00ff */
[----:B------:R-:W-:Y:S01]  /*1970*/  IMAD.MOV.U32 R9, RZ, RZ, R3 ;  /* 0x000000ffff097224 */ /* 0x000fe200078e0003 */
[----:B------:R-:W-:Y:S02]  /*1980*/  IADD3 R10, PT, PT, -R8, RZ, RZ ;  /* 0x000000ff080a7210 */ /* 0x000fe40007ffe1ff */
[----:B0-----:R-:W-:-:S05]  /*1990*/  IADD3 R4, P1, PT, R4, 0x20, RZ ;  /* 0x0000002004047810 */ /* 0x001fca0007f3e0ff */
[----:B------:R-:W-:-:S08]  /*19a0*/  IMAD.X R5, RZ, RZ, R5, P1 ;  /* 0x000000ffff057224 */ /* 0x000fd000008e0605 */
.L_x_170:
[----:B------:R-:W-:-:S05]  /*19b0*/  IMAD.WIDE R6, R9, 0x4, R4 ;  /* 0x0000000409067825 */ /* 0x000fca00078e0204 */
[----:B------:R-:W2:Y:S04]  /*19c0*/  LDG.E R19, desc[UR36][R6.64+-0x20] ;  /* 0xffffe02406137981 */ /* 0x000ea8000c1e1900 */
[----:B------:R-:W2:Y:S04]  /*19d0*/  LDG.E R20, desc[UR36][R6.64+-0x1c] ;  /* 0xffffe42406147981 */ /* 0x000ea8000c1e1900 */
[----:B------:R-:W3:Y:S04]  /*19e0*/  LDG.E R21, desc[UR36][R6.64+-0x18] ;  /* 0xffffe82406157981 */ /* 0x000ee8000c1e1900 */
[----:B------:R-:W3:Y:S04]  /*19f0*/  LDG.E R24, desc[UR36][R6.64+-0x14] ;  /* 0xffffec2406187981 */ /* 0x000ee8000c1e1900 */
[----:B------:R-:W4:Y:S04]  /*1a00*/  LDG.E R11, desc[UR36][R6.64+-0x10] ;  /* 0xfffff024060b7981 */ /* 0x000f28000c1e1900 */
[----:B------:R-:W4:Y:S04]  /*1a10*/  LDG.E R12, desc[UR36][R6.64+-0xc] ;  /* 0xfffff424060c7981 */ /* 0x000f28000c1e1900 */
[----:B------:R-:W5:Y:S04]  /*1a20*/  LDG.E R13, desc[UR36][R6.64+-0x8] ;  /* 0xfffff824060d7981 */ /* 0x000f68000c1e1900 */
[----:B------:R-:W5:Y:S04]  /*1a30*/  LDG.E R14, desc[UR36][R6.64+-0x4] ;  /* 0xfffffc24060e7981 */ /* 0x000f68000c1e1900 */
[----:B------:R-:W5:Y:S04]  /*1a40*/  LDG.E R15, desc[UR36][R6.64] ;  /* 0x00000024060f7981 */ /* 0x000f68000c1e1900 */
[----:B------:R-:W5:Y:S04]  /*1a50*/  LDG.E R16, desc[UR36][R6.64+0x4] ;  /* 0x0000042406107981 */ /* 0x000f68000c1e1900 */
[----:B------:R-:W5:Y:S01]  /*1a60*/  LDG.E R26, desc[UR36][R6.64+0x1c] ;  /* 0x00001c24061a7981 */ /* 0x000f62000c1e1900 */
[----:B--2---:R-:W-:-:S03]  /*1a70*/  FMNMX3 R20, R0, R19, R20, PT ;  /* 0x0000001300147276 */ /* 0x004fc60003800014 */
[----:B------:R-:W2:Y:S04]  /*1a80*/  LDG.E R19, desc[UR36][R6.64+0x8] ;  /* 0x0000082406137981 */ /* 0x000ea8000c1e1900 */
[----:B------:R-:W2:Y:S01]  /*1a90*/  LDG.E R0, desc[UR36][R6.64+0xc] ;  /* 0x00000c2406007981 */ /* 0x000ea2000c1e1900 */
[----:B---3--:R-:W-:-:S03]  /*1aa0*/  FMNMX3 R25, R20, R21, R24, PT ;  /* 0x0000001514197276 */ /* 0x008fc60003800018 */
[----:B------:R-:W3:Y:S04]  /*1ab0*/  LDG.E R24, desc[UR36][R6.64+0x10] ;  /* 0x0000102406187981 */ /* 0x000ee8000c1e1900 */
[----:B------:R-:W3:Y:S04]  /*1ac0*/  LDG.E R21, desc[UR36][R6.64+0x14] ;  /* 0x0000142406157981 */ /* 0x000ee8000c1e1900 */
[----:B------:R-:W3:Y:S01]  /*1ad0*/  LDG.E R20, desc[UR36][R6.64+0x18] ;  /* 0x0000182406147981 */ /* 0x000ee2000c1e1900 */
[----:B----4-:R-:W-:Y:S01]  /*1ae0*/  FMNMX3 R11, R25, R11, R12, PT ;  /* 0x0000000b190b7276 */ /* 0x010fe2000380000c */
[----:B------:R-:W-:-:S03]  /*1af0*/  VIADD R10, R10, 0x10 ;  /* 0x000000100a0a7836 */ /* 0x000fc60000000000 */
[----:B-----5:R-:W-:Y:S02]  /*1b00*/  FMNMX3 R11, R11, R13, R14, PT ;  /* 0x0000000d0b0b7276 */ /* 0x020fe4000380000e */
[----:B------:R-:W-:Y:S02]  /*1b10*/  ISETP.NE.AND P1, PT, R10, RZ, PT ;  /* 0x000000ff0a00720c */ /* 0x000fe40003f25270 */
[----:B------:R-:W-:Y:S01]  /*1b20*/  FMNMX3 R11, R11, R15, R16, PT ;  /* 0x0000000f0b0b7276 */ /* 0x000fe20003800010 */
[----:B------:R-:W-:-:S03]  /*1b30*/  VIADD R9, R9, 0x10 ;  /* 0x0000001009097836 */ /* 0x000fc60000000000 */
[----:B--2---:R-:W-:-:S04]  /*1b40*/  FMNMX3 R0, R11, R19, R0, PT ;  /* 0x000000130b007276 */ /* 0x004fc80003800000 */
[----:B---3--:R-:W-:-:S04]  /*1b50*/  FMNMX3 R21, R0, R24, R21, PT ;  /* 0x0000001800157276 */ /* 0x008fc80003800015 */
[----:B------:R-:W-:Y:S01]  /*1b60*/  FMNMX3 R0, R21, R20, R26, PT ;  /* 0x0000001415007276 */ /* 0x000fe2000380001a */
[----:B------:R-:W-:Y:S06]  /*1b70*/  @P1 BRA `(.L_x_170) ;  /* 0xfffffffc008c1947 */ /* 0x000fec000383ffff */
[----:B------:R-:W-:Y:S05]  /*1b80*/  BSYNC.RECONVERGENT B0 ;  /* 0x0000000000007941 */ /* 0x000fea0003800200 */
.L_x_169:
[----:B------:R-:W-:Y:S04]  /*1b90*/  BSSY.RECONVERGENT B0, `(.L_x_168) ;  /* 0x0000030000007945 */ /* 0x000fe80003800200 */
        /* <DEDUP_REMOVED lines=9> */
[----:B------:R-:W2:Y:S04]  /*1c30*/  LDG.E R6, desc[UR36][R4.64+0x4] ;  /* 0x0000042404067981 */ /* 0x000ea8000c1e1900 */
[----:B------:R-:W3:Y:S04]  /*1c40*/  LDG.E R9, desc[UR36][R4.64+0x8] ;  /* 0x0000082404097981 */ /* 0x000ee8000c1e1900 */
[----:B------:R-:W3:Y:S04]  /*1c50*/  LDG.E R10, desc[UR36][R4.64+0xc] ;  /* 0x00000c24040a7981 */ /* 0x000ee8000c1e1900 */
[----:B------:R-:W4:Y:S04]  /*1c60*/  LDG.E R11, desc[UR36][R4.64+0x10] ;  /* 0x00001024040b7981 */ /* 0x000f28000c1e1900 */
[----:B------:R-:W4:Y:S04]  /*1c70*/  LDG.E R12, desc[UR36][R4.64+0x14] ;  /* 0x00001424040c7981 */ /* 0x000f28000c1e1900 */
[----:B------:R-:W5:Y:S04]  /*1c80*/  LDG.E R13, desc[UR36][R4.64+0x18] ;  /* 0x00001824040d7981 */ /* 0x000f68000c1e1900 */
[----:B------:R-:W5:Y:S01]  /*1c90*/  LDG.E R14, desc[UR36][R4.64+0x1c] ;  /* 0x00001c24040e7981 */ /* 0x000f62000c1e1900 */
[----:B------:R-:W-:Y:S01]  /*1ca0*/  VIADD R8, R8, 0x8 ;  /* 0x0000000808087836 */ /* 0x000fe20000000000 */
[----:B--2---:R-:W-:-:S04]  /*1cb0*/  FMNMX3 R6, R0, R7, R6, PT ;  /* 0x0000000700067276 */ /* 0x004fc80003800006 */
[----:B---3--:R-:W-:-:S04]  /*1cc0*/  FMNMX3 R6, R6, R9, R10, PT ;  /* 0x0000000906067276 */ /* 0x008fc8000380000a */
[----:B----4-:R-:W-:-:S04]  /*1cd0*/  FMNMX3 R6, R6, R11, R12, PT ;  /* 0x0000000b06067276 */ /* 0x010fc8000380000c */
[----:B-----5:R-:W-:-:S07]  /*1ce0*/  FMNMX3 R0, R6, R13, R14, PT ;  /* 0x0000000d06007276 */ /* 0x020fce000380000e */
.L_x_172:
        /* <DEDUP_REMOVED lines=11> */
[----:B------:R-:W3:Y:S01]  /*1da0*/  LDG.E R10, desc[UR36][R4.64+0xc] ;  /* 0x00000c24040a7981 */ /* 0x000ee2000c1e1900 */
[----:B------:R-:W-:-:S02]  /*1db0*/  IADD3 R8, PT, PT, R8, 0x4, RZ ;  /* 0x0000000408087810 */ /* 0x000fc40007ffe0ff */
[----:B--2---:R-:W-:-:S04]  /*1dc0*/  FMNMX3 R0, R0, R7, R6, PT ;  /* 0x0000000700007276 */ /* 0x004fc80003800006 */
[----:B---3--:R-:W-:-:S07]  /*1dd0*/  FMNMX3 R0, R0, R9, R10, PT ;  /* 0x0000000900007276 */ /* 0x008fce000380000a */
.L_x_173:
[----:B------:R-:W-:Y:S05]  /*1de0*/  @!P1 BRA `(.L_x_171) ;  /* 0x0000000000289947 */ /* 0x000fea0003800000 */
[----:B------:R-:W0:Y:S01]  /*1df0*/  LDC.64 R6, c[0x0][0x380] ;  /* 0x0000e000ff067b82 */ /* 0x000e220000000a00 */
[----:B------:R-:W-:Y:S02]  /*1e00*/  IMAD.IADD R3, R3, 0x1, R8 ;  /* 0x0000000103037824 */ /* 0x000fe400078e0208 */
[----:B------:R-:W-:-:S07]  /*1e10*/  IMAD.MOV R17, RZ, RZ, -R17 ;  /* 0x000000ffff117224 */ /* 0x000fce00078e0a11 */
.L_x_174:
[----:B0-----:R-:W-:-:S06]  /*1e20*/  IMAD.WIDE R4, R3, 0x4, R6 ;  /* 0x0000000403047825 */ /* 0x001fcc00078e0206 */
[----:B------:R-:W2:Y:S01]  /*1e30*/  LDG.E R5, desc[UR36][R4.64] ;  /* 0x0000002404057981 */ /* 0x000ea2000c1e1900 */
[----:B------:R-:W-:Y:S02]  /*1e40*/  VIADD R17, R17, 0x1 ;  /* 0x0000000111117836 */ /* 0x000fe40000000000 */
[----:B------:R-:W-:-:S03]  /*1e50*/  VIADD R3, R3, 0x1 ;  /* 0x0000000103037836 */ /* 0x000fc60000000000 */
[----:B------:R-:W-:Y:S02]  /*1e60*/  ISETP.NE.AND P0, PT, R17, RZ, PT ;  /* 0x000000ff1100720c */ /* 0x000fe40003f05270 */
[----:B--2---:R-:W-:-:S11]  /*1e70*/  FMNMX R0, R5, R0, PT ;  /* 0x0000000005007209 */ /* 0x004fd60003800000 */
[----:B------:R-:W-:Y:S05]  /*1e80*/  @P0 BRA `(.L_x_174) ;  /* 0xfffffffc00e40947 */ /* 0x000fea000383ffff */
.L_x_171:
[----:B------:R-:W-:Y:S05]  /*1e90*/  BSYNC.RECONVERGENT B0 ;  /* 0x0000000000007941 */ /* 0x000fea0003800200 */
.L_x_168:
        /* <DEDUP_REMOVED lines=13> */
[----:B0-----:R-:W-:Y:S01]  /*1f70*/  IMAD.U32 R4, RZ, RZ, UR4 ;  /* 0x00000004ff047e24 */ /* 0x001fe2000f8e00ff */
[----:B------:R-:W-:-:S07]  /*1f80*/  MOV R5, UR5 ;  /* 0x0000000500057c02 */ /* 0x000fce0008000f00 */
[----:B------:R-:W-:-:S07]  /*1f90*/  LEPC R20, `(.L_x_175) ;  /* 0x000000001014794e */ /* 0x000fce0000000000 */
[----:B--23--:R-:W-:Y:S05]  /*1fa0*/  CALL.ABS.NOINC R10 ;  /* 0x000000000a007343 */ /* 0x00cfea0003c00000 */
.L_x_175:
[----:B------:R-:W-:Y:S05]  /*1fb0*/  EXIT ;  /* 0x000000000000794d */ /* 0x000fea0003800000 */
.L_x_156:
[----:B------:R-:W-:-:S13]  /*1fc0*/  ISETP.NE.AND P0, PT, R23, RZ, PT ;  /* 0x000000ff1700720c */ /* 0x000fda0003f05270 */
[----:B------:R-:W-:Y:S05]  /*1fd0*/  @P0 EXIT ;  /* 0x000000000000094d */ /* 0x000fea0003800000 */
        /* <DEDUP_REMOVED lines=8> */
.L_x_176:
[----:B------:R-:W-:Y:S05]  /*2060*/  EXIT ;  /* 0x000000000000794d */ /* 0x000fea0003800000 */
.L_x_177:
        /* <DEDUP_REMOVED lines=9> */
.L_x_226:


//--------------------- .text.max_reduction_kernel --------------------------
	.section	.text.max_reduction_kernel,"ax",@progbits
	.align	128
        .global         max_reduction_kernel
        .type           max_reduction_kernel,@function
        .size           max_reduction_kernel,(.L_x_227 - max_reduction_kernel)
        .other          max_reduction_kernel,@"STO_CUDA_ENTRY STV_DEFAULT"
max_reduction_kernel:
.text.max_reduction_kernel:
        /* <DEDUP_REMOVED lines=23> */
.L_x_180:
        /* <DEDUP_REMOVED lines=12> */
.L_x_181:
        /* <DEDUP_REMOVED lines=10> */
.L_x_182:
        /* <DEDUP_REMOVED lines=10> */
.L_x_183:
[----:B------:R0:W1:Y:S01]  /*0370*/  LDC.64 R8, c[0x4][R19] ;  /* 0x0100000013087b82 */ /* 0x0000620000000a00 */
[----:B------:R-:W2:Y:S01]  /*0380*/  LDCU.64 UR4, c[0x4][0x28] ;  /* 0x01000500ff0477ac */ /* 0x000ea20008000a00 */
[----:B------:R-:W-:Y:S01]  /*0390*/  CS2R R6, SRZ ;  /* 0x0000000000067805 */ /* 0x000fe2000001ff00 */
[----:B--2---:R-:W-:Y:S02]  /*03a0*/  IMAD.U32 R4, RZ, RZ, UR4 ;  /* 0x00000004ff047e24 */ /* 0x004fe4000f8e00ff */
[----:B0-----:R-:W-:-:S07]  /*03b0*/  IMAD.U32 R5, RZ, RZ, UR5 ;  /* 0x00000005ff057e24 */ /* 0x001fce000f8e00ff */
[----:B------:R-:W-:-:S07]  /*03c0*/  LEPC R20, `(.L_x_184) ;  /* 0x000000001014794e */ /* 0x000fce0000000000 */
[----:B-1----:R-:W-:Y:S05]  /*03d0*/  CALL.ABS.NOINC R8 ;  /* 0x0000000008007343 */ /* 0x002fea0003c00000 */
.L_x_184:
        /* <DEDUP_REMOVED lines=16> */
.L_x_186:
        /* <DEDUP_REMOVED lines=16> */
.L_x_187:
        /* <DEDUP_REMOVED lines=16> */
.L_x_188:
        /* <DEDUP_REMOVED lines=16> */
.L_x_189:
        /* <DEDUP_REMOVED lines=16> */
.L_x_185:
        /* <DEDUP_REMOVED lines=8> */
.L_x_179:
[----:B------:R-:W-:Y:S05]  /*0960*/  BSYNC.RECONVERGENT B6 ;  /* 0x0000000000067941 */ /* 0x000fea0003800200 */
.L_x_178:
[----:B------:R-:W0:Y:S02]  /*0970*/  LDCU UR4, c[0x0][0x398] ;  /* 0x00007300ff0477ac */ /* 0x000e240008000800 */
[----:B0-----:R-:W-:-:S09]  /*0980*/  UISETP.GT.AND UP0, UPT, UR4, 0x1, UPT ;  /* 0x000000010400788c */ /* 0x001fd2000bf04270 */
[----:B------:R-:W-:Y:S05]  /*0990*/  BRA.U UP0, `(.L_x_190) ;  /* 0x0000000500147547 */ /* 0x000fea000b800000 */
[----:B------:R-:W0:Y:S02]  /*09a0*/  LDC.64 R6, c[0x0][0x390] ;  /* 0x0000e400ff067b82 */ /* 0x000e240000000a00 */
[----:B0-----:R-:W2:Y:S01]  /*09b0*/  LDG.E R7, desc[UR36][R6.64] ;  /* 0x0000002406077981 */ /* 0x001ea2000c1e1900 */
[----:B------:R-:W-:Y:S01]  /*09c0*/  IMAD.MOV.U32 R0, RZ, RZ, -0x800000 ;  /* 0xff800000ff007424 */ /* 0x000fe200078e00ff */
        /* <DEDUP_REMOVED lines=29> */
.L_x_192:
[----:B------:R-:W-:Y:S05]  /*0ba0*/  BSYNC.RECONVERGENT B6 ;  /* 0x0000000000067941 */ /* 0x000fea0003800200 */
.L_x_191:
[----:B------:R-:W-:Y:S02]  /*0bb0*/  ISETP.GE.U32.AND P1, PT, R16, 0x2, PT ;  /* 0x000000021000780c */ /* 0x000fe40003f26070 */
[----:B------:R-:W-:-:S11]  /*0bc0*/  ISETP.NE.AND P0, PT, R25, RZ, PT ;  /* 0x000000ff1900720c */ /* 0x000fd60003f05270 */
[----:B------:R-:W-:Y:S05]  /*0bd0*/  @!P1 BRA `(.L_x_193) ;  /* 0x0000000000309947 */ /* 0x000fea0003800000 */
.L_x_194:
[----:B------:R-:W-:Y:S01]  /*0be0*/  SHF.R.U32.HI R4, RZ, 0x1, R16 ;  /* 0x00000001ff047819 */ /* 0x000fe20000011610 */
[----:B------:R-:W-:Y:S05]  /*0bf0*/  WARPSYNC.ALL ;  /* 0x0000000000007948 */ /* 0x000fea0003800000 */
[----:B------:R-:W-:-:S13]  /*0c00*/  ISETP.GE.U32.AND P1, PT, R25, R4, PT ;  /* 0x000000041900720c */ /* 0x000fda0003f26070 */
[----:B------:R-:W-:Y:S01]  /*0c10*/  @!P1 IMAD R3, R4, 0x4, R17 ;  /* 0x0000000404039824 */ /* 0x000fe200078e0211 */
[----:B0-----:R-:W-:Y:S05]  /*0c20*/  @!P1 LDS R0, [R17] ;  /* 0x0000000011009984 */ /* 0x001fea0000000800 */
[----:B------:R-:W0:Y:S02]  /*0c30*/  @!P1 LDS R3, [R3] ;  /* 0x0000000003039984 */ /* 0x000e240000000800 */
[----:B0-----:R-:W-:-:S05]  /*0c40*/  @!P1 FMNMX R0, R0, R3, !PT ;  /* 0x0000000300009209 */ /* 0x001fca0007800000 */
[----:B------:R1:W-:Y:S01]  /*0c50*/  @!P1 STS [R17], R0 ;  /* 0x0000000011009388 */ /* 0x0003e20000000800 */
[----:B------:R-:W-:Y:S01]  /*0c60*/  BAR.SYNC.DEFER_BLOCKING 0x0 ;  /* 0x0000000000007b1d */ /* 0x000fe20000010000 */
[----:B------:R-:W-:Y:S01]  /*0c70*/  ISETP.GT.U32.AND P1, PT, R16, 0x3, PT ;  /* 0x000000031000780c */ /* 0x000fe20003f24070 */
[----:B------:R-:W-:-:S12]  /*0c80*/  IMAD.MOV.U32 R16, RZ, RZ, R4 ;  /* 0x000000ffff107224 */ /* 0x000fd800078e0004 */
[----:B-1----:R-:W-:Y:S05]  /*0c90*/  @P1 BRA `(.L_x_194) ;  /* 0xfffffffc00d01947 */ /* 0x002fea000383ffff */
.L_x_193:
        /* <DEDUP_REMOVED lines=20> */
.L_x_195:
[----:B------:R-:W-:Y:S05]  /*0de0*/  EXIT ;  /* 0x000000000000794d */ /* 0x000fea0003800000 */
.L_x_190:
        /* <DEDUP_REMOVED lines=23> */
.L_x_198:
[----:B------:R-:W-:Y:S05]  /*0f60*/  BSYNC.RECONVERGENT B6 ;  /* 0x0000000000067941 */ /* 0x000fea0003800200 */
.L_x_197:
        /* <DEDUP_REMOVED lines=10> */
[----:B------:R-:W-:Y:S01]  /*1010*/  IMAD.MOV.U32 R27, RZ, RZ, -0x800000 ;  /* 0xff800000ff1b7424 */ /* 0x000fe200078e00ff */
[----:B------:R-:W-:Y:S01]  /*1020*/  LOP3.LUT R0, R16, 0xf, RZ, 0xc0, !PT ;  /* 0x0000000f10007812 */ /* 0x000fe200078ec0ff */
[----:B------:R-:W-:-:S03]  /*1030*/  IMAD.MOV.U32 R3, RZ, RZ, RZ ;  /* 0x000000ffff037224 */ /* 0x000fc600078e00ff */
[----:B------:R-:W-:-:S07]  /*1040*/  ISETP.NE.AND P0, PT, R0, RZ, PT ;  /* 0x000000ff0000720c */ /* 0x000fce0003f05270 */
[----:B------:R-:W-:Y:S06]  /*1050*/  @!P1 BRA `(.L_x_201) ;  /* 0x0000000000cc9947 */ /* 0x000fec0003800000 */
[----:B------:R-:W-:Y:S01]  /*1060*/  LOP3.LUT R3, R16, 0x7ffffff0, RZ, 0xc0, !PT ;  /* 0x7ffffff010037812 */ /* 0x000fe200078ec0ff */
[----:B------:R-:W-:Y:S01]  /*1070*/  BSSY.RECONVERGENT B0, `(.L_x_201) ;  /* 0x0000031000007945 */ /* 0x000fe20003800200 */
[----:B------:R-:W-:Y:S02]  /*1080*/  IMAD.MOV.U32 R27, RZ, RZ, -0x800000 ;  /* 0xff800000ff1b7424 */ /* 0x000fe400078e00ff */
[----:B------:R-:W-:Y:S02]  /*1090*/  IMAD.MOV.U32 R6, RZ, RZ, R22 ;  /* 0x000000ffff067224 */ /* 0x000fe400078e0016 */
[----:B------:R-:W-:-:S07]  /*10a0*/  IMAD.MOV R7, RZ, RZ, -R3 ;  /* 0x000000ffff077224 */ /* 0x000fce00078e0a03 */
.L_x_202:
        /* <DEDUP_REMOVED lines=19> */
[----:B--2---:R-:W-:Y:S01]  /*11e0*/  FMNMX3 R27, R27, R10, R11, !PT ;  /* 0x0000000a1b1b7276 */ /* 0x004fe2000780000b */
        /* <DEDUP_REMOVED lines=14> */
[----:B---3--:R-:W-:Y:S02]  /*12d0*/  FMNMX3 R4, R27, R5, R4, !PT ;  /* 0x000000051b047276 */ /* 0x008fe40007800004 */
[----:B------:R-:W-:Y:S02]  /*12e0*/  IADD3 R7, PT, PT, R7, 0x10, RZ ;  /* 0x0000001007077810 */ /* 0x000fe40007ffe0ff */
[----:B-----5:R-:W-:Y:S02]  /*12f0*/  FMNMX3 R4, R4, R28, R23, !PT ;  /* 0x0000001c04047276 */ /* 0x020fe40007800017 */
[----:B------:R-:W-:-:S02]  /*1300*/  ISETP.NE.AND P1, PT, R7, RZ, PT ;  /* 0x000000ff0700720c */ /* 0x000fc40003f25270 */
[----:B------:R-:W-:Y:S01]  /*1310*/  FMNMX3 R4, R4, R26, R19, !PT ;  /* 0x0000001a04047276 */ /* 0x000fe20007800013 */
[----:B------:R-:W-:-:S03]  /*1320*/  IMAD R6, R17, 0x10, R6 ;  /* 0x0000001011067824 */ /* 0x000fc600078e0206 */
[----:B--2---:R-:W-:-:S04]  /*1330*/  FMNMX3 R4, R4, R29, R10, !PT ;  /* 0x0000001d04047276 */ /* 0x004fc8000780000a */
[----:B----4-:R-:W-:-:S04]  /*1340*/  FMNMX3 R4, R4, R11, R14, !PT ;  /* 0x0000000b04047276 */ /* 0x010fc8000780000e */
[----:B------:R-:W-:-:S04]  /*1350*/  FMNMX3 R4, R4, R20, R25, !PT ;  /* 0x0000001404047276 */ /* 0x000fc80007800019 */
[----:B------:R-:W-:Y:S01]  /*1360*/  FMNMX3 R27, R4, R8, R13, !PT ;  /* 0x00000008041b7276 */ /* 0x000fe2000780000d */
[----:B------:R-:W-:Y:S06]  /*1370*/  @P1 BRA `(.L_x_202) ;  /* 0xfffffffc004c1947 */ /* 0x000fec000383ffff */
[----:B------:R-:W-:Y:S05]  /*1380*/  BSYNC.RECONVERGENT B0 ;  /* 0x0000000000007941 */ /* 0x000fea0003800200 */
.L_x_201:
        /* <DEDUP_REMOVED lines=25> */
[----:B--2---:R-:W-:-:S04]  /*1520*/  FMNMX3 R0, R27, R0, R24, !PT ;  /* 0x000000001b007276 */ /* 0x004fc80007800018 */
[----:B---3--:R-:W-:-:S04]  /*1530*/  FMNMX3 R0, R0, R7, R8, !PT ;  /* 0x0000000700007276 */ /* 0x008fc80007800008 */
[----:B----4-:R-:W-:-:S04]  /*1540*/  FMNMX3 R0, R0, R11, R4, !PT ;  /* 0x0000000b00007276 */ /* 0x010fc80007800004 */
[----:B-----5:R-:W-:-:S07]  /*1550*/  FMNMX3 R27, R0, R13, R14, !PT ;  /* 0x0000000d001b7276 */ /* 0x020fce000780000e */
.L_x_204:
        /* <DEDUP_REMOVED lines=16> */
[----:B--2---:R-:W-:-:S04]  /*1660*/  FMNMX3 R27, R27, R4, R6, !PT ;  /* 0x000000041b1b7276 */ /* 0x004fc80007800006 */
[----:B---3--:R-:W-:-:S07]  /*1670*/  FMNMX3 R27, R27, R8, R10, !PT ;  /* 0x000000081b1b7276 */ /* 0x008fce000780000a */
.L_x_205:
[----:B------:R-:W-:Y:S05]  /*1680*/  @!P1 BRA `(.L_x_203) ;  /* 0x0000000000289947 */ /* 0x000fea0003800000 */
[----:B------:R-:W0:Y:S01]  /*1690*/  LDC.64 R6, c[0x0][0x380] ;  /* 0x0000e000ff067b82 */ /* 0x000e220000000a00 */
[----:B------:R-:W-:Y:S02]  /*16a0*/  IMAD R3, R17, R3, R22 ;  /* 0x0000000311037224 */ /* 0x000fe400078e0216 */
[----:B------:R-:W-:-:S07]  /*16b0*/  IMAD.MOV R16, RZ, RZ, -R16 ;  /* 0x000000ffff107224 */ /* 0x000fce00078e0a10 */
.L_x_206:
[----:B0-----:R-:W-:-:S06]  /*16c0*/  IMAD.WIDE R4, R3, 0x4, R6 ;  /* 0x0000000403047825 */ /* 0x001fcc00078e0206 */
[----:B------:R-:W2:Y:S01]  /*16d0*/  LDG.E R4, desc[UR36][R4.64] ;  /* 0x0000002404047981 */ /* 0x000ea2000c1e1900 */
[----:B------:R-:W-:Y:S01]  /*16e0*/  VIADD R16, R16, 0x1 ;  /* 0x0000000110107836 */ /* 0x000fe20000000000 */
[----:B------:R-:W-:-:S04]  /*16f0*/  IADD3 R3, PT, PT, R17, R3, RZ ;  /* 0x0000000311037210 */ /* 0x000fc80007ffe0ff */
[----:B------:R-:W-:Y:S02]  /*1700*/  ISETP.NE.AND P0, PT, R16, RZ, PT ;  /* 0x000000ff1000720c */ /* 0x000fe40003f05270 */
[----:B--2---:R-:W-:-:S11]  /*1710*/  FMNMX R27, R4, R27, !PT ;  /* 0x0000001b041b7209 */ /* 0x004fd60007800000 */
[----:B------:R-:W-:Y:S05]  /*1720*/  @P0 BRA `(.L_x_206) ;  /* 0xfffffffc00e40947 */ /* 0x000fea000383ffff */
.L_x_203:
[----:B------:R-:W-:Y:S05]  /*1730*/  BSYNC.RECONVERGENT B0 ;  /* 0x0000000000007941 */ /* 0x000fea0003800200 */
.L_x_200:
        /* <DEDUP_REMOVED lines=17> */
.L_x_207:
[----:B------:R-:W-:Y:S05]  /*1850*/  EXIT ;  /* 0x000000000000794d */ /* 0x000fea0003800000 */
.L_x_199:
[----:B------:R-:W-:-:S13]  /*1860*/  ISETP.GE.AND P0, PT, R22, R16, PT ;  /* 0x000000101600720c */ /* 0x000fda0003f06270 */
[----:B------:R-:W-:Y:S05]  /*1870*/  @P0 EXIT ;  /* 0x000000000000094d */ /* 0x000fea0003800000 */
[----:B------:R-:W-:Y:S01]  /*1880*/  ISETP.GE.AND P0, PT, R17, 0x1, PT ;  /* 0x000000011100780c */ /* 0x000fe20003f06270 */
[----:B------:R-:W-:-:S12]  /*1890*/  IMAD.MOV.U32 R0, RZ, RZ, -0x800000 ;  /* 0xff800000ff007424 */ /* 0x000fd800078e00ff */
[----:B------:R-:W-:Y:S05]  /*18a0*/  @!P0 BRA `(.L_x_208) ;  /* 0x00000004007c8947 */ /* 0x000fea0003800000 */
[C---:B------:R-:W-:Y:S01]  /*18b0*/  IADD3 R0, PT, PT, R17.reuse, -0x1, RZ ;  /* 0xffffffff11007810 */ /* 0x040fe20007ffe0ff */
[----:B------:R-:W-:Y:S01]  /*18c0*/  IMAD R3, R22, R17, RZ ;  /* 0x0000001116037224 */ /* 0x000fe200078e02ff */
[----:B------:R-:W-:Y:S01]  /*18d0*/  LOP3.LUT R23, R17, 0xf, RZ, 0xc0, !PT ;  /* 0x0000000f11177812 */ /* 0x000fe200078ec0ff */
[----:B------:R-:W-:Y:S01]  /*18e0*/  IMAD.MOV.U32 R8, RZ, RZ, RZ ;  /* 0x000000ffff087224 */ /* 0x000fe200078e00ff */
[----:B------:R-:W-:Y:S01]  /*18f0*/  ISETP.GE.U32.AND P1, PT, R0, 0xf, PT ;  /* 0x0000000f0000780c */ /* 0x000fe20003f26070 */
[----:B------:R-:W-:Y:S01]  /*1900*/  IMAD.MOV.U32 R0, RZ, RZ, -0x800000 ;  /* 0xff800000ff007424 */ /* 0x000fe200078e00ff */
[----:B------:R-:W-:-:S11]  /*1910*/  ISETP.NE.AND P0, PT, R23, RZ, PT ;  /* 0x000000ff1700720c */ /* 0x000fd60003f05270 */
[----:B------:R-:W-:Y:S05]  /*1920*/  @!P1 BRA `(.L_x_209) ;  /* 0x0000000000989947 */ /* 0x000fea0003800000 */
[----:B------:R-:W0:Y:S01]  /*1930*/  LDC.64 R4, c[0x0][0x380] ;  /* 0x0000e000ff047b82 */ /* 0x000e220000000a00 */
[----:B------:R-:W-:Y:S01]  /*1940*/  LOP3.LUT R8, R17, 0x7ffffff0, RZ, 0xc0, !PT ;  /* 0x7ffffff011087812 */ /* 0x000fe200078ec0ff */
[----:B------:R-:W-:Y:S01]  /*1950*/  BSSY.RECONVERGENT B0, `(.L_x_209) ;  /* 0x0000023000007945 */ /* 0x000fe20003800200 */
[----:B------:R-:W-:Y:S02]  /*1960*/  IMAD.MOV.U32 R0, RZ, RZ, -0x800000 ;  /* 0xff800000ff007424 */ /* 0x000fe400078e00ff */
[----:B------:R-:W-:Y:S01]  /*1970*/  IMAD.MOV.U32 R9, RZ, RZ, R3 ;  /* 0x000000ffff097224 */ /* 0x000fe200078e0003 */
[----:B------:R-:W-:Y:S02]  /*1980*/  IADD3 R10, PT, PT, -R8, RZ, RZ ;  /* 0x000000ff080a7210 */ /* 0x000fe40007ffe1ff */
[----:B0-----:R-:W-:-:S05]  /*1990*/  IADD3 R4, P1, PT, R4, 0x20, RZ ;  /* 0x0000002004047810 */ /* 0x001fca0007f3e0ff */
[----:B------:R-:W-:-:S08]  /*19a0*/  IMAD.X R5, RZ, RZ, R5, P1 ;  /* 0x000000ffff057224 */ /* 0x000fd000008e0605 */
.L_x_210:
        /* <DEDUP_REMOVED lines=12> */
[----:B--2---:R-:W-:-:S03]  /*1a70*/  FMNMX3 R20, R0, R19, R20, !PT ;  /* 0x0000001300147276 */ /* 0x004fc60007800014 */
[----:B------:R-:W2:Y:S04]  /*1a80*/  LDG.E R19, desc[UR36][R6.64+0x8] ;  /* 0x0000082406137981 */ /* 0x000ea8000c1e1900 */
[----:B------:R-:W2:Y:S01]  /*1a90*/  LDG.E R0, desc[UR36][R6.64+0xc] ;  /* 0x00000c2406007981 */ /* 0x000ea2000c1e1900 */
[----:B---3--:R-:W-:-:S03]  /*1aa0*/  FMNMX3 R25, R20, R21, R24, !PT ;  /* 0x0000001514197276 */ /* 0x008fc60007800018 */
[----:B------:R-:W3:Y:S04]  /*1ab0*/  LDG.E R24, desc[UR36][R6.64+0x10] ;  /* 0x0000102406187981 */ /* 0x000ee8000c1e1900 */
[----:B------:R-:W3:Y:S04]  /*1ac0*/  LDG.E R21, desc[UR36][R6.64+0x14] ;  /* 0x0000142406157981 */ /* 0x000ee8000c1e1900 */
[----:B------:R-:W3:Y:S01]  /*1ad0*/  LDG.E R20, desc[UR36][R6.64+0x18] ;  /* 0x0000182406147981 */ /* 0x000ee2000c1e1900 */
[----:B----4-:R-:W-:Y:S01]  /*1ae0*/  FMNMX3 R11, R25, R11, R12, !PT ;  /* 0x0000000b190b7276 */ /* 0x010fe2000780000c */
[----:B------:R-:W-:-:S03]  /*1af0*/  VIADD R10, R10, 0x10 ;  /* 0x000000100a0a7836 */ /* 0x000fc60000000000 */
[----:B-----5:R-:W-:Y:S02]  /*1b00*/  FMNMX3 R11, R11, R13, R14, !PT ;  /* 0x0000000d0b0b7276 */ /* 0x020fe4000780000e */
[----:B------:R-:W-:Y:S02]  /*1b10*/  ISETP.NE.AND P1, PT, R10, RZ, PT ;  /* 0x000000ff0a00720c */ /* 0x000fe40003f25270 */
[----:B------:R-:W-:Y:S01]  /*1b20*/  FMNMX3 R11, R11, R15, R16, !PT ;  /* 0x0000000f0b0b7276 */ /* 0x000fe20007800010 */
[----:B------:R-:W-:-:S03]  /*1b30*/  VIADD R9, R9, 0x10 ;  /* 0x0000001009097836 */ /* 0x000fc60000000000 */
[----:B--2---:R-:W-:-:S04]  /*1b40*/  FMNMX3 R0, R11, R19, R0, !PT ;  /* 0x000000130b007276 */ /* 0x004fc80007800000 */
[----:B---3--:R-:W-:-:S04]  /*1b50*/  FMNMX3 R21, R0, R24, R21, !PT ;  /* 0x0000001800157276 */ /* 0x008fc80007800015 */
[----:B------:R-:W-:Y:S01]  /*1b60*/  FMNMX3 R0, R21, R20, R26, !PT ;  /* 0x0000001415007276 */ /* 0x000fe2000780001a */
[----:B------:R-:W-:Y:S06]  /*1b70*/  @P1 BRA `(.L_x_210) ;  /* 0xfffffffc008c1947 */ /* 0x000fec000383ffff */
[----:B------:R-:W-:Y:S05]  /*1b80*/  BSYNC.RECONVERGENT B0 ;  /* 0x0000000000007941 */ /* 0x000fea0003800200 */
.L_x_209:
        /* <DEDUP_REMOVED lines=18> */
[----:B--2---:R-:W-:-:S04]  /*1cb0*/  FMNMX3 R6, R0, R7, R6, !PT ;  /* 0x0000000700067276 */ /* 0x004fc80007800006 */
[----:B---3--:R-:W-:-:S04]  /*1cc0*/  FMNMX3 R6, R6, R9, R10, !PT ;  /* 0x0000000906067276 */ /* 0x008fc8000780000a */
[----:B----4-:R-:W-:-:S04]  /*1cd0*/  FMNMX3 R6, R6, R11, R12, !PT ;  /* 0x0000000b06067276 */ /* 0x010fc8000780000c */
[----:B-----5:R-:W-:-:S07]  /*1ce0*/  FMNMX3 R0, R6, R13, R14, !PT ;  /* 0x0000000d06007276 */ /* 0x020fce000780000e */
.L_x_212:
        /* <DEDUP_REMOVED lines=13> */
[----:B--2---:R-:W-:-:S04]  /*1dc0*/  FMNMX3 R0, R0, R7, R6, !PT ;  /* 0x0000000700007276 */ /* 0x004fc80007800006 */
[----:B---3--:R-:W-:-:S07]  /*1dd0*/  FMNMX3 R0, R0, R9, R10, !PT ;  /* 0x0000000900007276 */ /* 0x008fce000780000a */
.L_x_213:
[----:B------:R-:W-:Y:S05]  /*1de0*/  @!P1 BRA `(.L_x_211) ;  /* 0x0000000000289947 */ /* 0x000fea0003800000 */
[----:B------:R-:W0:Y:S01]  /*1df0*/  LDC.64 R6, c[0x0][0x380] ;  /* 0x0000e000ff067b82 */ /* 0x000e220000000a00 */
[----:B------:R-:W-:Y:S02]  /*1e00*/  IMAD.IADD R3, R3, 0x1, R8 ;  /* 0x0000000103037824 */ /* 0x000fe400078e0208 */
[----:B------:R-:W-:-:S07]  /*1e10*/  IMAD.MOV R17, RZ, RZ, -R17 ;  /* 0x000000ffff117224 */ /* 0x000fce00078e0a11 */
.L_x_214:
[----:B0-----:R-:W-:-:S06]  /*1e20*/  IMAD.WIDE R4, R3, 0x4, R6 ;  /* 0x0000000403047825 */ /* 0x001fcc00078e0206 */
[----:B------:R-:W2:Y:S01]  /*1e30*/  LDG.E R5, desc[UR36][R4.64] ;  /* 0x0000002404057981 */ /* 0x000ea2000c1e1900 */
[----:B------:R-:W-:Y:S02]  /*1e40*/  VIADD R17, R17, 0x1 ;  /* 0x0000000111117836 */ /* 0x000fe40000000000 */
[----:B------:R-:W-:-:S03]  /*1e50*/  VIADD R3, R3, 0x1 ;  /* 0x0000000103037836 */ /* 0x000fc60000000000 */
[----:B------:R-:W-:Y:S02]  /*1e60*/  ISETP.NE.AND P0, PT, R17, RZ, PT ;  /* 0x000000ff1100720c */ /* 0x000fe40003f05270 */
[----:B--2---:R-:W-:-:S11]  /*1e70*/  FMNMX R0, R5, R0, !PT ;  /* 0x0000000005007209 */ /* 0x004fd60007800000 */
[----:B------:R-:W-:Y:S05]  /*1e80*/  @P0 BRA `(.L_x_214) ;  /* 0xfffffffc00e40947 */ /* 0x000fea000383ffff */
.L_x_211:
[----:B------:R-:W-:Y:S05]  /*1e90*/  BSYNC.RECONVERGENT B0 ;  /* 0x0000000000007941 */ /* 0x000fea0003800200 */
.L_x_208:
        /* <DEDUP_REMOVED lines=17> */
.L_x_215:
[----:B------:R-:W-:Y:S05]  /*1fb0*/  EXIT ;  /* 0x000000000000794d */ /* 0x000fea0003800000 */
.L_x_196:
        /* <DEDUP_REMOVED lines=10> */
.L_x_216:
[----:B------:R-:W-:Y:S05]  /*2060*/  EXIT ;  /* 0x000000000000794d */ /* 0x000fea0003800000 */
.L_x_217:
        /* <DEDUP_REMOVED lines=9> */
.L_x_227:


//--------------------- .text.sum_reduction_kernel --------------------------
	.section	.text.sum_reduction_kernel,"ax",@progbits
	.align	128
        .global         sum_reduction_kernel
        .type           sum_reduction_kernel,@function
        .size           sum_reduction_kernel,(.L_x_228 - sum_reduction_kernel)
        .other          sum_reduction_kernel,@"STO_CUDA_ENTRY STV_DEFAULT"
sum_reduction_kernel:
.text.sum_reduction_kernel:
[----:B------:R-:W-:Y:S08]  /*0000*/  LDC R1, c[0x0][0x37c] ;  /* 0x0000df00ff017b82 */ /* 0x000ff00000000800 */
[----:B------:R-:W0:Y:S01]  /*0010*/  LDC.64 R2, c[0x0][0x390] ;  /* 0x0000e400ff027b82 */ /* 0x000e220000000a00 */
[----:B------:R-:W0:Y:S02]  /*0020*/  LDCU.64 UR6, c[0x0][0x358] ;  /* 0x00006b00ff0677ac */ /* 0x000e240008000a00 */
[----:B0-----:R-:W2:Y:S01]  /*0030*/  LDG.E R2, desc[UR6][R2.64] ;  /* 0x0000000602027981 */ /* 0x001ea2000c1e1900 */
[----:B------:R-:W0:Y:S01]  /*0040*/  LDCU UR8, c[0x0][0x360] ;  /* 0x00006c00ff0877ac */ /* 0x000e220008000800 */
[----:B------:R-:W-:Y:S01]  /*0050*/  IMAD.MOV.U32 R6, RZ, RZ, RZ ;  /* 0x000000ffff067224 */ /* 0x000fe200078e00ff */
[----:B------:R-:W0:Y:S01]  /*0060*/  S2R R8, SR_TID.X ;  /* 0x0000000000087919 */ /* 0x000e220000002100 */
[----:B------:R-:W0:Y:S02]  /*0070*/  S2R R9, SR_CTAID.X ;  /* 0x0000000000097919 */ /* 0x000e240000002500 */
[----:B0-----:R-:W-:-:S05]  /*0080*/  IMAD R7, R9, UR8, R8 ;  /* 0x0000000809077c24 */ /* 0x001fca000f8e0208 */
[----:B--2---:R-:W-:-:S13]  /*0090*/  ISETP.GE.U32.AND P0, PT, R7, R2, PT ;  /* 0x000000020700720c */ /* 0x004fda0003f06070 */
[----:B------:R-:W0:Y:S02]  /*00a0*/  @!P0 LDC.64 R4, c[0x0][0x380] ;  /* 0x0000e000ff048b82 */ /* 0x000e240000000a00 */
[----:B0-----:R-:W-:-:S05]  /*00b0*/  @!P0 IMAD.WIDE.U32 R4, R7, 0x4, R4 ;  /* 0x0000000407048825 */ /* 0x001fca00078e0004 */
[----:B------:R-:W2:Y:S01]  /*00c0*/  @!P0 LDG.E R6, desc[UR6][R4.64] ;  /* 0x0000000604068981 */ /* 0x000ea2000c1e1900 */
[----:B------:R-:W0:Y:S01]  /*00d0*/  S2UR UR5, SR_CgaCtaId ;  /* 0x00000000000579c3 */ /* 0x000e220000008800 */
[----:B------:R-:W-:Y:S01]  /*00e0*/  IMAD.U32 R0, RZ, RZ, UR8 ;  /* 0x00000008ff007e24 */ /* 0x000fe2000f8e00ff */
[----:B------:R-:W-:Y:S01]  /*00f0*/  UMOV UR4, 0x400 ;  /* 0x0000040000047882 */ /* 0x000fe20000000000 */
[----:B------:R-:W-:-:S03]  /*0100*/  ISETP.NE.AND P0, PT, R8, RZ, PT ;  /* 0x000000ff0800720c */ /* 0x000fc60003f05270 */
[----:B------:R-:W-:Y:S01]  /*0110*/  ISETP.GE.U32.AND P1, PT, R0, 0x2, PT ;  /* 0x000000020000780c */ /* 0x000fe20003f26070 */
[----:B0-----:R-:W-:-:S06]  /*0120*/  ULEA UR4, UR5, UR4, 0x18 ;  /* 0x0000000405047291 */ /* 0x001fcc000f8ec0ff */
[----:B------:R-:W-:-:S05]  /*0130*/  LEA R3, R8, UR4, 0x2 ;  /* 0x0000000408037c11 */ /* 0x000fca000f8e10ff */
[----:B--2---:R0:W-:Y:S01]  /*0140*/  STS [R3], R6 ;  /* 0x0000000603007388 */ /* 0x0041e20000000800 */
[----:B------:R-:W-:Y:S06]  /*0150*/  BAR.SYNC.DEFER_BLOCKING 0x0 ;  /* 0x0000000000007b1d */ /* 0x000fec0000010000 */
[----:B------:R-:W-:Y:S05]  /*0160*/  @!P1 BRA `(.L_x_218) ;  /* 0x00000000002c9947 */ /* 0x000fea0003800000 */
.L_x_219:
[----:B0-----:R-:W-:-:S04]  /*0170*/  SHF.R.U32.HI R6, RZ, 0x1, R0 ;  /* 0x00000001ff067819 */ /* 0x001fc80000011600 */
[----:B------:R-:W-:-:S13]  /*0180*/  ISETP.GE.U32.AND P1, PT, R8, R6, PT ;  /* 0x000000060800720c */ /* 0x000fda0003f26070 */
[----:B------:R-:W-:Y:S01]  /*0190*/  @!P1 LEA R2, R6, R3, 0x2 ;  /* 0x0000000306029211 */ /* 0x000fe200078e10ff */
[----:B------:R-:W-:Y:S05]  /*01a0*/  @!P1 LDS R5, [R3] ;  /* 0x0000000003059984 */ /* 0x000fea0000000800 */
[----:B------:R-:W0:Y:S02]  /*01b0*/  @!P1 LDS R2, [R2] ;  /* 0x0000000002029984 */ /* 0x000e240000000800 */
[----:B0-----:R-:W-:-:S05]  /*01c0*/  @!P1 FADD R4, R2, R5 ;  /* 0x0000000502049221 */ /* 0x001fca0000000000 */
[----:B------:R1:W-:Y:S01]  /*01d0*/  @!P1 STS [R3], R4 ;  /* 0x0000000403009388 */ /* 0x0003e20000000800 */
[----:B------:R-:W-:Y:S01]  /*01e0*/  BAR.SYNC.DEFER_BLOCKING 0x0 ;  /* 0x0000000000007b1d */ /* 0x000fe20000010000 */
[----:B------:R-:W-:Y:S01]  /*01f0*/  ISETP.GT.U32.AND P1, PT, R0, 0x3, PT ;  /* 0x000000030000780c */ /* 0x000fe20003f24070 */
[----:B------:R-:W-:-:S12]  /*0200*/  IMAD.MOV.U32 R0, RZ, RZ, R6 ;  /* 0x000000ffff007224 */ /* 0x000fd800078e0006 */
[----:B-1----:R-:W-:Y:S05]  /*0210*/  @P1 BRA `(.L_x_219) ;  /* 0xfffffffc00d41947 */ /* 0x002fea000383ffff */
.L_x_218:
[----:B------:R-:W-:Y:S05]  /*0220*/  @P0 EXIT ;  /* 0x000000000000094d */ /* 0x000fea0003800000 */
[----:B------:R-:W1:Y:S01]  /*0230*/  S2UR UR5, SR_CgaCtaId ;  /* 0x00000000000579c3 */ /* 0x000e620000008800 */
[----:B------:R-:W-:-:S07]  /*0240*/  UMOV UR4, 0x400 ;  /* 0x0000040000047882 */ /* 0x000fce0000000000 */
[----:B0-----:R-:W0:Y:S01]  /*0250*/  LDC.64 R2, c[0x0][0x388] ;  /* 0x0000e200ff027b82 */ /* 0x001e220000000a00 */
[----:B-1----:R-:W-:Y:S01]  /*0260*/  ULEA UR4, UR5, UR4, 0x18 ;  /* 0x0000000405047291 */ /* 0x002fe2000f8ec0ff */
[----:B0-----:R-:W-:-:S08]  /*0270*/  IMAD.WIDE.U32 R2, R9, 0x4, R2 ;  /* 0x0000000409027825 */ /* 0x001fd000078e0002 */
[----:B------:R-:W0:Y:S04]  /*0280*/  LDS R5, [UR4] ;  /* 0x00000004ff057984 */ /* 0x000e280008000800 */
[----:B0-----:R-:W-:Y:S01]  /*0290*/  STG.E desc[UR6][R2.64], R5 ;  /* 0x0000000502007986 */ /* 0x001fe2000c101906 */
[----:B------:R-:W-:Y:S05]  /*02a0*/  EXIT ;  /* 0x000000000000794d */ /* 0x000fea0003800000 */
.L_x_220:
        /* <DEDUP_REMOVED lines=13> */
.L_x_228:


//--------------------- .nv.global.init           --------------------------
	.section	.nv.global.init,"aw",@progbits
.nv.global.init:
	.type		$str$6,@object
	.size		$str$6,($str$5 - $str$6)
$str$6:
        /*0000*/ 	.byte	0x0a, 0x00
	.type		$str$5,@object
	.size		$str$5,($str$16 - $str$5)
$str$5:
        /*0002*/ 	.byte	0x25, 0x2e, 0x32, 0x66, 0x20, 0x00
	.type		$str$16,@object
	.size		$str$16,($str$11 - $str$16)
$str$16:
        /*0008*/ 	.byte	0x52, 0x65, 0x64, 0x75, 0x63, 0x65, 0x64, 0x20, 0x72, 0x6f, 0x77, 0x20, 0x25, 0x64, 0x3a, 0x20
        /*0018*/ 	.byte	0x6d, 0x69, 0x6e, 0x20, 0x3d, 0x20, 0x25, 0x66, 0x0a, 0x00
	.type		$str$11,@object
	.size		$str$11,($str$10 - $str$11)
$str$11:
        /*0022*/ 	.byte	0x52, 0x65, 0x64, 0x75, 0x63, 0x65, 0x64, 0x20, 0x72, 0x6f, 0x77, 0x20, 0x25, 0x64, 0x3a, 0x20
        /*0032*/ 	.byte	0x6d, 0x61, 0x78, 0x20, 0x3d, 0x20, 0x25, 0x66, 0x0a, 0x00
	.type		$str$10,@object
	.size		$str$10,($str$15 - $str$10)
$str$10:
        /*003c*/ 	.byte	0x52, 0x65, 0x64, 0x75, 0x63, 0x65, 0x64, 0x20, 0x63, 0x6f, 0x6c, 0x75, 0x6d, 0x6e, 0x20, 0x25
        /*004c*/ 	.byte	0x64, 0x3a, 0x20, 0x6d, 0x61, 0x78, 0x20, 0x3d, 0x20, 0x25, 0x66, 0x0a, 0x00
	.type		$str$15,@object
	.size		$str$15,($str$21 - $str$15)
$str$15:
        /*0059*/ 	.byte	0x52, 0x65, 0x64, 0x75, 0x63, 0x65, 0x64, 0x20, 0x63, 0x6f, 0x6c, 0x75, 0x6d, 0x6e, 0x20, 0x25
        /*0069*/ 	.byte	0x64, 0x3a, 0x20, 0x6d, 0x69, 0x6e, 0x20, 0x3d, 0x20, 0x25, 0x66, 0x0a, 0x00
	.type		$str$21,@object
	.size		$str$21,($str$8 - $str$21)
$str$21:
        /*0076*/ 	.byte	0x52, 0x65, 0x64, 0x75, 0x63, 0x65, 0x64, 0x20, 0x72, 0x6f, 0x77, 0x20, 0x25, 0x64, 0x3a, 0x20
        /*0086*/ 	.byte	0x70, 0x72, 0x6f, 0x64, 0x75, 0x63, 0x74, 0x20, 0x3d, 0x20, 0x25, 0x66, 0x0a, 0x00
	.type		$str$8,@object
	.size		$str$8,($str$14 - $str$8)
$str$8:
        /*0094*/ 	.byte	0x42, 0x6c, 0x6f, 0x63, 0x6b, 0x20, 0x25, 0x64, 0x3a, 0x20, 0x46, 0x69, 0x6e, 0x61, 0x6c, 0x20
        /*00a4*/ 	.byte	0x6d, 0x61, 0x78, 0x20, 0x76, 0x61, 0x6c, 0x75, 0x65, 0x20, 0x3d, 0x20, 0x25, 0x66, 0x0a, 0x00
	.type		$str$14,@object
	.size		$str$14,($str$20 - $str$14)
$str$14:
        /*00b4*/ 	.byte	0x42, 0x6c, 0x6f, 0x63, 0x6b, 0x20, 0x25, 0x64, 0x3a, 0x20, 0x46, 0x69, 0x6e, 0x61, 0x6c, 0x20
        /*00c4*/ 	.byte	0x6d, 0x69, 0x6e, 0x20, 0x76, 0x61, 0x6c, 0x75, 0x65, 0x20, 0x3d, 0x20, 0x25, 0x66, 0x0a, 0x00
	.type		$str$20,@object
	.size		$str$20,($str$3 - $str$20)
$str$20:
        /*00d4*/ 	.byte	0x52, 0x65, 0x64, 0x75, 0x63, 0x65, 0x64, 0x20, 0x63, 0x6f, 0x6c, 0x75, 0x6d, 0x6e, 0x20, 0x25
        /*00e4*/ 	.byte	0x64, 0x3a, 0x20, 0x70, 0x72, 0x6f, 0x64, 0x75, 0x63, 0x74, 0x20, 0x3d, 0x20, 0x25, 0x66, 0x0a
        /*00f4*/ 	.byte	0x00
	.type		$str$3,@object
	.size		$str$3,($str$1 - $str$3)
$str$3:
        /*00f5*/ 	.byte	0x4b, 0x45, 0x52, 0x4e, 0x45, 0x4c, 0x20, 0x44, 0x45, 0x42, 0x55, 0x47, 0x3a, 0x20, 0x54, 0x6f
        /*0105*/ 	.byte	0x74, 0x61, 0x6c, 0x20, 0x74, 0x68, 0x72, 0x65, 0x61, 0x64, 0x73, 0x3a, 0x20, 0x25, 0x64, 0x0a
        /*0115*/ 	.byte	0x00
	.type		$str$1,@object
	.size		$str$1,($str$19 - $str$1)
$str$1:
        /*0116*/ 	.byte	0x4b, 0x45, 0x52, 0x4e, 0x45, 0x4c, 0x20, 0x44, 0x45, 0x42, 0x55, 0x47, 0x3a, 0x20, 0x64, 0x69
        /*0126*/ 	.byte	0x6d, 0x73, 0x5b, 0x30, 0x5d, 0x3d, 0x25, 0x64, 0x2c, 0x20, 0x6e, 0x64, 0x69, 0x6d, 0x3d, 0x25
        /*0136*/ 	.byte	0x64, 0x0a, 0x00
	.type		$str$19,@object
	.size		$str$19,($str$4 - $str$19)
$str$19:
        /*0139*/ 	.byte	0x42, 0x6c, 0x6f, 0x63, 0x6b, 0x20, 0x25, 0x64, 0x3a, 0x20, 0x46, 0x69, 0x6e, 0x61, 0x6c, 0x20
        /*0149*/ 	.byte	0x70, 0x72, 0x6f, 0x64, 0x75, 0x63, 0x74, 0x20, 0x76, 0x61, 0x6c, 0x75, 0x65, 0x20, 0x3d, 0x20
        /*0159*/ 	.byte	0x25, 0x66, 0x0a, 0x00
	.type		$str$4,@object
	.size		$str$4,($str$2 - $str$4)
$str$4:
        /*015d*/ 	.byte	0x4b, 0x45, 0x52, 0x4e, 0x45, 0x4c, 0x20, 0x44, 0x45, 0x42, 0x55, 0x47, 0x3a, 0x20, 0x46, 0x69
        /*016d*/ 	.byte	0x72, 0x73, 0x74, 0x20, 0x35, 0x20, 0x69, 0x6e, 0x70, 0x75, 0x74, 0x20, 0x76, 0x61, 0x6c, 0x75
        /*017d*/ 	.byte	0x65, 0x73, 0x3a, 0x20, 0x00
	.type		$str$2,@object
	.size		$str$2,($str - $str$2)
$str$2:
        /*0182*/ 	.byte	0x4b, 0x45, 0x52, 0x4e, 0x45, 0x4c, 0x20, 0x44, 0x45, 0x42, 0x55, 0x47, 0x3a, 0x20, 0x62, 0x6c
        /*0192*/ 	.byte	0x6f, 0x63, 0x6b, 0x44, 0x69, 0x6d, 0x2e, 0x78, 0x3d, 0x25, 0x64, 0x2c, 0x20, 0x67, 0x72, 0x69
        /*01a2*/ 	.byte	0x64, 0x44, 0x69, 0x6d, 0x2e, 0x78, 0x3d, 0x25, 0x64, 0x0a, 0x00
	.type		$str,@object
	.size		$str,($str$13 - $str)
$str:
        /*01ad*/ 	.byte	0x4b, 0x45, 0x52, 0x4e, 0x45, 0x4c, 0x20, 0x44, 0x45, 0x42, 0x55, 0x47, 0x3a, 0x20, 0x6d, 0x61
        /*01bd*/ 	.byte	0x78, 0x5f, 0x72, 0x65, 0x64, 0x75, 0x63, 0x74, 0x69, 0x6f, 0x6e, 0x5f, 0x6b, 0x65, 0x72, 0x6e
        /*01cd*/ 	.byte	0x65, 0x6c, 0x20, 0x73, 0x74, 0x61, 0x72, 0x74, 0x65, 0x64, 0x0a, 0x00
	.type		$str$13,@object
	.size		$str$13,($str$18 - $str$13)
$str$13:
        /*01d9*/ 	.byte	0x4b, 0x45, 0x52, 0x4e, 0x45, 0x4c, 0x20, 0x44, 0x45, 0x42, 0x55, 0x47, 0x3a, 0x20, 0x6d, 0x69
        /*01e9*/ 	.byte	0x6e, 0x5f, 0x72, 0x65, 0x64, 0x75, 0x63, 0x74, 0x69, 0x6f, 0x6e, 0x5f, 0x6b, 0x65, 0x72, 0x6e
        /*01f9*/ 	.byte	0x65, 0x6c, 0x20, 0x73, 0x74, 0x61, 0x72, 0x74, 0x65, 0x64, 0x0a, 0x00
	.type		$str$18,@object
	.size		$str$18,($str$7 - $str$18)
$str$18:
        /*0205*/ 	.byte	0x4b, 0x45, 0x52, 0x4e, 0x45, 0x4c, 0x20, 0x44, 0x45, 0x42, 0x55, 0x47, 0x3a, 0x20, 0x70, 0x72
        /*0215*/ 	.byte	0x6f, 0x64, 0x5f, 0x72, 0x65, 0x64, 0x75, 0x63, 0x74, 0x69, 0x6f, 0x6e, 0x5f, 0x6b, 0x65, 0x72
        /*0225*/ 	.byte	0x6e, 0x65, 0x6c, 0x20, 0x73, 0x74, 0x61, 0x72, 0x74, 0x65, 0x64, 0x0a, 0x00
	.type		$str$7,@object
	.size		$str$7,($str$24 - $str$7)
$str$7:
        /*0232*/ 	.byte	0x42, 0x6c, 0x6f, 0x63, 0x6b, 0x20, 0x30, 0x2c, 0x20, 0x54, 0x68, 0x72, 0x65, 0x61, 0x64, 0x20
        /*0242*/ 	.byte	0x25, 0x64, 0x3a, 0x20, 0x6c, 0x6f, 0x61, 0x64, 0x65, 0x64, 0x20, 0x76, 0x61, 0x6c, 0x75, 0x65
        /*0252*/ 	.byte	0x20, 0x25, 0x66, 0x20, 0x28, 0x69, 0x6e, 0x64, 0x65, 0x78, 0x20, 0x25, 0x64, 0x29, 0x0a, 0x00
	.type		$str$24,@object
	.size		$str$24,($str$23 - $str$24)
$str$24:
        /*0262*/ 	.byte	0x45, 0x72, 0x72, 0x6f, 0x72, 0x3a, 0x20, 0x61, 0x72, 0x67, 0x6d, 0x69, 0x6e, 0x5f, 0x61, 0x6c
        /*0272*/ 	.byte	0x6f, 0x6e, 0x67, 0x5f, 0x61, 0x78, 0x69, 0x73, 0x5f, 0x6b, 0x65, 0x72, 0x6e, 0x65, 0x6c, 0x20
        /*0282*/ 	.byte	0x64, 0x69, 0x6d, 0x65, 0x6e, 0x73, 0x69, 0x6f, 0x6e, 0x20, 0x6c, 0x69, 0x6d, 0x69, 0x74, 0x20
        /*0292*/ 	.byte	0x65, 0x78, 0x63, 0x65, 0x65, 0x64, 0x65, 0x64, 0x2e, 0x0a, 0x00
	.type		$str$23,@object
	.size		$str$23,($str$9 - $str$23)
$str$23:
        /*029d*/ 	.byte	0x45, 0x72, 0x72, 0x6f, 0x72, 0x3a, 0x20, 0x61, 0x72, 0x67, 0x6d, 0x61, 0x78, 0x5f, 0x61, 0x6c
        /*02ad*/ 	.byte	0x6f, 0x6e, 0x67, 0x5f, 0x61, 0x78, 0x69, 0x73, 0x5f, 0x6b, 0x65, 0x72, 0x6e, 0x65, 0x6c, 0x20
        /*02bd*/ 	.byte	0x64, 0x69, 0x6d, 0x65, 0x6e, 0x73, 0x69, 0x6f, 0x6e, 0x20, 0x6c, 0x69, 0x6d, 0x69, 0x74, 0x20
        /*02cd*/ 	.byte	0x65, 0x78, 0x63, 0x65, 0x65, 0x64, 0x65, 0x64, 0x2e, 0x0a, 0x00
	.type		$str$9,@object
	.size		$str$9,($str$12 - $str$9)
$str$9:
        /*02d8*/ 	.byte	0x4b, 0x45, 0x52, 0x4e, 0x45, 0x4c, 0x20, 0x44, 0x45, 0x42, 0x55, 0x47, 0x3a, 0x20, 0x32, 0x44
        /*02e8*/ 	.byte	0x20, 0x54, 0x65, 0x6e, 0x73, 0x6f, 0x72, 0x20, 0x52, 0x65, 0x64, 0x75, 0x63, 0x74, 0x69, 0x6f
        /*02f8*/ 	.byte	0x6e, 0x20, 0x2d, 0x20, 0x73, 0x68, 0x61, 0x70, 0x65, 0x3d, 0x5b, 0x25, 0x64, 0x2c, 0x25, 0x64
        /*0308*/ 	.byte	0x5d, 0x2c, 0x20, 0x61, 0x78, 0x69, 0x73, 0x3d, 0x25, 0x64, 0x0a, 0x00
	.type		$str$12,@object
	.size		$str$12,($str$17 - $str$12)
$str$12:
        /*0314*/ 	.byte	0x57, 0x41, 0x52, 0x4e, 0x49, 0x4e, 0x47, 0x3a, 0x20, 0x43, 0x6f, 0x6d, 0x70, 0x6c, 0x65, 0x78
        /*0324*/ 	.byte	0x20, 0x74, 0x65, 0x6e, 0x73, 0x6f, 0x72, 0x20, 0x73, 0x68, 0x61, 0x70, 0x65, 0x20, 0x6f, 0x72
        /*0334*/ 	.byte	0x20, 0x61, 0x78, 0x69, 0x73, 0x20, 0x6e, 0x6f, 0x74, 0x20, 0x69, 0x6d, 0x70, 0x6c, 0x65, 0x6d
        /*0344*/ 	.byte	0x65, 0x6e, 0x74, 0x65, 0x64, 0x20, 0x69, 0x6e, 0x20, 0x6d, 0x61, 0x78, 0x5f, 0x72, 0x65, 0x64
        /*0354*/ 	.byte	0x75, 0x63, 0x74, 0x69, 0x6f, 0x6e, 0x5f, 0x6b, 0x65, 0x72, 0x6e, 0x65, 0x6c, 0x0a, 0x00
	.type		$str$17,@object
	.size		$str$17,($str$22 - $str$17)
$str$17:
        /*0363*/ 	.byte	0x57, 0x41, 0x52, 0x4e, 0x49, 0x4e, 0x47, 0x3a, 0x20, 0x43, 0x6f, 0x6d, 0x70, 0x6c, 0x65, 0x78
        /*0373*/ 	.byte	0x20, 0x74, 0x65, 0x6e, 0x73, 0x6f, 0x72, 0x20, 0x73, 0x68, 0x61, 0x70, 0x65, 0x20, 0x6f, 0x72
        /*0383*/ 	.byte	0x20, 0x61, 0x78, 0x69, 0x73, 0x20, 0x6e, 0x6f, 0x74, 0x20, 0x69, 0x6d, 0x70, 0x6c, 0x65, 0x6d
        /*0393*/ 	.byte	0x65, 0x6e, 0x74, 0x65, 0x64, 0x20, 0x69, 0x6e, 0x20, 0x6d, 0x69, 0x6e, 0x5f, 0x72, 0x65, 0x64
        /*03a3*/ 	.byte	0x75, 0x63, 0x74, 0x69, 0x6f, 0x6e, 0x5f, 0x6b, 0x65, 0x72, 0x6e, 0x65, 0x6c, 0x0a, 0x00
	.type		$str$22,@object
	.size		$str$22,(.L_22 - $str$22)
$str$22:
        /*03b2*/ 	.byte	0x57, 0x41, 0x52, 0x4e, 0x49, 0x4e, 0x47, 0x3a, 0x20, 0x43, 0x6f, 0x6d, 0x70, 0x6c, 0x65, 0x78
        /*03c2*/ 	.byte	0x20, 0x74, 0x65, 0x6e, 0x73, 0x6f, 0x72, 0x20, 0x73, 0x68, 0x61, 0x70, 0x65, 0x20, 0x6f, 0x72
        /*03d2*/ 	.byte	0x20, 0x61, 0x78, 0x69, 0x73, 0x20, 0x6e, 0x6f, 0x74, 0x20, 0x69, 0x6d, 0x70, 0x6c, 0x65, 0x6d
        /*03e2*/ 	.byte	0x65, 0x6e, 0x74, 0x65, 0x64, 0x20, 0x69, 0x6e, 0x20, 0x70, 0x72, 0x6f, 0x64, 0x5f, 0x72, 0x65
        /*03f2*/ 	.byte	0x64, 0x75, 0x63, 0x74, 0x69, 0x6f, 0x6e, 0x5f, 0x6b, 0x65, 0x72, 0x6e, 0x65, 0x6c, 0x0a, 0x00
.L_22:


//--------------------- .nv.shared.argmin_along_axis_kernel --------------------------
	.section	.nv.shared.argmin_along_axis_kernel,"aw",@nobits
	.sectionflags	@""
	.align	16
	.zero		1024


//--------------------- .nv.shared.reserved.0     --------------------------
	.section	.nv.shared.reserved.0,"aw",@nobits
	.weak		__nv_reservedSMEM_offset_0_alias
	.size		__nv_reservedSMEM_offset_0_alias, 0, 64
	.other		__nv_reservedSMEM_offset_0_alias,@"STO_CUDA_RESERVED_SHARED STV_DEFAULT"
__nv_reservedSMEM_offset_0_alias:
	.zero		0
	.zero		64


//--------------------- .nv.shared.argmax_along_axis_kernel --------------------------
	.section	.nv.shared.argmax_along_axis_kernel,"aw",@nobits
	.sectionflags	@""
	.align	16
	.zero		1024


//--------------------- .nv.shared.logsumexp_reduction_kernel --------------------------
	.section	.nv.shared.logsumexp_reduction_kernel,"aw",@nobits
	.sectionflags	@""
	.align	16
	.zero		1024


//--------------------- .nv.shared.reduction_kernel --------------------------
	.section	.nv.shared.reduction_kernel,"aw",@nobits
	.sectionflags	@""
	.align	16
	.zero		1024


//--------------------- .nv.shared.prod_reduction_kernel --------------------------
	.section	.nv.shared.prod_reduction_kernel,"aw",@nobits
	.sectionflags	@""
	.align	16
	.zero		1024


//--------------------- .nv.shared.min_reduction_kernel --------------------------
	.section	.nv.shared.min_reduction_kernel,"aw",@nobits
	.sectionflags	@""
	.align	16
	.zero		1024


//--------------------- .nv.shared.max_reduction_kernel --------------------------
	.section	.nv.shared.max_reduction_kernel,"aw",@nobits
	.sectionflags	@""
	.align	16
	.zero		1024


//--------------------- .nv.shared.sum_reduction_kernel --------------------------
	.section	.nv.shared.sum_reduction_kernel,"aw",@nobits
	.sectionflags	@""
	.align	16
	.zero		1024


//--------------------- .nv.constant0.argmin_along_axis_kernel --------------------------
	.section	.nv.constant0.argmin_along_axis_kernel,"a",@progbits
	.sectionflags	@""
	.align	4
.nv.constant0.argmin_along_axis_kernel:
	.zero		964


//--------------------- .nv.constant0.argmax_along_axis_kernel --------------------------
	.section	.nv.constant0.argmax_along_axis_kernel,"a",@progbits
	.sectionflags	@""
	.align	4
.nv.constant0.argmax_along_axis_kernel:
	.zero		964


//--------------------- .nv.constant0.logsumexp_reduction_kernel --------------------------
	.section	.nv.constant0.logsumexp_reduction_kernel,"a",@progbits
	.sectionflags	@""
	.align	4
.nv.constant0.logsumexp_reduction_kernel:
	.zero		924


//--------------------- .nv.constant0.reduction_kernel --------------------------
	.section	.nv.constant0.reduction_kernel,"a",@progbits
	.sectionflags	@""
	.align	4
.nv.constant0.reduction_kernel:
	.zero		920


//--------------------- .nv.constant0.prod_reduction_kernel --------------------------
	.section	.nv.constant0.prod_reduction_kernel,"a",@progbits
	.sectionflags	@""
	.align	4
.nv.constant0.prod_reduction_kernel:
	.zero		924


//--------------------- .nv.constant0.min_reduction_kernel --------------------------
	.section	.nv.constant0.min_reduction_kernel,"a",@progbits
	.sectionflags	@""
	.align	4
.nv.constant0.min_reduction_kernel:
	.zero		924


//--------------------- .nv.constant0.max_reduction_kernel --------------------------
	.section	.nv.constant0.max_reduction_kernel,"a",@progbits
	.sectionflags	@""
	.align	4
.nv.constant0.max_reduction_kernel:
	.zero		924


//--------------------- .nv.constant0.sum_reduction_kernel --------------------------
	.section	.nv.constant0.sum_reduction_kernel,"a",@progbits
	.sectionflags	@""
	.align	4
.nv.constant0.sum_reduction_kernel:
	.zero		924


//--------------------- SYMBOLS --------------------------

	.type		.nv.reservedSmem.offset0,@object
	.size		.nv.reservedSmem.offset0,0x4
	.type		.nv.reservedSmem.cap,@object
	.size		.nv.reservedSmem.cap,0x4
	.type		vprintf,@function
